def matmul_kernel(
    a_ptr,
    b_ptr,
    c_ptr,
    M,
    N,
    K,
    stride_am,
    stride_ak,
    stride_bk,
    stride_bn,
    stride_cm,
    stride_cn,
    BLOCK_M: tl.constexpr,
    BLOCK_N: tl.constexpr,
    BLOCK_K: tl.constexpr,
    GROUP_M: tl.constexpr,
):
    pid = tl.program_id(axis=0)
    num_pid_m = tl.cdiv(M, BLOCK_M)
    num_pid_n = tl.cdiv(N, BLOCK_N)
    num_pid_in_group = GROUP_M * num_pid_n
    group_id = pid // num_pid_in_group
    first_pid_m = group_id * GROUP_M
    group_size_m = min(num_pid_m - first_pid_m, GROUP_M)
    pid_m = first_pid_m + ((pid % num_pid_in_group) % group_size_m)
    pid_n = (pid % num_pid_in_group) // group_size_m

    offs_am = (pid_m * BLOCK_M + tl.arange(0, BLOCK_M)) % M
    offs_bn = (pid_n * BLOCK_N + tl.arange(0, BLOCK_N)) % N
    offs_k = tl.arange(0, BLOCK_K)
    a_ptrs = a_ptr + offs_am[:, None] * stride_am + offs_k[None, :] * stride_ak
    b_ptrs = b_ptr + offs_k[:, None] * stride_bk + offs_bn[None, :] * stride_bn

    acc = tl.zeros((BLOCK_M, BLOCK_N), dtype=tl.float32)
    for kk in range(0, tl.cdiv(K, BLOCK_K)):
        a = tl.load(a_ptrs, mask=offs_k[None, :] < K - kk * BLOCK_K, other=0.0)
        b = tl.load(b_ptrs, mask=offs_k[:, None] < K - kk * BLOCK_K, other=0.0)
        acc = tl.dot(a, b, acc)
        a_ptrs += BLOCK_K * stride_ak
        b_ptrs += BLOCK_K * stride_bk

    c = acc.to(c_ptr.dtype.element_ty)
    offs_cm = pid_m * BLOCK_M + tl.arange(0, BLOCK_M)
    offs_cn = pid_n * BLOCK_N + tl.arange(0, BLOCK_N)
    c_ptrs = c_ptr + offs_cm[:, None] * stride_cm + offs_cn[None, :] * stride_cn
    mask = (offs_cm[:, None] < M) & (offs_cn[None, :] < N)
    tl.store(c_ptrs, c, mask=mask)

# config = {"BLOCK_K": 64, "BLOCK_M": 128, "BLOCK_N": 512, "GROUP_M": 8, "arch": "sm_100", "dtype": "bf16", "num_ctas": 1, "num_stages": 3, "num_warps": 2}
# arch = sm_100


// ===== COMPILED SASS (sm_100a) =====

	.target	sm_100a

	.elftype	@"ET_EXEC"


//--------------------- .note.nv.tkinfo           --------------------------
	.section	.note.nv.tkinfo,"",@"SHT_NOTE"
	.sectionflags	@"SHF_NOTE_NV_TKINFO"
	.tkinfo
        /*0018*/ 	.word	0x00000081
        /*0030*/ 	.string	""
        /*0030*/ 	.string	"ptxas-blackwell"
        /*0030*/ 	.string	"Cuda compilation tools, release 12.9, V12.9.86"
        /*0030*/ 	.string	"Build cuda_12.9.r12.9/compiler.36037853_0"
        /*0030*/ 	.string	"-v  -suppress-debug-info  -lineinfo  -arch sm_100a "



//--------------------- .note.nv.cuver            --------------------------
	.section	.note.nv.cuver,"",@"SHT_NOTE"
	.sectionflags	@"SHF_NOTE_NV_CUVER"
        /*0018*/ 	.short	0x0001
        /*001a*/ 	.short	0x0064
        /*001c*/ 	.short	0x0001
        /*001e*/ 	.short	0x0000
        /*0020*/ 	.short	0x0001
        /*0022*/ 	.short	0x0000


//--------------------- .nv.info                  --------------------------
	.section	.nv.info,"",@"SHT_CUDA_INFO"
	.align	4


	//----- nvinfo : EIATTR_REGCOUNT
	.align		4
        /*0000*/ 	.byte	0x04, 0x2f
        /*0002*/ 	.short	(.L_1 - .L_0)
	.align		4
.L_0:
        /*0004*/ 	.word	index@(matmul_kernel)
        /*0008*/ 	.word	0x00000020


	//----- nvinfo : EIATTR_FRAME_SIZE
	.align		4
.L_1:
        /*000c*/ 	.byte	0x04, 0x11
        /*000e*/ 	.short	(.L_3 - .L_2)
	.align		4
.L_2:
        /*0010*/ 	.word	index@(matmul_kernel)
        /*0014*/ 	.word	0x00008608


	//----- nvinfo : EIATTR_MIN_STACK_SIZE
	.align		4
.L_3:
        /*0018*/ 	.byte	0x04, 0x12
        /*001a*/ 	.short	(.L_5 - .L_4)
	.align		4
.L_4:
        /*001c*/ 	.word	index@(matmul_kernel)
        /*0020*/ 	.word	0x00008608
.L_5:


//--------------------- .nv.info.matmul_kernel    --------------------------
	.section	.nv.info.matmul_kernel,"",@"SHT_CUDA_INFO"
	.sectionflags	@""
	.align	4


	//----- nvinfo : EIATTR_CUDA_API_VERSION
	.align		4
        /*0000*/ 	.byte	0x04, 0x37
        /*0002*/ 	.short	(.L_7 - .L_6)
.L_6:
        /*0004*/ 	.word	0x00000081


	//----- nvinfo : EIATTR_KPARAM_INFO
	.align		4
.L_7:
        /*0008*/ 	.byte	0x04, 0x17
        /*000a*/ 	.short	(.L_9 - .L_8)
.L_8:
        /*000c*/ 	.word	0x00000000
        /*0010*/ 	.short	0x000d
        /*0012*/ 	.short	0x0048
        /*0014*/ 	.byte	0x00, 0xf4, 0x21, 0x00


	//----- nvinfo : EIATTR_KPARAM_INFO
	.align		4
.L_9:
        /*0018*/ 	.byte	0x04, 0x17
        /*001a*/ 	.short	(.L_11 - .L_10)
.L_10:
        /*001c*/ 	.word	0x00000000
        /*0020*/ 	.short	0x000c
        /*0022*/ 	.short	0x0040
        /*0024*/ 	.byte	0x00, 0xf4, 0x21, 0x00


	//----- nvinfo : EIATTR_KPARAM_INFO
	.align		4
.L_11:
        /*0028*/ 	.byte	0x04, 0x17
        /*002a*/ 	.short	(.L_13 - .L_12)
.L_12:
        /*002c*/ 	.word	0x00000000
        /*0030*/ 	.short	0x000b
        /*0032*/ 	.short	0x0038
        /*0034*/ 	.byte	0x00, 0xf0, 0x11, 0x00


	//----- nvinfo : EIATTR_KPARAM_INFO
	.align		4
.L_13:
        /*0038*/ 	.byte	0x04, 0x17
        /*003a*/ 	.short	(.L_15 - .L_14)
.L_14:
        /*003c*/ 	.word	0x00000000
        /*0040*/ 	.short	0x000a
        /*0042*/ 	.short	0x0034
        /*0044*/ 	.byte	0x00, 0xf0, 0x11, 0x00


	//----- nvinfo : EIATTR_KPARAM_INFO
	.align		4
.L_15:
        /*0048*/ 	.byte	0x04, 0x17
        /*004a*/ 	.short	(.L_17 - .L_16)
.L_16:
        /*004c*/ 	.word	0x00000000
        /*0050*/ 	.short	0x0009
        /*0052*/ 	.short	0x0030
        /*0054*/ 	.byte	0x00, 0xf0, 0x11, 0x00


	//----- nvinfo : EIATTR_KPARAM_INFO
	.align		4
.L_17:
        /*0058*/ 	.byte	0x04, 0x17
        /*005a*/ 	.short	(.L_19 - .L_18)
.L_18:
        /*005c*/ 	.word	0x00000000
        /*0060*/ 	.short	0x0008
        /*0062*/ 	.short	0x002c
        /*0064*/ 	.byte	0x00, 0xf0, 0x11, 0x00


	//----- nvinfo : EIATTR_KPARAM_INFO
	.align		4
.L_19:
        /*0068*/ 	.byte	0x04, 0x17
        /*006a*/ 	.short	(.L_21 - .L_20)
.L_20:
        /*006c*/ 	.word	0x00000000
        /*0070*/ 	.short	0x0007
        /*0072*/ 	.short	0x0028
        /*0074*/ 	.byte	0x00, 0xf0, 0x11, 0x00


	//----- nvinfo : EIATTR_KPARAM_INFO
	.align		4
.L_21:
        /*0078*/ 	.byte	0x04, 0x17
        /*007a*/ 	.short	(.L_23 - .L_22)
.L_22:
        /*007c*/ 	.word	0x00000000
        /*0080*/ 	.short	0x0006
        /*0082*/ 	.short	0x0024
        /*0084*/ 	.byte	0x00, 0xf0, 0x11, 0x00


	//----- nvinfo : EIATTR_KPARAM_INFO
	.align		4
.L_23:
        /*0088*/ 	.byte	0x04, 0x17
        /*008a*/ 	.short	(.L_25 - .L_24)
.L_24:
        /*008c*/ 	.word	0x00000000
        /*0090*/ 	.short	0x0005
        /*0092*/ 	.short	0x0020
        /*0094*/ 	.byte	0x00, 0xf0, 0x11, 0x00


	//----- nvinfo : EIATTR_KPARAM_INFO
	.align		4
.L_25:
        /*0098*/ 	.byte	0x04, 0x17
        /*009a*/ 	.short	(.L_27 - .L_26)
.L_26:
        /*009c*/ 	.word	0x00000000
        /*00a0*/ 	.short	0x0004
        /*00a2*/ 	.short	0x001c
        /*00a4*/ 	.byte	0x00, 0xf0, 0x11, 0x00


	//----- nvinfo : EIATTR_KPARAM_INFO
	.align		4
.L_27:
        /*00a8*/ 	.byte	0x04, 0x17
        /*00aa*/ 	.short	(.L_29 - .L_28)
.L_28:
        /*00ac*/ 	.word	0x00000000
        /*00b0*/ 	.short	0x0003
        /*00b2*/ 	.short	0x0018
        /*00b4*/ 	.byte	0x00, 0xf0, 0x11, 0x00


	//----- nvinfo : EIATTR_KPARAM_INFO
	.align		4
.L_29:
        /*00b8*/ 	.byte	0x04, 0x17
        /*00ba*/ 	.short	(.L_31 - .L_30)
.L_30:
        /*00bc*/ 	.word	0x00000000
        /*00c0*/ 	.short	0x0002
        /*00c2*/ 	.short	0x0010
        /*00c4*/ 	.byte	0x00, 0xf4, 0x21, 0x00


	//----- nvinfo : EIATTR_KPARAM_INFO
	.align		4
.L_31:
        /*00c8*/ 	.byte	0x04, 0x17
        /*00ca*/ 	.short	(.L_33 - .L_32)
.L_32:
        /*00cc*/ 	.word	0x00000000
        /*00d0*/ 	.short	0x0001
        /*00d2*/ 	.short	0x0008
        /*00d4*/ 	.byte	0x00, 0xf4, 0x21, 0x00


	//----- nvinfo : EIATTR_KPARAM_INFO
	.align		4
.L_33:
        /*00d8*/ 	.byte	0x04, 0x17
        /*00da*/ 	.short	(.L_35 - .L_34)
.L_34:
        /*00dc*/ 	.word	0x00000000
        /*00e0*/ 	.short	0x0000
        /*00e2*/ 	.short	0x0000
        /*00e4*/ 	.byte	0x00, 0xf4, 0x21, 0x00


	//----- nvinfo : EIATTR_SPARSE_MMA_MASK
	.align		4
.L_35:
        /*00e8*/ 	.byte	0x03, 0x50
        /*00ea*/ 	.short	0x0000


	//----- nvinfo : EIATTR_MAXREG_COUNT
	.align		4
        /*00ec*/ 	.byte	0x03, 0x1b
        /*00ee*/ 	.short	0x00ff


	//----- nvinfo : EIATTR_NUM_BARRIERS
	.align		4
        /*00f0*/ 	.byte	0x02, 0x4c
        /*00f2*/ 	.byte	0x01
	.zero		1


	//----- nvinfo : EIATTR_ANNOTATIONS
	.align		4
        /*00f4*/ 	.byte	0x04, 0x55
        /*00f6*/ 	.short	(.L_37 - .L_36)


	//   ....[0]....
.L_36:
        /*00f8*/ 	.word	0x00000001
        /*00fc*/ 	.byte	0x10, 0x05, 0x00, 0x00, 0x01, 0x00, 0x00, 0x00, 0x60, 0x05, 0x00, 0x00, 0x01, 0x00, 0x00, 0x00
        /* <DEDUP_REMOVED lines=3545> */
        /*de9c*/ 	.byte	0x20, 0xc2, 0x03, 0x00


	//----- nvinfo : EIATTR_VRC_CTA_INIT_COUNT
	.align		4
.L_37:
        /*dea0*/ 	.byte	0x02, 0x4a
	.zero		1
	.zero		1


	//----- nvinfo : EIATTR_EXIT_INSTR_OFFSETS
	.align		4
        /*dea4*/ 	.byte	0x04, 0x1c
        /*dea6*/ 	.short	(.L_39 - .L_38)


	//   ....[0]....
.L_38:
        /*dea8*/ 	.word	0x000e6b60


	//   ....[1]....
        /*deac*/ 	.word	0x000e6b90


	//----- nvinfo : EIATTR_REQNTID
	.align		4
.L_39:
        /*deb0*/ 	.byte	0x04, 0x10
        /*deb2*/ 	.short	(.L_41 - .L_40)
.L_40:
        /*deb4*/ 	.word	0x00000040
        /*deb8*/ 	.word	0x00000001
        /*debc*/ 	.word	0x00000001


	//----- nvinfo : EIATTR_CBANK_PARAM_SIZE
	.align		4
.L_41:
        /*dec0*/ 	.byte	0x03, 0x19
        /*dec2*/ 	.short	0x0050


	//----- nvinfo : EIATTR_PARAM_CBANK
	.align		4
        /*dec4*/ 	.byte	0x04, 0x0a
        /*dec6*/ 	.short	(.L_43 - .L_42)
	.align		4
.L_42:
        /*dec8*/ 	.word	index@(.nv.constant0.matmul_kernel)
        /*decc*/ 	.short	0x0380
        /*dece*/ 	.short	0x0050


	//----- nvinfo : EIATTR_SW_WAR
	.align		4
.L_43:
        /*ded0*/ 	.byte	0x04, 0x36
        /*ded2*/ 	.short	(.L_45 - .L_44)
.L_44:
        /*ded4*/ 	.word	0x00000008
.L_45:


//--------------------- .nv.compat                --------------------------
	.section	.nv.compat,"",@"SHT_CUDA_COMPAT_INFO"
	.align	4
        /*0000*/ 	.byte	0x02, 0x02, 0x01, 0x00, 0x02, 0x05, 0x05, 0x00, 0x02, 0x03, 0x00, 0x00, 0x02, 0x06, 0x01, 0x00


//--------------------- .nv.callgraph             --------------------------
	.section	.nv.callgraph,"",@"SHT_CUDA_CALLGRAPH"
	.align	4
	.sectionentsize	8
	.align		4
        /*0000*/ 	.word	0x00000000
	.align		4
        /*0004*/ 	.word	0xffffffff
	.align		4
        /*0008*/ 	.word	0x00000000
	.align		4
        /*000c*/ 	.word	0xfffffffe
	.align		4
        /*0010*/ 	.word	0x00000000
	.align		4
        /*0014*/ 	.word	0xfffffffd
	.align		4
        /*0018*/ 	.word	0x00000000
	.align		4
        /*001c*/ 	.word	0xfffffffc


//--------------------- .text.matmul_kernel       --------------------------
	.section	.text.matmul_kernel,"ax",@progbits
	.align	128
        .global         matmul_kernel
        .type           matmul_kernel,@function
        .size           matmul_kernel,(.L_x_4 - matmul_kernel)
        .other          matmul_kernel,@"STO_CUDA_ENTRY STV_DEFAULT"
matmul_kernel:
.text.matmul_kernel:
[----:B------:R-:W0:Y:S08]  /*0000*/  LDC R1, c[0x0][0x37c] ;  /* 0x0000df00ff017b82 */ /* 0x000e300000000800 */
[----:B------:R-:W1:Y:S01]  /*0010*/  LDC.64 R4, c[0x0][0x398] ;  /* 0x0000e600ff047b82 */ /* 0x000e620000000a00 */
[----:B0-----:R-:W-:Y:S01]  /*0020*/  VIADD R1, R1, 0xffff79f8 ;  /* 0xffff79f801017836 */ /* 0x001fe20000000000 */
[----:B------:R-:W0:Y:S01]  /*0030*/  S2R R14, SR_TID.X ;  /* 0x00000000000e7919 */ /* 0x000e220000002100 */
[----:B------:R-:W2:Y:S01]  /*0040*/  LDCU UR4, c[0x0][0x3a0] ;  /* 0x00007400ff0477ac */ /* 0x000ea20008000800 */
[----:B------:R-:W-:-:S04]  /*0050*/  UMOV UR5, 0x400 ;  /* 0x0000040000057882 */ /* 0x000fc80000000000 */
[----:B------:R-:W3:Y:S01]  /*0060*/  S2UR UR6, SR_CgaCtaId ;  /* 0x00000000000679c3 */ /* 0x000ee20000008800 */
[----:B------:R-:W4:Y:S01]  /*0070*/  LDCU.64 UR76, c[0x0][0x358] ;  /* 0x00006b00ff4c77ac */ /* 0x000f220008000a00 */
[----:B--2---:R-:W-:Y:S01]  /*0080*/  UIADD3 UR4, UPT, UPT, UR4, 0x3f, URZ ;  /* 0x0000003f04047890 */ /* 0x004fe2000fffe0ff */
[----:B-1----:R-:W-:-:S03]  /*0090*/  VIADD R0, R5, 0x1ff ;  /* 0x000001ff05007836 */ /* 0x002fc60000000000 */
[----:B------:R-:W-:Y:S02]  /*00a0*/  UISETP.GT.AND UP0, UPT, UR4, 0x3f, UPT ;  /* 0x0000003f0400788c */ /* 0x000fe4000bf04270 */
[----:B------:R-:W-:Y:S01]  /*00b0*/  SHF.R.S32.HI R3, RZ, 0x1f, R0 ;  /* 0x0000001fff037819 */ /* 0x000fe20000011400 */
[----:B---3--:R-:W-:-:S03]  /*00c0*/  ULEA UR5, UR6, UR5, 0x18 ;  /* 0x0000000506057291 */ /* 0x008fc6000f8ec0ff */
[----:B------:R-:W-:Y:S02]  /*00d0*/  LEA.HI R3, R3, R0, RZ, 0x9 ;  /* 0x0000000003037211 */ /* 0x000fe400078f48ff */
[----:B0-----:R-:W-:Y:S02]  /*00e0*/  LOP3.LUT R16, R14, 0x3f, RZ, 0xc0, !PT ;  /* 0x0000003f0e107812 */ /* 0x001fe400078ec0ff */
[----:B------:R-:W-:Y:S02]  /*00f0*/  SHF.R.S32.HI R0, RZ, 0x9, R3 ;  /* 0x00000009ff007819 */ /* 0x000fe40000011403 */
[----:B------:R-:W0:Y:S03]  /*0100*/  S2R R3, SR_CTAID.X ;  /* 0x0000000000037919 */ /* 0x000e260000002500 */
[----:B------:R-:W-:-:S05]  /*0110*/  IMAD.SHL.U32 R0, R0, 0x8, RZ ;  /* 0x0000000800007824 */ /* 0x000fca00078e00ff */
[-C--:B------:R-:W-:Y:S02]  /*0120*/  IABS R9, R0.reuse ;  /* 0x0000000000097213 */ /* 0x080fe40000000000 */
[----:B------:R-:W-:Y:S02]  /*0130*/  IABS R12, R0 ;  /* 0x00000000000c7213 */ /* 0x000fe40000000000 */
[----:B------:R-:W1:Y:S08]  /*0140*/  I2F.RP R2, R9 ;  /* 0x0000000900027306 */ /* 0x000e700000209400 */
[----:B-1----:R-:W1:Y:S01]  /*0150*/  MUFU.RCP R2, R2 ;  /* 0x0000000200027308 */ /* 0x002e620000001000 */
[----:B0-----:R-:W-:Y:S01]  /*0160*/  IABS R10, R3 ;  /* 0x00000003000a7213 */ /* 0x001fe20000000000 */
[----:B-1----:R-:W-:-:S02]  /*0170*/  VIADD R6, R2, 0xffffffe ;  /* 0x0ffffffe02067836 */ /* 0x002fc40000000000 */
[----:B------:R-:W-:-:S04]  /*0180*/  IMAD.MOV R2, RZ, RZ, -R12 ;  /* 0x000000ffff027224 */ /* 0x000fc800078e0a0c */
[----:B------:R0:W1:Y:S02]  /*0190*/  F2I.FTZ.U32.TRUNC.NTZ R7, R6 ;  /* 0x0000000600077305 */ /* 0x000064000021f000 */
[----:B0-----:R-:W-:Y:S02]  /*01a0*/  IMAD.MOV.U32 R6, RZ, RZ, RZ ;  /* 0x000000ffff067224 */ /* 0x001fe400078e00ff */
[----:B-1----:R-:W-:-:S04]  /*01b0*/  IMAD.MOV R8, RZ, RZ, -R7 ;  /* 0x000000ffff087224 */ /* 0x002fc800078e0a07 */
[----:B------:R-:W-:Y:S02]  /*01c0*/  IMAD R11, R8, R9, RZ ;  /* 0x00000009080b7224 */ /* 0x000fe400078e02ff */
[----:B------:R-:W-:Y:S02]  /*01d0*/  IMAD.MOV.U32 R8, RZ, RZ, R10 ;  /* 0x000000ffff087224 */ /* 0x000fe400078e000a */
[----:B------:R-:W-:-:S06]  /*01e0*/  IMAD.HI.U32 R7, R7, R11, R6 ;  /* 0x0000000b07077227 */ /* 0x000fcc00078e0006 */
[----:B------:R-:W-:-:S04]  /*01f0*/  IMAD.HI.U32 R7, R7, R8, RZ ;  /* 0x0000000807077227 */ /* 0x000fc800078e00ff */
[----:B------:R-:W-:-:S05]  /*0200*/  IMAD R2, R7, R2, R8 ;  /* 0x0000000207027224 */ /* 0x000fca00078e0208 */
[----:B------:R-:W-:-:S13]  /*0210*/  ISETP.GT.U32.AND P1, PT, R9, R2, PT ;  /* 0x000000020900720c */ /* 0x000fda0003f24070 */
[----:B------:R-:W-:Y:S02]  /*0220*/  @!P1 IMAD.IADD R2, R2, 0x1, -R9 ;  /* 0x0000000102029824 */ /* 0x000fe400078e0a09 */
[----:B------:R-:W-:Y:S01]  /*0230*/  @!P1 VIADD R7, R7, 0x1 ;  /* 0x0000000107079836 */ /* 0x000fe20000000000 */
[----:B------:R-:W-:Y:S02]  /*0240*/  ISETP.NE.AND P1, PT, R0, RZ, PT ;  /* 0x000000ff0000720c */ /* 0x000fe40003f25270 */
[----:B------:R-:W-:Y:S02]  /*0250*/  ISETP.GE.U32.AND P0, PT, R2, R9, PT ;  /* 0x000000090200720c */ /* 0x000fe40003f06070 */
[----:B------:R-:W-:-:S04]  /*0260*/  LOP3.LUT R2, R3, R0, RZ, 0x3c, !PT ;  /* 0x0000000003027212 */ /* 0x000fc800078e3cff */
[----:B------:R-:W-:Y:S01]  /*0270*/  ISETP.GE.AND P2, PT, R2, RZ, PT ;  /* 0x000000ff0200720c */ /* 0x000fe20003f46270 */
[----:B------:R-:W-:-:S06]  /*0280*/  VIADD R2, R4, 0x7f ;  /* 0x0000007f04027836 */ /* 0x000fcc0000000000 */
[----:B------:R-:W-:-:S04]  /*0290*/  @P0 VIADD R7, R7, 0x1 ;  /* 0x0000000107070836 */ /* 0x000fc80000000000 */
[----:B------:R-:W-:Y:S01]  /*02a0*/  IMAD.MOV.U32 R6, RZ, RZ, R7 ;  /* 0x000000ffff067224 */ /* 0x000fe200078e0007 */
[----:B------:R-:W-:-:S03]  /*02b0*/  SHF.R.S32.HI R7, RZ, 0x1f, R2 ;  /* 0x0000001fff077819 */ /* 0x000fc60000011402 */
[----:B------:R-:W-:Y:S01]  /*02c0*/  @!P2 IMAD.MOV R6, RZ, RZ, -R6 ;  /* 0x000000ffff06a224 */ /* 0x000fe200078e0a06 */
[----:B------:R-:W-:Y:S02]  /*02d0*/  @!P1 LOP3.LUT R6, RZ, R0, RZ, 0x33, !PT ;  /* 0x00000000ff069212 */ /* 0x000fe400078e33ff */
[----:B------:R-:W-:-:S03]  /*02e0*/  LEA.HI R7, R7, R2, RZ, 0x7 ;  /* 0x0000000207077211 */ /* 0x000fc600078f38ff */
[----:B------:R-:W-:Y:S02]  /*02f0*/  IMAD.SHL.U32 R2, R6, 0x8, RZ ;  /* 0x0000000806027824 */ /* 0x000fe400078e00ff */
[----:B------:R-:W-:-:S03]  /*0300*/  IMAD.MOV R6, RZ, RZ, -R6 ;  /* 0x000000ffff067224 */ /* 0x000fc600078e0a06 */
[----:B------:R-:W-:Y:S01]  /*0310*/  LEA.HI.SX32 R7, R7, -R2, 0x19 ;  /* 0x8000000207077211 */ /* 0x000fe200078fcaff */
[----:B------:R-:W-:Y:S02]  /*0320*/  IMAD R15, R0, R6, R3 ;  /* 0x00000006000f7224 */ /* 0x000fe400078e0203 */
[----:B------:R-:W-:Y:S01]  /*0330*/  IMAD.MOV.U32 R6, RZ, RZ, RZ ;  /* 0x000000ffff067224 */ /* 0x000fe200078e00ff */
[----:B------:R-:W-:Y:S02]  /*0340*/  VIMNMX R8, PT, PT, R7, 0x8, PT ;  /* 0x0000000807087848 */ /* 0x000fe40003fe0100 */
[----:B------:R-:W-:Y:S02]  /*0350*/  IABS R13, R15 ;  /* 0x0000000f000d7213 */ /* 0x000fe40000000000 */
[----:B------:R-:W-:-:S04]  /*0360*/  IABS R11, R8 ;  /* 0x00000008000b7213 */ /* 0x000fc80000000000 */
[----:B------:R-:W0:Y:S08]  /*0370*/  I2F.RP R9, R11 ;  /* 0x0000000b00097306 */ /* 0x000e300000209400 */
[----:B0-----:R-:W0:Y:S02]  /*0380*/  MUFU.RCP R9, R9 ;  /* 0x0000000900097308 */ /* 0x001e240000001000 */
[----:B0-----:R-:W-:-:S06]  /*0390*/  VIADD R7, R9, 0xffffffe ;  /* 0x0ffffffe09077836 */ /* 0x001fcc0000000000 */
[----:B------:R-:W0:Y:S02]  /*03a0*/  F2I.FTZ.U32.TRUNC.NTZ R7, R7 ;  /* 0x0000000700077305 */ /* 0x000e24000021f000 */
[----:B0-----:R-:W-:-:S04]  /*03b0*/  IMAD.MOV R10, RZ, RZ, -R7 ;  /* 0x000000ffff0a7224 */ /* 0x001fc800078e0a07 */
[----:B------:R-:W-:-:S04]  /*03c0*/  IMAD.MOV.U32 R0, RZ, RZ, R10 ;  /* 0x000000ffff007224 */ /* 0x000fc800078e000a */
[----:B------:R-:W-:Y:S01]  /*03d0*/  IMAD R3, R0, R11, RZ ;  /* 0x0000000b00037224 */ /* 0x000fe200078e02ff */
[----:B------:R-:W-:-:S03]  /*03e0*/  IABS R0, R8 ;  /* 0x0000000800007213 */ /* 0x000fc60000000000 */
[----:B------:R-:W-:-:S04]  /*03f0*/  IMAD.HI.U32 R6, R7, R3, R6 ;  /* 0x0000000307067227 */ /* 0x000fc800078e0006 */
[----:B------:R-:W-:Y:S02]  /*0400*/  IMAD.MOV R0, RZ, RZ, -R0 ;  /* 0x000000ffff007224 */ /* 0x000fe400078e0a00 */
        /* <DEDUP_REMOVED lines=8> */
[----:B------:R-:W-:-:S07]  /*0490*/  ISETP.GE.AND P2, PT, R0, RZ, PT ;  /* 0x000000ff0000720c */ /* 0x000fce0003f46270 */
[----:B------:R-:W-:-:S06]  /*04a0*/  @P0 VIADD R6, R6, 0x1 ;  /* 0x0000000106060836 */ /* 0x000fcc0000000000 */
[----:B------:R-:W-:Y:S01]  /*04b0*/  @!P2 IMAD.MOV R6, RZ, RZ, -R6 ;  /* 0x000000ffff06a224 */ /* 0x000fe200078e0a06 */
[----:B------:R-:W-:-:S05]  /*04c0*/  @!P1 LOP3.LUT R6, RZ, R8, RZ, 0x33, !PT ;  /* 0x00000008ff069212 */ /* 0x000fca00078e33ff */
[----:B------:R-:W-:Y:S02]  /*04d0*/  IMAD.MOV R3, RZ, RZ, -R6 ;  /* 0x000000ffff037224 */ /* 0x000fe400078e0a06 */
[----:B------:R-:W-:Y:S02]  /*04e0*/  IMAD.SHL.U32 R26, R6, 0x200, RZ ;  /* 0x00000200061a7824 */ /* 0x000fe400078e00ff */
[----:B------:R-:W-:Y:S02]  /*04f0*/  IMAD R3, R8, R3, R15 ;  /* 0x0000000308037224 */ /* 0x000fe400078e020f */
[----:B------:R-:W-:Y:S01]  /*0500*/  VIADD R6, R26, 0x3 ;  /* 0x000000031a067836 */ /* 0x000fe20000000000 */
[----:B------:R-:W-:Y:S01]  /*0510*/  STL [R1+0x1c0], R26 ;  /* 0x0001c01a01007387 */ /* 0x000fe20000100800 */
[----:B------:R-:W-:Y:S02]  /*0520*/  IMAD.IADD R0, R2, 0x1, R3 ;  /* 0x0000000102007824 */ /* 0x000fe400078e0203 */
[----:B------:R-:W-:-:S02]  /*0530*/  VIADD R3, R26, 0x1 ;  /* 0x000000011a037836 */ /* 0x000fc40000000000 */
[C---:B------:R-:W-:Y:S02]  /*0540*/  VIADD R2, R26.reuse, 0x2 ;  /* 0x000000021a027836 */ /* 0x040fe40000000000 */
[C---:B------:R-:W-:Y:S01]  /*0550*/  VIADD R25, R26.reuse, 0x9 ;  /* 0x000000091a197836 */ /* 0x040fe20000000000 */
[----:B------:R0:W-:Y:S01]  /*0560*/  STL [R1+0xc68], R3 ;  /* 0x000c680301007387 */ /* 0x0001e20000100800 */
[C---:B------:R-:W-:Y:S02]  /*0570*/  VIADD R15, R26.reuse, 0xa ;  /* 0x0000000a1a0f7836 */ /* 0x040fe40000000000 */
[----:B------:R-:W-:Y:S01]  /*0580*/  VIADD R7, R26, 0x1d ;  /* 0x0000001d1a077836 */ /* 0x000fe20000000000 */
[----:B------:R1:W-:Y:S01]  /*0590*/  STL [R1+0xc64], R2 ;  /* 0x000c640201007387 */ /* 0x0003e20000100800 */
[----:B------:R-:W-:Y:S02]  /*05a0*/  IMAD R0, R0, 0x80, R16 ;  /* 0x0000008000007824 */ /* 0x000fe400078e0210 */
[C---:B------:R-:W-:Y:S01]  /*05b0*/  VIADD R23, R26.reuse, 0x12 ;  /* 0x000000121a177836 */ /* 0x040fe20000000000 */
[----:B------:R2:W-:Y:S01]  /*05c0*/  STL [R1+0xc60], R6 ;  /* 0x000c600601007387 */ /* 0x0005e20000100800 */
[----:B------:R-:W-:-:S02]  /*05d0*/  VIADD R24, R26, 0x13 ;  /* 0x000000131a187836 */ /* 0x000fc40000000000 */
[C---:B0-----:R-:W-:Y:S02]  /*05e0*/  VIADD R3, R26.reuse, 0x4 ;  /* 0x000000041a037836 */ /* 0x041fe40000000000 */
[C---:B------:R-:W-:Y:S02]  /*05f0*/  VIADD R29, R26.reuse, 0x1ec ;  /* 0x000001ec1a1d7836 */ /* 0x040fe40000000000 */
[C---:B-1----:R-:W-:Y:S01]  /*0600*/  VIADD R2, R26.reuse, 0x5 ;  /* 0x000000051a027836 */ /* 0x042fe20000000000 */
[----:B------:R0:W-:Y:S01]  /*0610*/  STL [R1+0xc5c], R3 ;  /* 0x000c5c0301007387 */ /* 0x0001e20000100800 */
[C---:B------:R-:W-:Y:S02]  /*0620*/  VIADD R28, R26.reuse, 0x1ed ;  /* 0x000001ed1a1c7836 */ /* 0x040fe40000000000 */
[C---:B--2---:R-:W-:Y:S01]  /*0630*/  VIADD R6, R26.reuse, 0x6 ;  /* 0x000000061a067836 */ /* 0x044fe20000000000 */
[----:B------:R1:W-:Y:S01]  /*0640*/  STL [R1+0xc58], R2 ;  /* 0x000c580201007387 */ /* 0x0003e20000100800 */
[----:B------:R-:W-:-:S02]  /*0650*/  VIADD R22, R26, 0x1f0 ;  /* 0x000001f01a167836 */ /* 0x000fc40000000000 */
[C---:B------:R-:W-:Y:S01]  /*0660*/  VIADD R21, R26.reuse, 0x1f1 ;  /* 0x000001f11a157836 */ /* 0x040fe20000000000 */
[----:B------:R2:W-:Y:S01]  /*0670*/  STL [R1+0xc54], R6 ;  /* 0x000c540601007387 */ /* 0x0005e20000100800 */
[C---:B------:R-:W-:Y:S02]  /*0680*/  VIADD R20, R26.reuse, 0x1f2 ;  /* 0x000001f21a147836 */ /* 0x040fe40000000000 */
[C---:B0-----:R-:W-:Y:S02]  /*0690*/  VIADD R3, R26.reuse, 0x7 ;  /* 0x000000071a037836 */ /* 0x041fe40000000000 */
[C---:B------:R-:W-:Y:S02]  /*06a0*/  VIADD R19, R26.reuse, 0x1f3 ;  /* 0x000001f31a137836 */ /* 0x040fe40000000000 */
[C---:B-1----:R-:W-:Y:S01]  /*06b0*/  VIADD R2, R26.reuse, 0x8 ;  /* 0x000000081a027836 */ /* 0x042fe20000000000 */
[----:B------:R0:W-:Y:S01]  /*06c0*/  STL [R1+0xc50], R3 ;  /* 0x000c500301007387 */ /* 0x0001e20000100800 */
[----:B------:R-:W-:-:S02]  /*06d0*/  VIADD R18, R26, 0x1f4 ;  /* 0x000001f41a127836 */ /* 0x000fc40000000000 */
[C---:B--2---:R-:W-:Y:S01]  /*06e0*/  VIADD R6, R26.reuse, 0xf ;  /* 0x0000000f1a067836 */ /* 0x044fe20000000000 */
[----:B------:R1:W-:Y:S01]  /*06f0*/  STL [R1+0xc4c], R2 ;  /* 0x000c4c0201007387 */ /* 0x0003e20000100800 */
[C---:B------:R-:W-:Y:S02]  /*0700*/  VIADD R17, R26.reuse, 0x1f5 ;  /* 0x000001f51a117836 */ /* 0x040fe40000000000 */
[C---:B------:R-:W-:Y:S01]  /*0710*/  VIADD R16, R26.reuse, 0x1f6 ;  /* 0x000001f61a107836 */ /* 0x040fe20000000000 */
[----:B------:R-:W-:Y:S01]  /*0720*/  STL [R1+0xc48], R25 ;  /* 0x000c481901007387 */ /* 0x000fe20000100800 */
[C---:B------:R-:W-:Y:S02]  /*0730*/  VIADD R13, R26.reuse, 0x1f7 ;  /* 0x000001f71a0d7836 */ /* 0x040fe40000000000 */
[C---:B0-----:R-:W-:Y:S02]  /*0740*/  VIADD R3, R26.reuse, 0xb ;  /* 0x0000000b1a037836 */ /* 0x041fe40000000000 */
[----:B------:R-:W-:-:S02]  /*0750*/  VIADD R12, R26, 0x1f8 ;  /* 0x000001f81a0c7836 */ /* 0x000fc40000000000 */
[C---:B-1----:R-:W-:Y:S01]  /*0760*/  VIADD R2, R26.reuse, 0xc ;  /* 0x0000000c1a027836 */ /* 0x042fe20000000000 */
[----:B------:R0:W-:Y:S01]  /*0770*/  STL [R1+0xc38], R3 ;  /* 0x000c380301007387 */ /* 0x0001e20000100800 */
[C---:B------:R-:W-:Y:S02]  /*0780*/  VIADD R11, R26.reuse, 0x1f9 ;  /* 0x000001f91a0b7836 */ /* 0x040fe40000000000 */
[C---:B------:R-:W-:Y:S01]  /*0790*/  VIADD R10, R26.reuse, 0x1fa ;  /* 0x000001fa1a0a7836 */ /* 0x040fe20000000000 */
[----:B------:R1:W-:Y:S01]  /*07a0*/  STL [R1+0xc34], R2 ;  /* 0x000c340201007387 */ /* 0x0003e20000100800 */
[C---:B------:R-:W-:Y:S02]  /*07b0*/  VIADD R9, R26.reuse, 0x1fb ;  /* 0x000001fb1a097836 */ /* 0x040fe40000000000 */
[C---:B------:R-:W-:Y:S01]  /*07c0*/  VIADD R8, R26.reuse, 0x1fc ;  /* 0x000001fc1a087836 */ /* 0x040fe20000000000 */
[----:B------:R-:W-:Y:S01]  /*07d0*/  STL [R1+0xc3c], R15 ;  /* 0x000c3c0f01007387 */ /* 0x000fe20000100800 */
[----:B0-----:R-:W-:-:S02]  /*07e0*/  VIADD R3, R26, 0xd ;  /* 0x0000000d1a037836 */ /* 0x001fc40000000000 */
[----:B-1----:R-:W-:-:S03]  /*07f0*/  VIADD R2, R26, 0xe ;  /* 0x0000000e1a027836 */ /* 0x002fc60000000000 */
[----:B------:R0:W-:Y:S04]  /*0800*/  STL [R1+0xc44], R3 ;  /* 0x000c440301007387 */ /* 0x0001e80000100800 */
[----:B------:R1:W-:Y:S04]  /*0810*/  STL [R1+0xc40], R2 ;  /* 0x000c400201007387 */ /* 0x0003e80000100800 */
[----:B------:R2:W-:Y:S01]  /*0820*/  STL [R1+0xc28], R6 ;  /* 0x000c280601007387 */ /* 0x0005e20000100800 */
[C---:B0-----:R-:W-:Y:S02]  /*0830*/  VIADD R3, R26.reuse, 0x10 ;  /* 0x000000101a037836 */ /* 0x041fe40000000000 */
[----:B-1----:R-:W-:-:S03]  /*0840*/  VIADD R2, R26, 0x11 ;  /* 0x000000111a027836 */ /* 0x002fc60000000000 */
[----:B------:R0:W-:Y:S01]  /*0850*/  STL [R1+0xc24], R3 ;  /* 0x000c240301007387 */ /* 0x0001e20000100800 */
[----:B--2---:R-:W-:-:S03]  /*0860*/  VIADD R6, R26, 0x17 ;  /* 0x000000171a067836 */ /* 0x004fc60000000000 */
[----:B------:R1:W-:Y:S01]  /*0870*/  STL [R1+0xc20], R2 ;  /* 0x000c200201007387 */ /* 0x0003e20000100800 */
[C---:B0-----:R-:W-:Y:S02]  /*0880*/  VIADD R3, R26.reuse, 0x14 ;  /* 0x000000141a037836 */ /* 0x041fe40000000000 */
[----:B-1----:R-:W-:-:S03]  /*0890*/  VIADD R2, R26, 0x15 ;  /* 0x000000151a027836 */ /* 0x002fc60000000000 */
[----:B------:R0:W-:Y:S04]  /*08a0*/  STL [R1+0xc14], R3 ;  /* 0x000c140301007387 */ /* 0x0001e80000100800 */
[----:B------:R1:W-:Y:S01]  /*08b0*/  STL [R1+0xc10], R2 ;  /* 0x000c100201007387 */ /* 0x0003e20000100800 */
[C---:B0-----:R-:W-:Y:S02]  /*08c0*/  VIADD R3, R26.reuse, 0x18 ;  /* 0x000000181a037836 */ /* 0x041fe40000000000 */
[----:B-1----:R-:W-:-:S05]  /*08d0*/  VIADD R2, R26, 0x16 ;  /* 0x000000161a027836 */ /* 0x002fca0000000000 */
[----:B------:R0:W-:Y:S04]  /*08e0*/  STL [R1+0xc0c], R2 ;  /* 0x000c0c0201007387 */ /* 0x0001e80000100800 */
[----:B------:R1:W-:Y:S04]  /*08f0*/  STL [R1+0xc08], R6 ;  /* 0x000c080601007387 */ /* 0x0003e80000100800 */
[----:B------:R2:W-:Y:S01]  /*0900*/  STL [R1+0xc04], R3 ;  /* 0x000c040301007387 */ /* 0x0005e20000100800 */
[C---:B0-----:R-:W-:Y:S02]  /*0910*/  VIADD R2, R26.reuse, 0x19 ;  /* 0x000000191a027836 */ /* 0x041fe40000000000 */
[----:B-1----:R-:W-:-:S03]  /*0920*/  VIADD R6, R26, 0x1a ;  /* 0x0000001a1a067836 */ /* 0x002fc60000000000 */
[----:B------:R0:W-:Y:S01]  /*0930*/  STL [R1+0xc00], R2 ;  /* 0x000c000201007387 */ /* 0x0001e20000100800 */
[----:B--2---:R-:W-:-:S03]  /*0940*/  VIADD R3, R26, 0x1b ;  /* 0x0000001b1a037836 */ /* 0x004fc60000000000 */
[----:B------:R1:W-:Y:S04]  /*0950*/  STL [R1+0xc30], R6 ;  /* 0x000c300601007387 */ /* 0x0003e80000100800 */
[----:B------:R2:W-:Y:S01]  /*0960*/  STL [R1+0xc2c], R3 ;  /* 0x000c2c0301007387 */ /* 0x0005e20000100800 */
[----:B0-----:R-:W-:-:S03]  /*0970*/  VIADD R2, R26, 0x1c ;  /* 0x0000001c1a027836 */ /* 0x001fc60000000000 */
[----:B------:R0:W-:Y:S01]  /*0980*/  STL [R1+0xbf4], R7 ;  /* 0x000bf40701007387 */ /* 0x0001e20000100800 */
[C---:B-1----:R-:W-:Y:S02]  /*0990*/  VIADD R6, R26.reuse, 0x1e ;  /* 0x0000001e1a067836 */ /* 0x042fe40000000000 */
[----:B--2---:R-:W-:-:S03]  /*09a0*/  VIADD R3, R26, 0x1f ;  /* 0x0000001f1a037836 */ /* 0x004fc60000000000 */
[----:B------:R1:W-:Y:S01]  /*09b0*/  STL [R1+0xbec], R6 ;  /* 0x000bec0601007387 */ /* 0x0003e20000100800 */
[----:B0-----:R-:W-:-:S03]  /*09c0*/  VIADD R7, R26, 0x22 ;  /* 0x000000221a077836 */ /* 0x001fc60000000000 */
[----:B------:R0:W-:Y:S01]  /*09d0*/  STL [R1+0xbe8], R3 ;  /* 0x000be80301007387 */ /* 0x0001e20000100800 */
[C---:B-1----:R-:W-:Y:S02]  /*09e0*/  VIADD R6, R26.reuse, 0x20 ;  /* 0x000000201a067836 */ /* 0x042fe40000000000 */
[----:B0-----:R-:W-:-:S03]  /*09f0*/  VIADD R3, R26, 0x21 ;  /* 0x000000211a037836 */ /* 0x001fc60000000000 */
        /* <DEDUP_REMOVED lines=899> */
[----:B-1----:R-:W-:-:S03]  /*4230*/  VIADD R3, R26, 0x1e3 ;  /* 0x000001e31a037836 */ /* 0x002fc60000000000 */
[----:B------:R1:W-:Y:S01]  /*4240*/  STL [R1+0x58], R6 ;  /* 0x0000580601007387 */ /* 0x0003e20000100800 */
[----:B--2---:R-:W-:-:S03]  /*4250*/  VIADD R7, R26, 0x1e6 ;  /* 0x000001e61a077836 */ /* 0x004fc60000000000 */
[----:B------:R2:W-:Y:S01]  /*4260*/  STL [R1+0x20], R3 ;  /* 0x0000200301007387 */ /* 0x0005e20000100800 */
[----:B0-----:R-:W-:Y:S02]  /*4270*/  VIADD R0, R0, 0x40 ;  /* 0x0000004000007836 */ /* 0x001fe40000000000 */
[C---:B-1----:R-:W-:Y:S02]  /*4280*/  VIADD R6, R26.reuse, 0x1e4 ;  /* 0x000001e41a067836 */ /* 0x042fe40000000000 */
[----:B--2---:R-:W-:-:S03]  /*4290*/  VIADD R3, R26, 0x1e5 ;  /* 0x000001e51a037836 */ /* 0x004fc60000000000 */
        /* <DEDUP_REMOVED lines=13> */
[----:B------:R1:W-:Y:S01]  /*4370*/  STL [R1], R3 ;  /* 0x0000000301007387 */ /* 0x0003e20000100800 */
[C---:B0-----:R-:W-:Y:S02]  /*4380*/  VIADD R6, R26.reuse, 0x1ee ;  /* 0x000001ee1a067836 */ /* 0x041fe40000000000 */
[----:B-1----:R-:W-:-:S03]  /*4390*/  VIADD R3, R26, 0x1ef ;  /* 0x000001ef1a037836 */ /* 0x002fc60000000000 */
[----:B------:R0:W-:Y:S04]  /*43a0*/  STL [R1+0x28], R6 ;  /* 0x0000280601007387 */ /* 0x0001e80000100800 */
[----:B------:R1:W-:Y:S04]  /*43b0*/  STL [R1+0x24], R3 ;  /* 0x0000240301007387 */ /* 0x0003e80000100800 */
[----:B------:R2:W-:Y:S01]  /*43c0*/  STL [R1+0x1c8], R0 ;  /* 0x0001c80001007387 */ /* 0x0005e20000100800 */
[C---:B0-----:R-:W-:Y:S02]  /*43d0*/  VIADD R6, R26.reuse, 0x1fe ;  /* 0x000001fe1a067836 */ /* 0x041fe40000000000 */
[----:B-1----:R-:W-:Y:S01]  /*43e0*/  VIADD R3, R26, 0x1ff ;  /* 0x000001ff1a037836 */ /* 0x002fe20000000000 */
[----:B----4-:R-:W-:Y:S06]  /*43f0*/  BRA.U UP0, `(.L_x_0) ;  /* 0x0000002100107547 */ /* 0x010fec000b800000 */
[----:B------:R1:W-:Y:S01]  /*4400*/  STL [R1+0x10], RZ ;  /* 0x000010ff01007387 */ /* 0x0003e20000100800 */
[----:B--2---:R-:W-:-:S03]  /*4410*/  IMAD.SHL.U32 R0, R14, 0x20, RZ ;  /* 0x000000200e007824 */ /* 0x004fc600078e00ff */
[----:B------:R1:W-:Y:S02]  /*4420*/  STL [R1+0x14], RZ ;  /* 0x000014ff01007387 */ /* 0x0003e40000100800 */
[----:B------:R-:W-:Y:S02]  /*4430*/  LOP3.LUT R0, R0, 0x400, RZ, 0xc0, !PT ;  /* 0x0000040000007812 */ /* 0x000fe400078ec0ff */
[----:B------:R1:W-:Y:S04]  /*4440*/  STL [R1+0x18], RZ ;  /* 0x000018ff01007387 */ /* 0x0003e80000100800 */
        /* <DEDUP_REMOVED lines=478> */
[----:B------:R1:W-:Y:S04]  /*6230*/  STL [R1+0x2ac8], R0 ;  /* 0x002ac80001007387 */ /* 0x0003e80000100800 */
        /* <DEDUP_REMOVED lines=30> */
[----:B------:R1:W-:Y:S01]  /*6420*/  STL [R1+0x130c], RZ ;  /* 0x00130cff01007387 */ /* 0x0003e20000100800 */
[----:B------:R-:W-:Y:S05]  /*6430*/  BRA `(.L_x_1) ;  /* 0x00000ac4001c7947 */ /* 0x000fea0003800000 */
.L_x_0:
[----:B------:R0:W-:Y:S01]  /*6440*/  STL [R1+0x2d80], R19 ;  /* 0x002d801301007387 */ /* 0x0001e20000100800 */
[----:B--2---:R-:W-:Y:S01]  /*6450*/  IABS R0, R5 ;  /* 0x0000000500007213 */ /* 0x004fe20000000000 */
[----:B------:R-:W-:Y:S01]  /*6460*/  IMAD.MOV.U32 R14, RZ, RZ, RZ ;  /* 0x000000ffff0e7224 */ /* 0x000fe200078e00ff */
[----:B------:R-:W-:Y:S01]  /*6470*/  ISETP.GE.AND P2, PT, R3, RZ, PT ;  /* 0x000000ff0300720c */ /* 0x000fe20003f46270 */
[----:B------:R-:W1:Y:S01]  /*6480*/  LDCU UR6, c[0x0][0x3ac] ;  /* 0x00007580ff0677ac */ /* 0x000e620008000800 */
[----:B------:R-:W-:Y:S01]  /*6490*/  ISETP.GE.AND P4, PT, R6, RZ, PT ;  /* 0x000000ff0600720c */ /* 0x000fe20003f86270 */
[----:B------:R-:W2:Y:S01]  /*64a0*/  LDCU.128 UR8, c[0x0][0x380] ;  /* 0x00007000ff0877ac */ /* 0x000ea20008000c00 */
[----:B0-----:R-:W3:Y:S01]  /*64b0*/  LDL R19, [R1+0x1c4] ;  /* 0x0001c40001137983 */ /* 0x001ee20000100800 */
[----:B------:R-:W0:Y:S03]  /*64c0*/  LDCU UR7, c[0x0][0x3a4] ;  /* 0x00007480ff0777ac */ /* 0x000e260008000800 */
[----:B------:R4:W-:Y:S01]  /*64d0*/  STL [R1+0x2d7c], R20 ;  /* 0x002d7c1401007387 */ /* 0x0009e20000100800 */
[----:B------:R-:W5:Y:S03]  /*64e0*/  LDCU UR12, c[0x0][0x3b0] ;  /* 0x00007600ff0c77ac */ /* 0x000f660008000800 */
[----:B----4-:R-:W4:Y:S01]  /*64f0*/  LDL R20, [R1+0x1c8] ;  /* 0x0001c80001147983 */ /* 0x010f220000100800 */
[----:B------:R-:W0:Y:S03]  /*6500*/  I2F.RP R26, R0 ;  /* 0x00000000001a7306 */ /* 0x000e260000209400 */
[----:B------:R1:W-:Y:S04]  /*6510*/  STL [R1+0x2d78], R21 ;  /* 0x002d781501007387 */ /* 0x0003e80000100800 */
[----:B------:R0:W-:Y:S04]  /*6520*/  STL [R1+0x2d74], R22 ;  /* 0x002d741601007387 */ /* 0x0001e80000100800 */
[----:B------:R2:W-:Y:S01]  /*6530*/  STL [R1+0x2d70], R28 ;  /* 0x002d701c01007387 */ /* 0x0005e20000100800 */
[----:B-1----:R-:W-:Y:S01]  /*6540*/  IMAD.MOV.U32 R21, RZ, RZ, R23 ;  /* 0x000000ffff157224 */ /* 0x002fe200078e0017 */
[----:B------:R-:W-:-:S02]  /*6550*/  IABS R23, R4 ;  /* 0x0000000400177213 */ /* 0x000fc40000000000 */
[----:B------:R1:W-:Y:S01]  /*6560*/  STL [R1+0x2d6c], R29 ;  /* 0x002d6c1d01007387 */ /* 0x0003e20000100800 */
[----:B0-----:R-:W0:Y:S01]  /*6570*/  MUFU.RCP R26, R26 ;  /* 0x0000001a001a7308 */ /* 0x001e220000001000 */
[----:B------:R-:W-:Y:S02]  /*6580*/  IMAD.MOV.U32 R22, RZ, RZ, R25 ;  /* 0x000000ffff167224 */ /* 0x000fe400078e0019 */
[----:B------:R5:W-:Y:S01]  /*6590*/  STL [R1+0x2c4c], R5 ;  /* 0x002c4c0501007387 */ /* 0x000be20000100800 */
[----:B--2---:R-:W-:Y:S02]  /*65a0*/  IMAD.MOV.U32 R28, RZ, RZ, R24 ;  /* 0x000000ffff1c7224 */ /* 0x004fe400078e0018 */
[----:B-1----:R-:W-:Y:S02]  /*65b0*/  IMAD.MOV.U32 R29, RZ, RZ, R2 ;  /* 0x000000ffff1d7224 */ /* 0x002fe400078e0002 */
[----:B------:R-:W1:Y:S01]  /*65c0*/  I2F.RP R2, R23 ;  /* 0x0000001700027306 */ /* 0x000e620000209400 */
[----:B-----5:R-:W-:-:S02]  /*65d0*/  IMAD.MOV.U32 R5, RZ, RZ, R15 ;  /* 0x000000ffff057224 */ /* 0x020fc400078e000f */
[----:B0-----:R-:W-:-:S05]  /*65e0*/  VIADD R26, R26, 0xffffffe ;  /* 0x0ffffffe1a1a7836 */ /* 0x001fca0000000000 */
[----:B-1----:R-:W0:Y:S02]  /*65f0*/  MUFU.RCP R2, R2 ;  /* 0x0000000200027308 */ /* 0x002e240000001000 */
[----:B0-----:R-:W-:-:S06]  /*6600*/  VIADD R2, R2, 0xffffffe ;  /* 0x0ffffffe02027836 */ /* 0x001fcc0000000000 */
[----:B------:R-:W0:Y:S02]  /*6610*/  F2I.FTZ.U32.TRUNC.NTZ R15, R2 ;  /* 0x00000002000f7305 */ /* 0x000e24000021f000 */
[----:B0-----:R-:W-:-:S04]  /*6620*/  IMAD.MOV R2, RZ, RZ, -R15 ;  /* 0x000000ffff027224 */ /* 0x001fc800078e0a0f */
[----:B------:R-:W-:-:S04]  /*6630*/  IMAD R2, R2, R23, RZ ;  /* 0x0000001702027224 */ /* 0x000fc800078e02ff */
[----:B------:R-:W-:Y:S02]  /*6640*/  IMAD.HI.U32 R2, R15, R2, R14 ;  /* 0x000000020f027227 */ /* 0x000fe400078e000e */
[----:B------:R-:W0:Y:S02]  /*6650*/  F2I.FTZ.U32.TRUNC.NTZ R15, R26 ;  /* 0x0000001a000f7305 */ /* 0x000e24000021f000 */
[----:B0-----:R-:W-:Y:S01]  /*6660*/  IMAD.MOV R26, RZ, RZ, -R15 ;  /* 0x000000ffff1a7224 */ /* 0x001fe200078e0a0f */
[----:B---3--:R-:W-:-:S05]  /*6670*/  IABS R24, R19 ;  /* 0x0000001300187213 */ /* 0x008fca0000000000 */
[----:B------:R-:W-:Y:S01]  /*6680*/  IMAD.MOV.U32 R14, RZ, RZ, R24 ;  /* 0x000000ffff0e7224 */ /* 0x000fe200078e0018 */
[----:B----4-:R-:W-:-:S05]  /*6690*/  IABS R25, R20 ;  /* 0x0000001400197213 */ /* 0x010fca0000000000 */
[----:B------:R-:W-:Y:S02]  /*66a0*/  IMAD.MOV.U32 R24, RZ, RZ, R25 ;  /* 0x000000ffff187224 */ /* 0x000fe400078e0019 */
[----:B------:R-:W-:-:S04]  /*66b0*/  IMAD.HI.U32 R25, R2, R14, RZ ;  /* 0x0000000e02197227 */ /* 0x000fc800078e00ff */
[----:B------:R-:W-:-:S04]  /*66c0*/  IMAD.HI.U32 R2, R2, R24, RZ ;  /* 0x0000001802027227 */ /* 0x000fc800078e00ff */
[----:B------:R-:W-:Y:S02]  /*66d0*/  IMAD.MOV R2, RZ, RZ, -R2 ;  /* 0x000000ffff027224 */ /* 0x000fe400078e0a02 */
[----:B------:R-:W-:Y:S02]  /*66e0*/  IMAD.MOV R25, RZ, RZ, -R25 ;  /* 0x000000ffff197224 */ /* 0x000fe400078e0a19 */
[C---:B------:R-:W-:Y:S02]  /*66f0*/  IMAD R24, R23.reuse, R2, R24 ;  /* 0x0000000217187224 */ /* 0x040fe400078e0218 */
[----:B------:R-:W-:Y:S01]  /*6700*/  IMAD.MOV.U32 R2, RZ, RZ, R26 ;  /* 0x000000ffff027224 */ /* 0x000fe200078e001a */
[----:B------:R-:W-:Y:S01]  /*6710*/  IABS R26, R3 ;  /* 0x00000003001a7213 */ /* 0x000fe20000000000 */
[C---:B------:R-:W-:Y:S01]  /*6720*/  IMAD R25, R23.reuse, R25, R14 ;  /* 0x0000001917197224 */ /* 0x040fe200078e020e */
[C---:B------:R-:W-:Y:S01]  /*6730*/  ISETP.GT.U32.AND P1, PT, R23.reuse, R24, PT ;  /* 0x000000181700720c */ /* 0x040fe20003f24070 */
[----:B------:R-:W-:Y:S01]  /*6740*/  IMAD R2, R2, R0, RZ ;  /* 0x0000000002027224 */ /* 0x000fe200078e02ff */
[----:B------:R-:W-:Y:S01]  /*6750*/  ISETP.GE.AND P3, PT, R20, RZ, PT ;  /* 0x000000ff1400720c */ /* 0x000fe20003f66270 */
[----:B------:R-:W-:Y:S01]  /*6760*/  IMAD.MOV.U32 R14, RZ, RZ, RZ ;  /* 0x000000ffff0e7224 */ /* 0x000fe200078e00ff */
[----:B------:R-:W-:-:S02]  /*6770*/  ISETP.GT.U32.AND P0, PT, R23, R25, PT ;  /* 0x000000191700720c */ /* 0x000fc40003f04070 */
[----:B------:R-:W-:Y:S01]  /*6780*/  IABS R3, R7 ;  /* 0x0000000700037213 */ /* 0x000fe20000000000 */
[----:B------:R-:W-:Y:S01]  /*6790*/  IMAD.HI.U32 R2, R15, R2, R14 ;  /* 0x000000020f027227 */ /* 0x000fe200078e000e */
[----:B------:R-:W-:-:S03]  /*67a0*/  IABS R15, R6 ;  /* 0x00000006000f7213 */ /* 0x000fc60000000000 */
[----:B------:R-:W-:Y:S02]  /*67b0*/  IMAD.MOV.U32 R14, RZ, RZ, R26 ;  /* 0x000000ffff0e7224 */ /* 0x000fe400078e001a */
[----:B------:R-:W-:Y:S01]  /*67c0*/  @!P1 IMAD.IADD R24, R24, 0x1, -R23 ;  /* 0x0000000118189824 */ /* 0x000fe200078e0a17 */
[----:B------:R-:W-:Y:S01]  /*67d0*/  ISETP.GE.AND P1, PT, R19, RZ, PT ;  /* 0x000000ff1300720c */ /* 0x000fe20003f26270 */
[----:B------:R-:W-:Y:S01]  /*67e0*/  IMAD.HI.U32 R27, R2, R14, RZ ;  /* 0x0000000e021b7227 */ /* 0x000fe200078e00ff */
[----:B------:R-:W2:Y:S02]  /*67f0*/  LDL.LU R19, [R1+0x2d80] ;  /* 0x002d800001137983 */ /* 0x000ea40000300800 */
[----:B------:R-:W-:Y:S01]  /*6800*/  ISETP.GT.U32.AND P6, PT, R23, R24, PT ;  /* 0x000000181700720c */ /* 0x000fe20003fc4070 */
[----:B------:R-:W-:Y:S01]  /*6810*/  IMAD.MOV R27, RZ, RZ, -R27 ;  /* 0x000000ffff1b7224 */ /* 0x000fe200078e0a1b */
[----:B------:R-:W3:Y:S01]  /*6820*/  LDL.LU R20, [R1+0x2d7c] ;  /* 0x002d7c0001147983 */ /* 0x000ee20000300800 */
[----:B------:R-:W-:-:S02]  /*6830*/  @!P0 IMAD.IADD R25, R25, 0x1, -R23 ;  /* 0x0000000119198824 */ /* 0x000fc400078e0a17 */
[----:B------:R-:W-:Y:S02]  /*6840*/  IMAD R14, R0, R27, R14 ;  /* 0x0000001b000e7224 */ /* 0x000fe400078e020e */
[----:B------:R-:W-:Y:S01]  /*6850*/  IMAD.HI.U32 R6, R2, R15, RZ ;  /* 0x0000000f02067227 */ /* 0x000fe200078e00ff */
[----:B------:R-:W-:Y:S02]  /*6860*/  ISETP.GT.U32.AND P5, PT, R23, R25, PT ;  /* 0x000000191700720c */ /* 0x000fe40003fa4070 */
[----:B------:R-:W-:Y:S01]  /*6870*/  ISETP.GT.U32.AND P0, PT, R0, R14, PT ;  /* 0x0000000e0000720c */ /* 0x000fe20003f04070 */
[----:B------:R-:W-:-:S04]  /*6880*/  IMAD.HI.U32 R26, R2, R3, RZ ;  /* 0x00000003021a7227 */ /* 0x000fc800078e00ff */
[----:B------:R-:W-:Y:S02]  /*6890*/  @!P6 IMAD.IADD R24, R24, 0x1, -R23 ;  /* 0x000000011818e824 */ /* 0x000fe400078e0a17 */
[----:B------:R-:W-:-:S06]  /*68a0*/  IMAD.MOV R6, RZ, RZ, -R6 ;  /* 0x000000ffff067224 */ /* 0x000fcc00078e0a06 */
[----:B------:R-:W-:Y:S02]  /*68b0*/  @!P0 IMAD.IADD R14, R14, 0x1, -R0 ;  /* 0x000000010e0e8824 */ /* 0x000fe400078e0a00 */
[----:B------:R-:W-:-:S03]  /*68c0*/  @!P5 IMAD.IADD R25, R25, 0x1, -R23 ;  /* 0x000000011919d824 */ /* 0x000fc600078e0a17 */
[----:B------:R-:W-:Y:S01]  /*68d0*/  ISETP.GT.U32.AND P0, PT, R0, R14, PT ;  /* 0x0000000e0000720c */ /* 0x000fe20003f04070 */
[----:B------:R-:W-:Y:S01]  /*68e0*/  @!P1 IMAD.MOV R25, RZ, RZ, -R25 ;  /* 0x000000ffff199224 */ /* 0x000fe200078e0a19 */
[----:B------:R-:W-:Y:S01]  /*68f0*/  ISETP.NE.AND P6, PT, R4, RZ, PT ;  /* 0x000000ff0400720c */ /* 0x000fe20003fc5270 */
[----:B------:R-:W-:Y:S01]  /*6900*/  @!P3 IMAD.MOV R24, RZ, RZ, -R24 ;  /* 0x000000ffff18b224 */ /* 0x000fe200078e0a18 */
[----:B------:R-:W-:Y:S01]  /*6910*/  LOP3.LUT R4, RZ, R4, RZ, 0x33, !PT ;  /* 0x00000004ff047212 */ /* 0x000fe200078e33ff */
[----:B------:R-:W-:Y:S02]  /*6920*/  IMAD.MOV R26, RZ, RZ, -R26 ;  /* 0x000000ffff1a7224 */ /* 0x000fe400078e0a1a */
[C---:B------:R-:W-:Y:S01]  /*6930*/  IMAD R6, R0.reuse, R6, R15 ;  /* 0x0000000600067224 */ /* 0x040fe200078e020f */
[----:B------:R-:W-:Y:S01]  /*6940*/  ISETP.GE.AND P5, PT, R7, RZ, PT ;  /* 0x000000ff0700720c */ /* 0x000fe20003fa6270 */
[----:B------:R-:W-:Y:S01]  /*6950*/  IMAD R3, R0, R26, R3 ;  /* 0x0000001a00037224 */ /* 0x000fe200078e0203 */
[----:B------:R-:W-:-:S02]  /*6960*/  SEL R7, R4, R25, !P6 ;  /* 0x0000001904077207 */ /* 0x000fc40007000000 */
[----:B------:R-:W-:Y:S02]  /*6970*/  IABS R15, R8 ;  /* 0x00000008000f7213 */ /* 0x000fe40000000000 */
[----:B------:R-:W-:Y:S02]  /*6980*/  SEL R4, R4, R24, !P6 ;  /* 0x0000001804047207 */ /* 0x000fe40007000000 */
[----:B------:R-:W-:Y:S01]  /*6990*/  ISETP.GT.U32.AND P6, PT, R0, R6, PT ;  /* 0x000000060000720c */ /* 0x000fe20003fc4070 */
[----:B------:R-:W-:Y:S01]  /*69a0*/  @!P0 IMAD.IADD R14, R14, 0x1, -R0 ;  /* 0x000000010e0e8824 */ /* 0x000fe200078e0a00 */
[----:B------:R-:W-:Y:S01]  /*69b0*/  ISETP.GT.U32.AND P0, PT, R0, R3, PT ;  /* 0x000000030000720c */ /* 0x000fe20003f04070 */
[----:B------:R-:W-:-:S04]  /*69c0*/  IMAD.HI.U32 R24, R2, R15, RZ ;  /* 0x0000000f02187227 */ /* 0x000fc800078e00ff */
[----:B------:R-:W-:-:S04]  /*69d0*/  IMAD.MOV R24, RZ, RZ, -R24 ;  /* 0x000000ffff187224 */ /* 0x000fc800078e0a18 */
[----:B------:R-:W-:Y:S02]  /*69e0*/  IMAD R15, R0, R24, R15 ;  /* 0x00000018000f7224 */ /* 0x000fe400078e020f */
[--C-:B------:R-:W-:Y:S01]  /*69f0*/  @!P6 IMAD.IADD R6, R6, 0x1, -R0.reuse ;  /* 0x000000010606e824 */ /* 0x100fe200078e0a00 */
[----:B------:R-:W-:Y:S01]  /*6a00*/  ISETP.GE.AND P3, PT, R9, RZ, PT ;  /* 0x000000ff0900720c */ /* 0x000fe20003f66270 */
[----:B------:R-:W-:Y:S01]  /*6a10*/  @!P0 IMAD.IADD R3, R3, 0x1, -R0 ;  /* 0x0000000103038824 */ /* 0x000fe200078e0a00 */
[C---:B------:R-:W-:Y:S02]  /*6a20*/  ISETP.GT.U32.AND P6, PT, R0.reuse, R15, PT ;  /* 0x0000000f0000720c */ /* 0x040fe40003fc4070 */
[----:B------:R-:W-:Y:S02]  /*6a30*/  IABS R9, R9 ;  /* 0x0000000900097213 */ /* 0x000fe40000000000 */
[----:B------:R-:W-:Y:S01]  /*6a40*/  ISETP.GT.U32.AND P0, PT, R0, R6, PT ;  /* 0x000000060000720c */ /* 0x000fe20003f04070 */
[----:B------:R-:W-:Y:S01]  /*6a50*/  IMAD.MOV.U32 R27, RZ, RZ, R5 ;  /* 0x000000ffff1b7224 */ /* 0x000fe200078e0005 */
[----:B------:R-:W-:Y:S01]  /*6a60*/  ISETP.GE.AND P1, PT, R8, RZ, PT ;  /* 0x000000ff0800720c */ /* 0x000fe20003f26270 */
[----:B------:R-:W-:Y:S01]  /*6a70*/  IMAD.HI.U32 R23, R2, R9, RZ ;  /* 0x0000000902177227 */ /* 0x000fe200078e00ff */
[----:B------:R-:W-:-:S03]  /*6a80*/  IABS R8, R10 ;  /* 0x0000000a00087213 */ /* 0x000fc60000000000 */
[----:B------:R-:W-:Y:S02]  /*6a90*/  IMAD.MOV.U32 R5, RZ, RZ, R14 ;  /* 0x000000ffff057224 */ /* 0x000fe400078e000e */
[----:B------:R-:W-:Y:S02]  /*6aa0*/  IMAD.MOV R23, RZ, RZ, -R23 ;  /* 0x000000ffff177224 */ /* 0x000fe400078e0a17 */
[----:B------:R-:W-:Y:S01]  /*6ab0*/  IMAD.HI.U32 R25, R2, R8, RZ ;  /* 0x0000000802197227 */ /* 0x000fe200078e00ff */
[----:B------:R-:W-:Y:S03]  /*6ac0*/  STL [R1+0xc70], R7 ;  /* 0x000c700701007387 */ /* 0x000fe60000100800 */
[----:B------:R-:W-:Y:S01]  /*6ad0*/  @!P2 IMAD.MOV R5, RZ, RZ, -R5 ;  /* 0x000000ffff05a224 */ /* 0x000fe200078e0a05 */
[----:B------:R0:W-:Y:S01]  /*6ae0*/  STL [R1+0xc6c], R4 ;  /* 0x000c6c0401007387 */ /* 0x0001e20000100800 */
[----:B------:R-:W-:-:S02]  /*6af0*/  @!P6 IMAD.IADD R15, R15, 0x1, -R0 ;  /* 0x000000010f0fe824 */ /* 0x000fc400078e0a00 */
[----:B------:R-:W-:Y:S01]  /*6b00*/  IMAD R9, R0, R23, R9 ;  /* 0x0000001700097224 */ /* 0x000fe200078e0209 */
[----:B------:R1:W-:Y:S01]  /*6b10*/  STL [R1+0xa28], R5 ;  /* 0x000a280501007387 */ /* 0x0003e20000100800 */
[----:B------:R-:W-:Y:S02]  /*6b20*/  IMAD.MOV R25, RZ, RZ, -R25 ;  /* 0x000000ffff197224 */ /* 0x000fe400078e0a19 */
[----:B------:R-:W-:Y:S01]  /*6b30*/  @!P0 IMAD.IADD R6, R6, 0x1, -R0 ;  /* 0x0000000106068824 */ /* 0x000fe200078e0a00 */
[----:B0-----:R-:W-:Y:S01]  /*6b40*/  IABS R4, R12 ;  /* 0x0000000c00047213 */ /* 0x001fe20000000000 */
[C---:B------:R-:W-:Y:S01]  /*6b50*/  IMAD R8, R0.reuse, R25, R8 ;  /* 0x0000001900087224 */ /* 0x040fe200078e0208 */
[C---:B------:R-:W-:Y:S01]  /*6b60*/  ISETP.GT.U32.AND P6, PT, R0.reuse, R15, PT ;  /* 0x0000000f0000720c */ /* 0x040fe20003fc4070 */
[----:B-1----:R-:W-:Y:S02]  /*6b70*/  IMAD.MOV.U32 R5, RZ, RZ, R28 ;  /* 0x000000ffff057224 */ /* 0x002fe400078e001c */
[----:B------:R-:W-:Y:S01]  /*6b80*/  IMAD.MOV.U32 R28, RZ, RZ, R21 ;  /* 0x000000ffff1c7224 */ /* 0x000fe200078e0015 */
[----:B------:R-:W-:Y:S01]  /*6b90*/  ISETP.GT.U32.AND P0, PT, R0, R9, PT ;  /* 0x000000090000720c */ /* 0x000fe20003f04070 */
[----:B------:R-:W-:-:S02]  /*6ba0*/  IMAD.MOV.U32 R21, RZ, RZ, R6 ;  /* 0x000000ffff157224 */ /* 0x000fc400078e0006 */
[----:B------:R-:W-:-:S04]  /*6bb0*/  IMAD.HI.U32 R23, R2, R4, RZ ;  /* 0x0000000402177227 */ /* 0x000fc800078e00ff */
[----:B------:R-:W-:Y:S01]  /*6bc0*/  @!P4 IMAD.MOV R21, RZ, RZ, -R21 ;  /* 0x000000ffff15c224 */ /* 0x000fe200078e0a15 */
[----:B------:R-:W-:Y:S01]  /*6bd0*/  ISETP.GT.U32.AND P4, PT, R0, R8, PT ;  /* 0x000000080000720c */ /* 0x000fe20003f84070 */
[----:B------:R-:W-:-:S04]  /*6be0*/  IMAD.MOV R23, RZ, RZ, -R23 ;  /* 0x000000ffff177224 */ /* 0x000fc800078e0a17 */
[C---:B------:R-:W-:Y:S01]  /*6bf0*/  IMAD R4, R0.reuse, R23, R4 ;  /* 0x0000001700047224 */ /* 0x040fe200078e0204 */
[----:B------:R-:W-:Y:S01]  /*6c00*/  IABS R7, R11 ;  /* 0x0000000b00077213 */ /* 0x000fe20000000000 */
[--C-:B------:R-:W-:Y:S01]  /*6c10*/  @!P6 IMAD.IADD R15, R15, 0x1, -R0.reuse ;  /* 0x000000010f0fe824 */ /* 0x100fe200078e0a00 */
[C---:B------:R-:W-:Y:S01]  /*6c20*/  ISETP.GT.U32.AND P2, PT, R0.reuse, R3, PT ;  /* 0x000000030000720c */ /* 0x040fe20003f44070 */
[--C-:B------:R-:W-:Y:S01]  /*6c30*/  @!P0 IMAD.IADD R9, R9, 0x1, -R0.reuse ;  /* 0x0000000109098824 */ /* 0x100fe200078e0a00 */
[----:B------:R-:W-:Y:S02]  /*6c40*/  ISETP.GT.U32.AND P6, PT, R0, R4, PT ;  /* 0x000000040000720c */ /* 0x000fe40003fc4070 */
[----:B------:R-:W-:Y:S01]  /*6c50*/  IABS R23, R16 ;  /* 0x0000001000177213 */ /* 0x000fe20000000000 */
[----:B------:R-:W-:Y:S01]  /*6c60*/  @!P4 IMAD.IADD R8, R8, 0x1, -R0 ;  /* 0x000000010808c824 */ /* 0x000fe200078e0a00 */
[----:B------:R-:W-:Y:S01]  /*6c70*/  ISETP.GT.U32.AND P4, PT, R0, R9, PT ;  /* 0x000000090000720c */ /* 0x000fe20003f84070 */
[----:B------:R-:W-:Y:S01]  /*6c80*/  IMAD.HI.U32 R24, R2, R7, RZ ;  /* 0x0000000702187227 */ /* 0x000fe200078e00ff */
[----:B------:R-:W-:-:S03]  /*6c90*/  IABS R14, R17 ;  /* 0x00000011000e7213 */ /* 0x000fc60000000000 */
[----:B------:R-:W-:-:S04]  /*6ca0*/  IMAD.HI.U32 R26, R2, R23, RZ ;  /* 0x00000017021a7227 */ /* 0x000fc800078e00ff */
[----:B------:R-:W-:Y:S02]  /*6cb0*/  IMAD.MOV R24, RZ, RZ, -R24 ;  /* 0x000000ffff187224 */ /* 0x000fe400078e0a18 */
[----:B------:R-:W-:Y:S02]  /*6cc0*/  IMAD.MOV R26, RZ, RZ, -R26 ;  /* 0x000000ffff1a7224 */ /* 0x000fe400078e0a1a */
[----:B------:R-:W-:-:S04]  /*6cd0*/  IMAD.HI.U32 R25, R2, R14, RZ ;  /* 0x0000000e02197227 */ /* 0x000fc800078e00ff */
[----:B------:R-:W-:Y:S01]  /*6ce0*/  IMAD R7, R0, R24, R7 ;  /* 0x0000001800077224 */ /* 0x000fe200078e0207 */
[----:B------:R-:W-:Y:S01]  /*6cf0*/  IABS R24, R13 ;  /* 0x0000000d00187213 */ /* 0x000fe20000000000 */
[--C-:B------:R-:W-:Y:S02]  /*6d00*/  @!P2 IMAD.IADD R3, R3, 0x1, -R0.reuse ;  /* 0x000000010303a824 */ /* 0x100fe400078e0a00 */
[--C-:B------:R-:W-:Y:S02]  /*6d10*/  @!P6 IMAD.IADD R4, R4, 0x1, -R0.reuse ;  /* 0x000000010404e824 */ /* 0x100fe400078e0a00 */
[----:B------:R-:W-:Y:S02]  /*6d20*/  IMAD R23, R0, R26, R23 ;  /* 0x0000001a00177224 */ /* 0x000fe400078e0217 */
[----:B------:R-:W-:Y:S01]  /*6d30*/  IMAD.MOV R25, RZ, RZ, -R25 ;  /* 0x000000ffff197224 */ /* 0x000fe200078e0a19 */
[----:B------:R0:W-:Y:S01]  /*6d40*/  STL [R1+0xa24], R21 ;  /* 0x000a241501007387 */ /* 0x0001e20000100800 */
[----:B------:R-:W-:Y:S01]  /*6d50*/  @!P5 IMAD.MOV R3, RZ, RZ, -R3 ;  /* 0x000000ffff03d224 */ /* 0x000fe200078e0a03 */
[----:B------:R-:W-:Y:S01]  /*6d60*/  ISETP.GE.AND P0, PT, R10, RZ, PT ;  /* 0x000000ff0a00720c */ /* 0x000fe20003f06270 */
[----:B------:R-:W-:Y:S01]  /*6d70*/  @!P4 IMAD.IADD R9, R9, 0x1, -R0 ;  /* 0x000000010909c824 */ /* 0x000fe200078e0a00 */
[----:B------:R-:W-:Y:S01]  /*6d80*/  ISETP.GT.U32.AND P5, PT, R0, R4, PT ;  /* 0x000000040000720c */ /* 0x000fe20003fa4070 */
[----:B------:R-:W-:Y:S01]  /*6d90*/  IMAD.HI.U32 R6, R2, R24, RZ ;  /* 0x0000001802067227 */ /* 0x000fe200078e00ff */
[----:B------:R-:W-:-:S03]  /*6da0*/  ISETP.GT.U32.AND P4, PT, R0, R23, PT ;  /* 0x000000170000720c */ /* 0x000fc60003f84070 */
[----:B------:R-:W-:Y:S01]  /*6db0*/  IMAD R14, R0, R25, R14 ;  /* 0x00000019000e7224 */ /* 0x000fe200078e020e */
[----:B0-----:R-:W4:Y:S01]  /*6dc0*/  LDL.LU R21, [R1+0x2d78] ;  /* 0x002d780001157983 */ /* 0x001f220000300800 */
[----:B------:R-:W-:-:S03]  /*6dd0*/  IMAD.MOV.U32 R25, RZ, RZ, R5 ;  /* 0x000000ffff197224 */ /* 0x000fc600078e0005 */
[----:B------:R-:W5:Y:S01]  /*6de0*/  LDL.LU R10, [R1+0xc2c] ;  /* 0x000c2c00010a7983 */ /* 0x000f620000300800 */
[----:B------:R-:W-:Y:S02]  /*6df0*/  IMAD.MOV.U32 R5, RZ, RZ, R22 ;  /* 0x000000ffff057224 */ /* 0x000fe400078e0016 */
[----:B------:R-:W-:Y:S02]  /*6e00*/  IMAD.MOV.U32 R22, RZ, RZ, R15 ;  /* 0x000000ffff167224 */ /* 0x000fe400078e000f */
[----:B------:R-:W-:Y:S02]  /*6e10*/  IMAD.MOV R6, RZ, RZ, -R6 ;  /* 0x000000ffff067224 */ /* 0x000fe400078e0a06 */
[----:B------:R-:W-:Y:S02]  /*6e20*/  @!P1 IMAD.MOV R22, RZ, RZ, -R22 ;  /* 0x000000ffff169224 */ /* 0x000fe400078e0a16 */
[----:B------:R-:W-:Y:S02]  /*6e30*/  IMAD R6, R0, R6, R24 ;  /* 0x0000000600067224 */ /* 0x000fe400078e0218 */
[----:B------:R-:W2:Y:S01]  /*6e40*/  LDL R24, [R1+0xc4c] ;  /* 0x000c4c0001187983 */ /* 0x000ea20000100800 */
[----:B------:R-:W-:-:S03]  /*6e50*/  @!P5 IMAD.IADD R4, R4, 0x1, -R0 ;  /* 0x000000010404d824 */ /* 0x000fc600078e0a00 */
[----:B------:R-:W2:Y:S01]  /*6e60*/  LDL.LU R26, [R1+0xc20] ;  /* 0x000c2000011a7983 */ /* 0x000ea20000300800 */
[----:B------:R-:W-:Y:S01]  /*6e70*/  ISETP.GE.AND P5, PT, R12, RZ, PT ;  /* 0x000000ff0c00720c */ /* 0x000fe20003fa6270 */
[----:B------:R-:W-:Y:S02]  /*6e80*/  @!P4 IMAD.IADD R23, R23, 0x1, -R0 ;  /* 0x000000011717c824 */ /* 0x000fe400078e0a00 */
[----:B------:R-:W-:Y:S01]  /*6e90*/  STL [R1+0xa20], R3 ;  /* 0x000a200301007387 */ /* 0x000fe20000100800 */
[----:B------:R-:W-:-:S03]  /*6ea0*/  ISETP.GE.AND P4, PT, R16, RZ, PT ;  /* 0x000000ff1000720c */ /* 0x000fc60003f86270 */
[----:B------:R0:W-:Y:S04]  /*6eb0*/  STL [R1+0xa1c], R22 ;  /* 0x000a1c1601007387 */ /* 0x0001e80000100800 */
[----:B0-----:R-:W2:Y:S04]  /*6ec0*/  LDL.LU R22, [R1+0x2d74] ;  /* 0x002d740001167983 */ /* 0x001ea80000300800 */
[----:B------:R-:W2:Y:S04]  /*6ed0*/  LDL.LU R12, [R1+0xc14] ;  /* 0x000c1400010c7983 */ /* 0x000ea80000300800 */
[----:B------:R-:W3:Y:S01]  /*6ee0*/  LDL.LU R16, [R1+0xc30] ;  /* 0x000c300001107983 */ /* 0x000ee20000300800 */
[----:B------:R-:W-:-:S02]  /*6ef0*/  ISETP.GT.U32.AND P2, PT, R0, R7, PT ;  /* 0x000000070000720c */ /* 0x000fc40003f44070 */
[----:B------:R-:W-:-:S11]  /*6f00*/  ISETP.GT.U32.AND P1, PT, R0, R6, PT ;  /* 0x000000060000720c */ /* 0x000fd60003f24070 */
[--C-:B------:R-:W-:Y:S01]  /*6f10*/  @!P2 IMAD.IADD R7, R7, 0x1, -R0.reuse ;  /* 0x000000010707a824 */ /* 0x100fe200078e0a00 */
[----:B------:R-:W-:Y:S01]  /*6f20*/  ISETP.GT.U32.AND P2, PT, R0, R8, PT ;  /* 0x000000080000720c */ /* 0x000fe20003f44070 */
[----:B------:R-:W-:Y:S01]  /*6f30*/  @!P1 IMAD.IADD R6, R6, 0x1, -R0 ;  /* 0x0000000106069824 */ /* 0x000fe200078e0a00 */
[----:B------:R-:W-:-:S11]  /*6f40*/  ISETP.GE.AND P1, PT, R13, RZ, PT ;  /* 0x000000ff0d00720c */ /* 0x000fd60003f26270 */
[----:B------:R-:W-:Y:S01]  /*6f50*/  @!P2 IMAD.IADD R8, R8, 0x1, -R0 ;  /* 0x000000010808a824 */ /* 0x000fe200078e0a00 */
[----:B------:R-:W-:Y:S01]  /*6f60*/  ISETP.GE.AND P2, PT, R11, RZ, PT ;  /* 0x000000ff0b00720c */ /* 0x000fe20003f46270 */
[----:B-----5:R-:W-:Y:S01]  /*6f70*/  IMAD.MOV.U32 R15, RZ, RZ, R10 ;  /* 0x000000ffff0f7224 */ /* 0x020fe200078e000a */
[----:B------:R-:W-:-:S05]  /*6f80*/  IABS R10, R18 ;  /* 0x00000012000a7213 */ /* 0x000fca0000000000 */
[----:B------:R-:W-:-:S04]  /*6f90*/  IMAD.HI.U32 R11, R2, R10, RZ ;  /* 0x0000000a020b7227 */ /* 0x000fc800078e00ff */
[----:B------:R-:W-:-:S04]  /*6fa0*/  IMAD.MOV R11, RZ, RZ, -R11 ;  /* 0x000000ffff0b7224 */ /* 0x000fc800078e0a0b */
[----:B------:R-:W-:Y:S02]  /*6fb0*/  IMAD R10, R0, R11, R10 ;  /* 0x0000000b000a7224 */ /* 0x000fe400078e020a */
[----:B--2---:R-:W-:Y:S02]  /*6fc0*/  IMAD.MOV.U32 R13, RZ, RZ, R12 ;  /* 0x000000ffff0d7224 */ /* 0x004fe400078e000c */
[----:B---3--:R-:W-:Y:S02]  /*6fd0*/  IMAD.MOV.U32 R11, RZ, RZ, R16 ;  /* 0x000000ffff0b7224 */ /* 0x008fe400078e0010 */
[----:B------:R-:W-:Y:S02]  /*6fe0*/  IMAD.MOV.U32 R16, RZ, RZ, R25 ;  /* 0x000000ffff107224 */ /* 0x000fe400078e0019 */
[----:B------:R-:W-:Y:S02]  /*6ff0*/  IMAD.MOV.U32 R25, RZ, RZ, R28 ;  /* 0x000000ffff197224 */ /* 0x000fe400078e001c */
[----:B------:R-:W-:-:S02]  /*7000*/  IMAD.MOV.U32 R28, RZ, RZ, R9 ;  /* 0x000000ffff1c7224 */ /* 0x000fc400078e0009 */
[----:B------:R-:W-:Y:S02]  /*7010*/  IMAD.MOV.U32 R9, RZ, RZ, R13 ;  /* 0x000000ffff097224 */ /* 0x000fe400078e000d */
[----:B------:R-:W-:Y:S02]  /*7020*/  IMAD.MOV.U32 R13, RZ, RZ, R8 ;  /* 0x000000ffff0d7224 */ /* 0x000fe400078e0008 */
[----:B------:R-:W2:Y:S01]  /*7030*/  LDL.LU R8, [R1+0xc24] ;  /* 0x000c240001087983 */ /* 0x000ea20000300800 */
[C---:B------:R-:W-:Y:S01]  /*7040*/  ISETP.GT.U32.AND P6, PT, R0.reuse, R7, PT ;  /* 0x000000070000720c */ /* 0x040fe20003fc4070 */
[----:B------:R-:W-:Y:S01]  /*7050*/  @!P3 IMAD.MOV R28, RZ, RZ, -R28 ;  /* 0x000000ffff1cb224 */ /* 0x000fe200078e0a1c */
[----:B------:R-:W-:Y:S01]  /*7060*/  IABS R3, R19 ;  /* 0x0000001300037213 */ /* 0x000fe20000000000 */
[----:B------:R-:W-:Y:S01]  /*7070*/  @!P0 IMAD.MOV R13, RZ, RZ, -R13 ;  /* 0x000000ffff0d8224 */ /* 0x000fe200078e0a0d */
[----:B------:R-:W-:Y:S02]  /*7080*/  ISETP.GT.U32.AND P3, PT, R0, R6, PT ;  /* 0x000000060000720c */ /* 0x000fe40003f64070 */
[----:B------:R0:W-:Y:S01]  /*7090*/  STL [R1+0xa10], R28 ;  /* 0x000a101c01007387 */ /* 0x0001e20000100800 */
[----:B------:R-:W-:-:S06]  /*70a0*/  IMAD.HI.U32 R12, R2, R3, RZ ;  /* 0x00000003020c7227 */ /* 0x000fcc00078e00ff */
[----:B------:R-:W-:Y:S01]  /*70b0*/  @!P6 IMAD.IADD R7, R7, 0x1, -R0 ;  /* 0x000000010707e824 */ /* 0x000fe200078e0a00 */
[----:B0-----:R-:W3:Y:S01]  /*70c0*/  LDL.LU R28, [R1+0x2d70] ;  /* 0x002d7000011c7983 */ /* 0x001ee20000300800 */
[----:B------:R-:W-:-:S03]  /*70d0*/  IMAD.MOV R12, RZ, RZ, -R12 ;  /* 0x000000ffff0c7224 */ /* 0x000fc600078e0a0c */
[----:B------:R0:W-:Y:S01]  /*70e0*/  STL [R1+0xa0c], R13 ;  /* 0x000a0c0d01007387 */ /* 0x0001e20000100800 */
[C---:B------:R-:W-:Y:S01]  /*70f0*/  ISETP.GT.U32.AND P6, PT, R0.reuse, R14, PT ;  /* 0x0000000e0000720c */ /* 0x040fe20003fc4070 */
[----:B------:R-:W-:Y:S02]  /*7100*/  IMAD R3, R0, R12, R3 ;  /* 0x0000000c00037224 */ /* 0x000fe400078e0203 */
[----:B0-----:R-:W-:Y:S02]  /*7110*/  IMAD.MOV.U32 R13, RZ, RZ, R29 ;  /* 0x000000ffff0d7224 */ /* 0x001fe400078e001d */
[----:B------:R-:W-:-:S04]  /*7120*/  IMAD.MOV.U32 R29, RZ, RZ, R7 ;  /* 0x000000ffff1d7224 */ /* 0x000fc800078e0007 */
[----:B------:R-:W-:Y:S01]  /*7130*/  @!P2 IMAD.MOV R29, RZ, RZ, -R29 ;  /* 0x000000ffff1da224 */ /* 0x000fe200078e0a1d */
[----:B------:R-:W-:Y:S01]  /*7140*/  ISETP.GT.U32.AND P2, PT, R0, R10, PT ;  /* 0x0000000a0000720c */ /* 0x000fe20003f44070 */
[--C-:B------:R-:W-:Y:S01]  /*7150*/  @!P3 IMAD.IADD R6, R6, 0x1, -R0.reuse ;  /* 0x000000010606b824 */ /* 0x100fe200078e0a00 */
[----:B------:R-:W-:Y:S01]  /*7160*/  ISETP.GT.U32.AND P3, PT, R0, R3, PT ;  /* 0x000000030000720c */ /* 0x000fe20003f64070 */
[----:B------:R-:W-:Y:S01]  /*7170*/  @!P6 IMAD.IADD R14, R14, 0x1, -R0 ;  /* 0x000000010e0ee824 */ /* 0x000fe200078e0a00 */
[----:B------:R-:W-:-:S04]  /*7180*/  ISETP.GT.U32.AND P0, PT, R0, R23, PT ;  /* 0x000000170000720c */ /* 0x000fc80003f04070 */
[----:B------:R-:W-:-:S05]  /*7190*/  ISETP.GT.U32.AND P6, PT, R0, R14, PT ;  /* 0x0000000e0000720c */ /* 0x000fca0003fc4070 */
[--C-:B------:R-:W-:Y:S02]  /*71a0*/  @!P2 IMAD.IADD R10, R10, 0x1, -R0.reuse ;  /* 0x000000010a0aa824 */ /* 0x100fe400078e0a00 */
[----:B------:R-:W-:-:S03]  /*71b0*/  @!P3 IMAD.IADD R3, R3, 0x1, -R0 ;  /* 0x000000010303b824 */ /* 0x000fc600078e0a00 */
[----:B------:R-:W-:Y:S01]  /*71c0*/  ISETP.GT.U32.AND P3, PT, R0, R10, PT ;  /* 0x0000000a0000720c */ /* 0x000fe20003f64070 */
[----:B------:R-:W-:Y:S01]  /*71d0*/  @!P5 IMAD.MOV R4, RZ, RZ, -R4 ;  /* 0x000000ffff04d224 */ /* 0x000fe200078e0a04 */
[----:B------:R-:W-:Y:S01]  /*71e0*/  ISETP.GE.AND P5, PT, R17, RZ, PT ;  /* 0x000000ff1100720c */ /* 0x000fe20003fa6270 */
[--C-:B------:R-:W-:Y:S01]  /*71f0*/  @!P0 IMAD.IADD R23, R23, 0x1, -R0.reuse ;  /* 0x0000000117178824 */ /* 0x100fe200078e0a00 */
[----:B------:R-:W-:Y:S01]  /*7200*/  ISETP.GE.AND P0, PT, R18, RZ, PT ;  /* 0x000000ff1200720c */ /* 0x000fe20003f06270 */
[----:B------:R-:W-:Y:S01]  /*7210*/  @!P6 IMAD.IADD R14, R14, 0x1, -R0 ;  /* 0x000000010e0ee824 */ /* 0x000fe200078e0a00 */
[----:B------:R0:W-:Y:S01]  /*7220*/  STL [R1+0xa08], R29 ;  /* 0x000a081d01007387 */ /* 0x0001e20000100800 */
[----:B------:R-:W-:Y:S01]  /*7230*/  @!P1 IMAD.MOV R6, RZ, RZ, -R6 ;  /* 0x000000ffff069224 */ /* 0x000fe200078e0a06 */
[----:B------:R-:W-:Y:S02]  /*7240*/  ISETP.GT.U32.AND P1, PT, R0, R3, PT ;  /* 0x000000030000720c */ /* 0x000fe40003f24070 */
[----:B------:R-:W-:-:S02]  /*7250*/  IABS R7, R20 ;  /* 0x0000001400077213 */ /* 0x000fc40000000000 */
[----:B------:R-:W-:Y:S01]  /*7260*/  ISETP.GE.AND P6, PT, R19, RZ, PT ;  /* 0x000000ff1300720c */ /* 0x000fe20003fc6270 */
[----:B------:R-:W-:Y:S01]  /*7270*/  IMAD.MOV.U32 R19, RZ, RZ, R11 ;  /* 0x000000ffff137224 */ /* 0x000fe200078e000b */
[----:B------:R-:W-:Y:S01]  /*7280*/  ISETP.GE.AND P2, PT, R20, RZ, PT ;  /* 0x000000ff1400720c */ /* 0x000fe20003f46270 */
[----:B------:R-:W-:Y:S01]  /*7290*/  IMAD.MOV.U32 R20, RZ, RZ, R13 ;  /* 0x000000ffff147224 */ /* 0x000fe200078e000d */
[----:B0-----:R-:W5:Y:S01]  /*72a0*/  LDL.LU R29, [R1+0x2d6c] ;  /* 0x002d6c00011d7983 */ /* 0x001f620000300800 */
[----:B------:R-:W-:Y:S02]  /*72b0*/  IMAD.MOV.U32 R13, RZ, RZ, R14 ;  /* 0x000000ffff0d7224 */ /* 0x000fe400078e000e */
[----:B------:R-:W-:Y:S01]  /*72c0*/  @!P3 IMAD.IADD R10, R10, 0x1, -R0 ;  /* 0x000000010a0ab824 */ /* 0x000fe200078e0a00 */
[----:B------:R-:W-:Y:S01]  /*72d0*/  STL [R1+0xa04], R4 ;  /* 0x000a040401007387 */ /* 0x000fe20000100800 */
[----:B------:R-:W-:-:S03]  /*72e0*/  @!P4 IMAD.MOV R23, RZ, RZ, -R23 ;  /* 0x000000ffff17c224 */ /* 0x000fc600078e0a17 */
[----:B------:R-:W5:Y:S01]  /*72f0*/  LDL.LU R11, [R1+0x24] ;  /* 0x00002400010b7983 */ /* 0x000f620000300800 */
[----:B------:R-:W-:-:S03]  /*7300*/  @!P5 IMAD.MOV R13, RZ, RZ, -R13 ;  /* 0x000000ffff0dd224 */ /* 0x000fc600078e0a0d */
[----:B------:R-:W5:Y:S01]  /*7310*/  LDL.LU R12, [R1+0x28] ;  /* 0x00002800010c7983 */ /* 0x000f620000300800 */
[----:B------:R-:W-:-:S03]  /*7320*/  IMAD.MOV.U32 R14, RZ, RZ, R10 ;  /* 0x000000ffff0e7224 */ /* 0x000fc600078e000a */
[----:B------:R-:W-:Y:S01]  /*7330*/  STL [R1+0xa00], R6 ;  /* 0x000a000601007387 */ /* 0x000fe20000100800 */
[----:B------:R-:W-:-:S03]  /*7340*/  @!P0 IMAD.MOV R14, RZ, RZ, -R14 ;  /* 0x000000ffff0e8224 */ /* 0x000fc600078e0a0e */
[----:B------:R-:W-:Y:S01]  /*7350*/  STL [R1+0x9f8], R23 ;  /* 0x0009f81701007387 */ /* 0x000fe20000100800 */
[----:B------:R-:W-:-:S03]  /*7360*/  @!P1 IMAD.IADD R3, R3, 0x1, -R0 ;  /* 0x0000000103039824 */ /* 0x000fc600078e0a00 */
[----:B------:R0:W-:Y:S04]  /*7370*/  STL [R1+0x9f4], R13 ;  /* 0x0009f40d01007387 */ /* 0x0001e80000100800 */
[----:B0-----:R-:W5:Y:S04]  /*7380*/  LDL R13, [R1] ;  /* 0x00000000010d7983 */ /* 0x001f680000100800 */
[----:B------:R0:W-:Y:S01]  /*7390*/  STL [R1+0x9e4], R14 ;  /* 0x0009e40e01007387 */ /* 0x0001e20000100800 */
[----:B----4-:R-:W-:Y:S01]  /*73a0*/  ISETP.GE.AND P5, PT, R21, RZ, PT ;  /* 0x000000ff1500720c */ /* 0x010fe20003fa6270 */
[----:B0-----:R-:W-:-:S04]  /*73b0*/  IMAD.MOV.U32 R14, RZ, RZ, R3 ;  /* 0x000000ffff0e7224 */ /* 0x001fc800078e0003 */
[----:B------:R-:W-:-:S05]  /*73c0*/  @!P6 IMAD.MOV R14, RZ, RZ, -R14 ;  /* 0x000000ffff0ee224 */ /* 0x000fca00078e0a0e */
[----:B------:R0:W-:Y:S01]  /*73d0*/  STL [R1+0x9d8], R14 ;  /* 0x0009d80e01007387 */ /* 0x0001e20000100800 */
[----:B------:R-:W-:Y:S01]  /*73e0*/  IMAD.MOV.U32 R23, RZ, RZ, R20 ;  /* 0x000000ffff177224 */ /* 0x000fe200078e0014 */
[----:B------:R-:W-:Y:S01]  /*73f0*/  ISETP.GE.AND P3, PT, R22, RZ, PT ;  /* 0x000000ff1600720c */ /* 0x000fe20003f66270 */
[----:B------:R-:W-:Y:S01]  /*7400*/  IMAD.MOV.U32 R17, RZ, RZ, R9 ;  /* 0x000000ffff117224 */ /* 0x000fe200078e0009 */
[----:B------:R-:W-:Y:S01]  /*7410*/  IABS R9, R22 ;  /* 0x0000001600097213 */ /* 0x000fe20000000000 */
[----:B------:R-:W-:Y:S01]  /*7420*/  IMAD.MOV.U32 R20, RZ, RZ, R15 ;  /* 0x000000ffff147224 */ /* 0x000fe200078e000f */
[----:B------:R-:W4:Y:S04]  /*7430*/  LDL R22, [R1+0x4] ;  /* 0x0000040001167983 */ /* 0x000f280000100800 */
[----:B------:R-:W4:Y:S01]  /*7440*/  LDL R15, [R1+0xc] ;  /* 0x00000c00010f7983 */ /* 0x000f220000100800 */
[----:B--2---:R-:W-:Y:S01]  /*7450*/  IMAD.MOV.U32 R18, RZ, RZ, R8 ;  /* 0x000000ffff127224 */ /* 0x004fe200078e0008 */
[----:B------:R-:W-:-:S02]  /*7460*/  IABS R8, R21 ;  /* 0x0000001500087213 */ /* 0x000fc40000000000 */
[----:B------:R-:W2:Y:S01]  /*7470*/  LDL R21, [R1+0x8] ;  /* 0x0000080001157983 */ /* 0x000ea20000100800 */
[----:B------:R-:W-:-:S04]  /*7480*/  IMAD.HI.U32 R4, R2, R7, RZ ;  /* 0x0000000702047227 */ /* 0x000fc800078e00ff */
[----:B------:R-:W-:-:S04]  /*7490*/  IMAD.MOV R4, RZ, RZ, -R4 ;  /* 0x000000ffff047224 */ /* 0x000fc800078e0a04 */
[----:B------:R-:W-:-:S05]  /*74a0*/  IMAD R7, R0, R4, R7 ;  /* 0x0000000400077224 */ /* 0x000fca00078e0207 */
[----:B------:R-:W-:Y:S01]  /*74b0*/  ISETP.GT.U32.AND P4, PT, R0, R7, PT ;  /* 0x000000070000720c */ /* 0x000fe20003f84070 */
[----:B------:R-:W-:-:S04]  /*74c0*/  IMAD.HI.U32 R4, R2, R8, RZ ;  /* 0x0000000802047227 */ /* 0x000fc800078e00ff */
[----:B------:R-:W-:-:S08]  /*74d0*/  IMAD.HI.U32 R6, R2, R9, RZ ;  /* 0x0000000902067227 */ /* 0x000fd000078e00ff */
[----:B------:R-:W-:Y:S02]  /*74e0*/  @!P4 IMAD.IADD R7, R7, 0x1, -R0 ;  /* 0x000000010707c824 */ /* 0x000fe400078e0a00 */
[----:B------:R-:W-:-:S03]  /*74f0*/  IMAD.MOV R4, RZ, RZ, -R4 ;  /* 0x000000ffff047224 */ /* 0x000fc600078e0a04 */
[C---:B------:R-:W-:Y:S01]  /*7500*/  ISETP.GT.U32.AND P0, PT, R0.reuse, R7, PT ;  /* 0x000000070000720c */ /* 0x040fe20003f04070 */
[----:B------:R-:W-:Y:S02]  /*7510*/  IMAD.MOV R6, RZ, RZ, -R6 ;  /* 0x000000ffff067224 */ /* 0x000fe400078e0a06 */
[C---:B------:R-:W-:Y:S02]  /*7520*/  IMAD R8, R0.reuse, R4, R8 ;  /* 0x0000000400087224 */ /* 0x040fe400078e0208 */
[----:B------:R-:W-:-:S03]  /*7530*/  IMAD R9, R0, R6, R9 ;  /* 0x0000000600097224 */ /* 0x000fc600078e0209 */
[----:B------:R-:W-:-:S05]  /*7540*/  ISETP.GT.U32.AND P6, PT, R0, R8, PT ;  /* 0x000000080000720c */ /* 0x000fca0003fc4070 */
[----:B------:R-:W-:Y:S01]  /*7550*/  @!P0 IMAD.IADD R7, R7, 0x1, -R0 ;  /* 0x0000000107078824 */ /* 0x000fe200078e0a00 */
[----:B------:R-:W-:Y:S02]  /*7560*/  ISETP.GT.U32.AND P0, PT, R0, R9, PT ;  /* 0x000000090000720c */ /* 0x000fe40003f04070 */
[----:B---3--:R-:W-:-:S05]  /*7570*/  IABS R6, R28 ;  /* 0x0000001c00067213 */ /* 0x008fca0000000000 */
[----:B------:R-:W-:Y:S02]  /*7580*/  @!P6 IMAD.IADD R8, R8, 0x1, -R0 ;  /* 0x000000010808e824 */ /* 0x000fe400078e0a00 */
[----:B0-----:R-:W-:-:S04]  /*7590*/  IMAD.HI.U32 R14, R2, R6, RZ ;  /* 0x00000006020e7227 */ /* 0x001fc800078e00ff */
[----:B------:R-:W-:Y:S01]  /*75a0*/  @!P0 IMAD.IADD R9, R9, 0x1, -R0 ;  /* 0x0000000109098824 */ /* 0x000fe200078e0a00 */
[----:B------:R-:W-:Y:S01]  /*75b0*/  ISETP.GT.U32.AND P0, PT, R0, R8, PT ;  /* 0x000000080000720c */ /* 0x000fe20003f04070 */
[----:B------:R-:W-:-:S04]  /*75c0*/  IMAD.MOV R14, RZ, RZ, -R14 ;  /* 0x000000ffff0e7224 */ /* 0x000fc800078e0a0e */
[----:B------:R-:W-:Y:S02]  /*75d0*/  IMAD R6, R0, R14, R6 ;  /* 0x0000000e00067224 */ /* 0x000fe400078e0206 */
[----:B------:R-:W-:Y:S01]  /*75e0*/  IMAD.MOV.U32 R14, RZ, RZ, R7 ;  /* 0x000000ffff0e7224 */ /* 0x000fe200078e0007 */
[----:B-----5:R-:W-:Y:S02]  /*75f0*/  IABS R10, R12 ;  /* 0x0000000c000a7213 */ /* 0x020fe40000000000 */
[----:B------:R-:W-:Y:S02]  /*7600*/  ISETP.GE.AND P4, PT, R12, RZ, PT ;  /* 0x000000ff0c00720c */ /* 0x000fe40003f86270 */
[----:B------:R-:W-:Y:S01]  /*7610*/  ISETP.GE.AND P1, PT, R11, RZ, PT ;  /* 0x000000ff0b00720c */ /* 0x000fe20003f26270 */
[----:B------:R-:W-:Y:S01]  /*7620*/  IMAD.HI.U32 R12, R2, R10, RZ ;  /* 0x0000000a020c7227 */ /* 0x000fe200078e00ff */
[----:B------:R-:W-:-:S03]  /*7630*/  IABS R11, R11 ;  /* 0x0000000b000b7213 */ /* 0x000fc60000000000 */
[----:B------:R-:W-:Y:S01]  /*7640*/  IMAD.MOV R12, RZ, RZ, -R12 ;  /* 0x000000ffff0c7224 */ /* 0x000fe200078e0a0c */
[----:B------:R-:W-:-:S03]  /*7650*/  IABS R4, R29 ;  /* 0x0000001d00047213 */ /* 0x000fc60000000000 */
[----:B------:R-:W-:Y:S02]  /*7660*/  IMAD R10, R0, R12, R10 ;  /* 0x0000000c000a7224 */ /* 0x000fe400078e020a */
[----:B------:R-:W-:Y:S01]  /*7670*/  @!P2 IMAD.MOV R14, RZ, RZ, -R14 ;  /* 0x000000ffff0ea224 */ /* 0x000fe200078e0a0e */
[----:B------:R-:W-:Y:S01]  /*7680*/  IABS R3, R13 ;  /* 0x0000000d00037213 */ /* 0x000fe20000000000 */
[----:B------:R-:W-:Y:S01]  /*7690*/  IMAD.HI.U32 R13, R2, R11, RZ ;  /* 0x0000000b020d7227 */ /* 0x000fe200078e00ff */
[----:B------:R-:W-:-:S03]  /*76a0*/  ISETP.GT.U32.AND P2, PT, R0, R9, PT ;  /* 0x000000090000720c */ /* 0x000fc60003f44070 */
[----:B------:R-:W-:-:S04]  /*76b0*/  IMAD.HI.U32 R12, R2, R3, RZ ;  /* 0x00000003020c7227 */ /* 0x000fc800078e00ff */
[----:B------:R-:W-:Y:S02]  /*76c0*/  IMAD.MOV R13, RZ, RZ, -R13 ;  /* 0x000000ffff0d7224 */ /* 0x000fe400078e0a0d */
[----:B------:R-:W-:Y:S02]  /*76d0*/  IMAD.MOV R12, RZ, RZ, -R12 ;  /* 0x000000ffff0c7224 */ /* 0x000fe400078e0a0c */
[----:B------:R-:W-:Y:S02]  /*76e0*/  IMAD R11, R0, R13, R11 ;  /* 0x0000000d000b7224 */ /* 0x000fe400078e020b */
[----:B------:R-:W-:Y:S02]  /*76f0*/  @!P0 IMAD.IADD R8, R8, 0x1, -R0 ;  /* 0x0000000108088824 */ /* 0x000fe400078e0a00 */
[----:B------:R-:W-:-:S04]  /*7700*/  IMAD.HI.U32 R13, R2, R4, RZ ;  /* 0x00000004020d7227 */ /* 0x000fc800078e00ff */
[C---:B------:R-:W-:Y:S02]  /*7710*/  IMAD R3, R0.reuse, R12, R3 ;  /* 0x0000000c00037224 */ /* 0x040fe400078e0203 */
[----:B------:R-:W-:Y:S01]  /*7720*/  IMAD.MOV R13, RZ, RZ, -R13 ;  /* 0x000000ffff0d7224 */ /* 0x000fe200078e0a0d */
[C---:B------:R-:W-:Y:S01]  /*7730*/  ISETP.GT.U32.AND P0, PT, R0.reuse, R10, PT ;  /* 0x0000000a0000720c */ /* 0x040fe20003f04070 */
[----:B------:R-:W-:Y:S02]  /*7740*/  @!P2 IMAD.IADD R9, R9, 0x1, -R0 ;  /* 0x000000010909a824 */ /* 0x000fe400078e0a00 */
[----:B------:R-:W-:Y:S01]  /*7750*/  IMAD R4, R0, R13, R4 ;  /* 0x0000000d00047224 */ /* 0x000fe200078e0204 */
[----:B----4-:R-:W-:Y:S02]  /*7760*/  IABS R13, R22 ;  /* 0x00000016000d7213 */ /* 0x010fe40000000000 */
[----:B------:R-:W3:Y:S01]  /*7770*/  LDL.LU R22, [R1+0x14] ;  /* 0x0000140001167983 */ /* 0x000ee20000300800 */
[----:B------:R-:W-:-:S03]  /*7780*/  IABS R7, R15 ;  /* 0x0000000f00077213 */ /* 0x000fc60000000000 */
[----:B------:R0:W-:Y:S03]  /*7790*/  STL [R1+0x9c4], R14 ;  /* 0x0009c40e01007387 */ /* 0x0001e60000100800 */
[----:B------:R-:W-:Y:S01]  /*77a0*/  @!P0 IMAD.IADD R10, R10, 0x1, -R0 ;  /* 0x000000010a0a8824 */ /* 0x000fe200078e0a00 */
[----:B------:R-:W-:Y:S01]  /*77b0*/  ISETP.GE.AND P0, PT, R28, RZ, PT ;  /* 0x000000ff1c00720c */ /* 0x000fe20003f06270 */
[----:B0-----:R-:W-:-:S04]  /*77c0*/  IMAD.HI.U32 R14, R2, R7, RZ ;  /* 0x00000007020e7227 */ /* 0x001fc800078e00ff */
[----:B------:R-:W-:-:S04]  /*77d0*/  IMAD.MOV R14, RZ, RZ, -R14 ;  /* 0x000000ffff0e7224 */ /* 0x000fc800078e0a0e */
[----:B------:R-:W-:Y:S01]  /*77e0*/  IMAD R7, R0, R14, R7 ;  /* 0x0000000e00077224 */ /* 0x000fe200078e0207 */
[----:B--2---:R-:W-:Y:S01]  /*77f0*/  IABS R12, R21 ;  /* 0x00000015000c7213 */ /* 0x004fe20000000000 */
[----:B------:R-:W-:-:S04]  /*7800*/  IMAD.MOV.U32 R21, RZ, RZ, R8 ;  /* 0x000000ffff157224 */ /* 0x000fc800078e0008 */
[----:B------:R-:W-:Y:S02]  /*7810*/  @!P5 IMAD.MOV R21, RZ, RZ, -R21 ;  /* 0x000000ffff15d224 */ /* 0x000fe400078e0a15 */
[----:B------:R-:W-:-:S03]  /*7820*/  IMAD.HI.U32 R15, R2, R12, RZ ;  /* 0x0000000c020f7227 */ /* 0x000fc600078e00ff */
[----:B------:R0:W-:Y:S01]  /*7830*/  STL [R1+0x9c0], R21 ;  /* 0x0009c01501007387 */ /* 0x0001e20000100800 */
[----:B------:R-:W-:-:S03]  /*7840*/  IMAD.MOV R15, RZ, RZ, -R15 ;  /* 0x000000ffff0f7224 */ /* 0x000fc600078e0a0f */
[----:B------:R-:W2:Y:S01]  /*7850*/  LDL.LU R28, [R1+0x10] ;  /* 0x00001000011c7983 */ /* 0x000ea20000300800 */
[----:B0-----:R-:W-:-:S04]  /*7860*/  IMAD.MOV.U32 R21, RZ, RZ, R9 ;  /* 0x000000ffff157224 */ /* 0x001fc800078e0009 */
[----:B------:R-:W-:Y:S02]  /*7870*/  @!P3 IMAD.MOV R21, RZ, RZ, -R21 ;  /* 0x000000ffff15b224 */ /* 0x000fe400078e0a15 */
[----:B------:R-:W-:-:S03]  /*7880*/  IMAD R12, R0, R15, R12 ;  /* 0x0000000f000c7224 */ /* 0x000fc600078e020c */
[----:B------:R0:W-:Y:S04]  /*7890*/  STL [R1+0x9b8], R21 ;  /* 0x0009b81501007387 */ /* 0x0001e80000100800 */
[----:B------:R-:W4:Y:S04]  /*78a0*/  LDL.LU R14, [R1+0x4] ;  /* 0x00000400010e7983 */ /* 0x000f280000300800 */
[----:B------:R-:W5:Y:S01]  /*78b0*/  LDL.LU R15, [R1+0x8] ;  /* 0x00000800010f7983 */ /* 0x000f620000300800 */
[C---:B------:R-:W-:Y:S02]  /*78c0*/  ISETP.GT.U32.AND P6, PT, R0.reuse, R11, PT ;  /* 0x0000000b0000720c */ /* 0x040fe40003fc4070 */
[----:B------:R-:W-:-:S02]  /*78d0*/  ISETP.GT.U32.AND P5, PT, R0, R6, PT ;  /* 0x000000060000720c */ /* 0x000fc40003fa4070 */
[----:B------:R-:W-:Y:S01]  /*78e0*/  ISETP.GT.U32.AND P2, PT, R0, R4, PT ;  /* 0x000000040000720c */ /* 0x000fe20003f44070 */
[----:B------:R-:W-:Y:S01]  /*78f0*/  IMAD.HI.U32 R8, R2, R13, RZ ;  /* 0x0000000d02087227 */ /* 0x000fe200078e00ff */
[----:B0-----:R-:W2:Y:S07]  /*7900*/  LDL.LU R21, [R1+0x18] ;  /* 0x0000180001157983 */ /* 0x001eae0000300800 */
[----:B------:R-:W-:-:S05]  /*7910*/  @!P6 IMAD.IADD R11, R11, 0x1, -R0 ;  /* 0x000000010b0be824 */ /* 0x000fca00078e0a00 */
[----:B------:R-:W-:Y:S01]  /*7920*/  ISETP.GT.U32.AND P6, PT, R0, R11, PT ;  /* 0x0000000b0000720c */ /* 0x000fe20003fc4070 */
[--C-:B------:R-:W-:Y:S02]  /*7930*/  @!P5 IMAD.IADD R6, R6, 0x1, -R0.reuse ;  /* 0x000000010606d824 */ /* 0x100fe400078e0a00 */
[----:B------:R-:W-:Y:S02]  /*7940*/  @!P2 IMAD.IADD R4, R4, 0x1, -R0 ;  /* 0x000000010404a824 */ /* 0x000fe400078e0a00 */
[----:B------:R-:W-:Y:S01]  /*7950*/  IMAD.MOV R8, RZ, RZ, -R8 ;  /* 0x000000ffff087224 */ /* 0x000fe200078e0a08 */
[----:B------:R-:W-:-:S03]  /*7960*/  ISETP.GT.U32.AND P2, PT, R0, R6, PT ;  /* 0x000000060000720c */ /* 0x000fc60003f44070 */
[----:B------:R-:W-:-:S04]  /*7970*/  IMAD R8, R0, R8, R13 ;  /* 0x0000000800087224 */ /* 0x000fc800078e020d */
[----:B------:R-:W-:Y:S01]  /*7980*/  @!P6 IMAD.IADD R11, R11, 0x1, -R0 ;  /* 0x000000010b0be824 */ /* 0x000fe200078e0a00 */
[----:B------:R-:W-:-:S03]  /*7990*/  ISETP.GT.U32.AND P5, PT, R0, R10, PT ;  /* 0x0000000a0000720c */ /* 0x000fc60003fa4070 */
[----:B------:R-:W-:-:S04]  /*79a0*/  IMAD.MOV.U32 R13, RZ, RZ, R11 ;  /* 0x000000ffff0d7224 */ /* 0x000fc800078e000b */
[----:B------:R-:W-:Y:S02]  /*79b0*/  @!P1 IMAD.MOV R13, RZ, RZ, -R13 ;  /* 0x000000ffff0d9224 */ /* 0x000fe400078e0a0d */
[--C-:B------:R-:W-:Y:S01]  /*79c0*/  @!P2 IMAD.IADD R6, R6, 0x1, -R0.reuse ;  /* 0x000000010606a824 */ /* 0x100fe200078e0a00 */
[----:B------:R-:W-:Y:S02]  /*79d0*/  ISETP.GE.AND P2, PT, R29, RZ, PT ;  /* 0x000000ff1d00720c */ /* 0x000fe40003f46270 */
[----:B------:R0:W-:Y:S04]  /*79e0*/  STL [R1+0x9b4], R13 ;  /* 0x0009b40d01007387 */ /* 0x0001e80000100800 */
[----:B------:R-:W4:Y:S01]  /*79f0*/  LDL.LU R29, [R1] ;  /* 0x00000000011d7983 */ /* 0x000f220000300800 */
[----:B------:R-:W-:Y:S01]  /*7a00*/  @!P5 IMAD.IADD R10, R10, 0x1, -R0 ;  /* 0x000000010a0ad824 */ /* 0x000fe200078e0a00 */
[----:B------:R-:W-:-:S13]  /*7a10*/  ISETP.GT.U32.AND P5, PT, R0, R12, PT ;  /* 0x0000000c0000720c */ /* 0x000fda0003fa4070 */
[----:B------:R-:W-:Y:S01]  /*7a20*/  @!P5 IMAD.IADD R12, R12, 0x1, -R0 ;  /* 0x000000010c0cd824 */ /* 0x000fe200078e0a00 */
[----:B-----5:R-:W-:Y:S02]  /*7a30*/  ISETP.GE.AND P5, PT, R15, RZ, PT ;  /* 0x000000ff0f00720c */ /* 0x020fe40003fa6270 */
[----:B------:R-:W5:Y:S01]  /*7a40*/  LDL.LU R15, [R1+0xc] ;  /* 0x00000c00010f7983 */ /* 0x000f620000300800 */
[C---:B------:R-:W-:Y:S02]  /*7a50*/  ISETP.GT.U32.AND P6, PT, R0.reuse, R3, PT ;  /* 0x000000030000720c */ /* 0x040fe40003fc4070 */
[----:B------:R-:W-:-:S11]  /*7a60*/  ISETP.GT.U32.AND P1, PT, R0, R8, PT ;  /* 0x000000080000720c */ /* 0x000fd60003f24070 */
[--C-:B------:R-:W-:Y:S01]  /*7a70*/  @!P6 IMAD.IADD R3, R3, 0x1, -R0.reuse ;  /* 0x000000010303e824 */ /* 0x100fe200078e0a00 */
[C---:B------:R-:W-:Y:S02]  /*7a80*/  ISETP.GT.U32.AND P6, PT, R0.reuse, R4, PT ;  /* 0x000000040000720c */ /* 0x040fe40003fc4070 */
[----:B--2---:R-:W-:Y:S02]  /*7a90*/  IABS R11, R28 ;  /* 0x0000001c000b7213 */ /* 0x004fe40000000000 */
[----:B------:R-:W-:Y:S01]  /*7aa0*/  ISETP.GT.U32.AND P3, PT, R0, R3, PT ;  /* 0x000000030000720c */ /* 0x000fe20003f64070 */
[----:B------:R-:W-:Y:S02]  /*7ab0*/  @!P1 IMAD.IADD R8, R8, 0x1, -R0 ;  /* 0x0000000108089824 */ /* 0x000fe400078e0a00 */
[----:B0-----:R-:W-:-:S06]  /*7ac0*/  IMAD.HI.U32 R13, R2, R11, RZ ;  /* 0x0000000b020d7227 */ /* 0x001fcc00078e00ff */
[----:B------:R-:W-:Y:S01]  /*7ad0*/  @!P6 IMAD.IADD R4, R4, 0x1, -R0 ;  /* 0x000000010404e824 */ /* 0x000fe200078e0a00 */
[C---:B------:R-:W-:Y:S01]  /*7ae0*/  ISETP.GT.U32.AND P6, PT, R0.reuse, R7, PT ;  /* 0x000000070000720c */ /* 0x040fe20003fc4070 */
[----:B------:R-:W-:Y:S02]  /*7af0*/  IMAD.MOV R13, RZ, RZ, -R13 ;  /* 0x000000ffff0d7224 */ /* 0x000fe400078e0a0d */
[----:B------:R-:W-:Y:S01]  /*7b00*/  @!P4 IMAD.MOV R10, RZ, RZ, -R10 ;  /* 0x000000ffff0ac224 */ /* 0x000fe200078e0a0a */
[----:B------:R-:W-:Y:S01]  /*7b10*/  ISETP.GT.U32.AND P4, PT, R0, R8, PT ;  /* 0x000000080000720c */ /* 0x000fe20003f84070 */
[----:B------:R-:W-:Y:S01]  /*7b20*/  @!P0 IMAD.MOV R6, RZ, RZ, -R6 ;  /* 0x000000ffff068224 */ /* 0x000fe200078e0a06 */
[----:B---3--:R-:W-:Y:S01]  /*7b30*/  IABS R9, R22 ;  /* 0x0000001600097213 */ /* 0x008fe20000000000 */
[----:B------:R-:W-:Y:S01]  /*7b40*/  @!P3 IMAD.IADD R3, R3, 0x1, -R0 ;  /* 0x000000010303b824 */ /* 0x000fe200078e0a00 */
[----:B----4-:R-:W-:Y:S01]  /*7b50*/  ISETP.GE.AND P1, PT, R14, RZ, PT ;  /* 0x000000ff0e00720c */ /* 0x010fe20003f26270 */
[----:B------:R-:W-:-:S02]  /*7b60*/  IMAD R11, R0, R13, R11 ;  /* 0x0000000d000b7224 */ /* 0x000fc400078e020b */
[----:B------:R-:W2:Y:S02]  /*7b70*/  LDL.LU R13, [R1+0x20] ;  /* 0x00002000010d7983 */ /* 0x000ea40000300800 */
[----:B------:R-:W-:Y:S02]  /*7b80*/  @!P6 IMAD.IADD R7, R7, 0x1, -R0 ;  /* 0x000000010707e824 */ /* 0x000fe400078e0a00 */
[----:B------:R-:W-:Y:S01]  /*7b90*/  STL [R1+0x9b0], R10 ;  /* 0x0009b00a01007387 */ /* 0x000fe20000100800 */
[----:B------:R-:W-:-:S03]  /*7ba0*/  ISETP.GE.AND P3, PT, R29, RZ, PT ;  /* 0x000000ff1d00720c */ /* 0x000fc60003f66270 */
[----:B------:R0:W-:Y:S01]  /*7bb0*/  STL [R1+0x9ac], R6 ;  /* 0x0009ac0601007387 */ /* 0x0001e20000100800 */
[----:B------:R-:W-:Y:S01]  /*7bc0*/  IMAD.HI.U32 R14, R2, R9, RZ ;  /* 0x00000009020e7227 */ /* 0x000fe200078e00ff */
[C---:B------:R-:W-:Y:S02]  /*7bd0*/  ISETP.GT.U32.AND P0, PT, R0.reuse, R12, PT ;  /* 0x0000000c0000720c */ /* 0x040fe40003f04070 */
[----:B------:R-:W-:Y:S01]  /*7be0*/  ISETP.GT.U32.AND P6, PT, R0, R7, PT ;  /* 0x000000070000720c */ /* 0x000fe20003fc4070 */
[----:B------:R-:W-:Y:S02]  /*7bf0*/  IMAD.MOV R14, RZ, RZ, -R14 ;  /* 0x000000ffff0e7224 */ /* 0x000fe400078e0a0e */
[----:B0-----:R-:W-:Y:S02]  /*7c00*/  IMAD.MOV.U32 R6, RZ, RZ, R4 ;  /* 0x000000ffff067224 */ /* 0x001fe400078e0004 */
[----:B------:R-:W-:Y:S02]  /*7c10*/  @!P4 IMAD.IADD R8, R8, 0x1, -R0 ;  /* 0x000000010808c824 */ /* 0x000fe400078e0a00 */
[----:B------:R-:W-:Y:S01]  /*7c20*/  @!P2 IMAD.MOV R6, RZ, RZ, -R6 ;  /* 0x000000ffff06a224 */ /* 0x000fe200078e0a06 */
[----:B------:R-:W-:Y:S01]  /*7c30*/  ISETP.GT.U32.AND P2, PT, R0, R11, PT ;  /* 0x0000000b0000720c */ /* 0x000fe20003f44070 */
[----:B------:R-:W-:-:S02]  /*7c40*/  @!P3 IMAD.MOV R3, RZ, RZ, -R3 ;  /* 0x000000ffff03b224 */ /* 0x000fc400078e0a03 */
[----:B------:R-:W-:Y:S01]  /*7c50*/  IMAD R9, R0, R14, R9 ;  /* 0x0000000e00097224 */ /* 0x000fe200078e0209 */
[----:B------:R-:W-:Y:S01]  /*7c60*/  STL [R1+0x9a8], R6 ;  /* 0x0009a80601007387 */ /* 0x000fe20000100800 */
[----:B------:R-:W-:-:S03]  /*7c70*/  @!P1 IMAD.MOV R8, RZ, RZ, -R8 ;  /* 0x000000ffff089224 */ /* 0x000fc600078e0a08 */
[----:B------:R-:W3:Y:S01]  /*7c80*/  LDL.LU R14, [R1+0x1c] ;  /* 0x00001c00010e7983 */ /* 0x000ee20000300800 */
[----:B------:R-:W-:-:S03]  /*7c90*/  @!P0 IMAD.IADD R12, R12, 0x1, -R0 ;  /* 0x000000010c0c8824 */ /* 0x000fc600078e0a00 */
[----:B------:R-:W-:Y:S01]  /*7ca0*/  STL [R1+0x9a4], R3 ;  /* 0x0009a40301007387 */ /* 0x000fe20000100800 */
[----:B------:R-:W-:Y:S01]  /*7cb0*/  ISETP.GE.AND P0, PT, R28, RZ, PT ;  /* 0x000000ff1c00720c */ /* 0x000fe20003f06270 */
[--C-:B------:R-:W-:Y:S02]  /*7cc0*/  @!P6 IMAD.IADD R7, R7, 0x1, -R0.reuse ;  /* 0x000000010707e824 */ /* 0x100fe400078e0a00 */
[----:B------:R-:W-:Y:S01]  /*7cd0*/  STL [R1+0x9a0], R8 ;  /* 0x0009a00801007387 */ /* 0x000fe20000100800 */
[----:B------:R-:W-:Y:S01]  /*7ce0*/  ISETP.GE.AND P6, PT, R22, RZ, PT ;  /* 0x000000ff1600720c */ /* 0x000fe20003fc6270 */
[----:B------:R-:W-:Y:S02]  /*7cf0*/  @!P2 IMAD.IADD R11, R11, 0x1, -R0 ;  /* 0x000000010b0ba824 */ /* 0x000fe400078e0a00 */
[----:B------:R-:W4:Y:S01]  /*7d00*/  LDL.LU R29, [R1+0x58] ;  /* 0x00005800011d7983 */ /* 0x000f220000300800 */
[----:B------:R-:W-:Y:S02]  /*7d10*/  IABS R4, R21 ;  /* 0x0000001500047213 */ /* 0x000fe40000000000 */
[----:B------:R-:W-:-:S02]  /*7d20*/  ISETP.GE.AND P2, PT, R21, RZ, PT ;  /* 0x000000ff1500720c */ /* 0x000fc40003f46270 */
[----:B-----5:R-:W-:Y:S02]  /*7d30*/  ISETP.GE.AND P3, PT, R15, RZ, PT ;  /* 0x000000ff0f00720c */ /* 0x020fe40003f66270 */
[----:B------:R-:W5:Y:S04]  /*7d40*/  LDL.LU R15, [R1+0x5c] ;  /* 0x00005c00010f7983 */ /* 0x000f680000300800 */
[----:B------:R-:W2:Y:S04]  /*7d50*/  LDL R28, [R1+0x2c] ;  /* 0x00002c00011c7983 */ /* 0x000ea80000100800 */
[----:B------:R-:W2:Y:S04]  /*7d60*/  LDL.LU R22, [R1+0x30] ;  /* 0x0000300001167983 */ /* 0x000ea80000300800 */
[----:B------:R-:W5:Y:S01]  /*7d70*/  LDL.LU R21, [R1+0x34] ;  /* 0x0000340001157983 */ /* 0x000f620000300800 */
[----:B------:R-:W-:Y:S01]  /*7d80*/  ISETP.GT.U32.AND P4, PT, R0, R9, PT ;  /* 0x000000090000720c */ /* 0x000fe20003f84070 */
[----:B------:R-:W-:-:S12]  /*7d90*/  @!P5 IMAD.MOV R12, RZ, RZ, -R12 ;  /* 0x000000ffff0cd224 */ /* 0x000fd800078e0a0c */
[----:B------:R-:W-:Y:S01]  /*7da0*/  @!P4 IMAD.IADD R9, R9, 0x1, -R0 ;  /* 0x000000010909c824 */ /* 0x000fe200078e0a00 */
[----:B------:R-:W-:-:S04]  /*7db0*/  ISETP.GT.U32.AND P4, PT, R0, R11, PT ;  /* 0x0000000b0000720c */ /* 0x000fc80003f84070 */
[----:B------:R-:W-:Y:S01]  /*7dc0*/  ISETP.GT.U32.AND P1, PT, R0, R9, PT ;  /* 0x000000090000720c */ /* 0x000fe20003f24070 */
[----:B------:R-:W-:Y:S01]  /*7dd0*/  @!P3 IMAD.MOV R7, RZ, RZ, -R7 ;  /* 0x000000ffff07b224 */ /* 0x000fe200078e0a07 */
[----:B------:R-:W-:Y:S04]  /*7de0*/  STL [R1+0x99c], R12 ;  /* 0x00099c0c01007387 */ /* 0x000fe80000100800 */
[----:B------:R0:W-:Y:S03]  /*7df0*/  STL [R1+0x998], R7 ;  /* 0x0009980701007387 */ /* 0x0001e60000100800 */
[----:B------:R-:W-:-:S04]  /*7e00*/  @!P4 IMAD.IADD R11, R11, 0x1, -R0 ;  /* 0x000000010b0bc824 */ /* 0x000fc800078e0a00 */
[----:B------:R-:W-:Y:S02]  /*7e10*/  @!P1 IMAD.IADD R9, R9, 0x1, -R0 ;  /* 0x0000000109099824 */ /* 0x000fe400078e0a00 */
[----:B0-----:R-:W-:-:S04]  /*7e20*/  IMAD.MOV.U32 R7, RZ, RZ, R11 ;  /* 0x000000ffff077224 */ /* 0x001fc800078e000b */
[----:B------:R-:W-:-:S05]  /*7e30*/  @!P0 IMAD.MOV R7, RZ, RZ, -R7 ;  /* 0x000000ffff078224 */ /* 0x000fca00078e0a07 */
[----:B------:R-:W-:Y:S01]  /*7e40*/  STL [R1+0x994], R7 ;  /* 0x0009940701007387 */ /* 0x000fe20000100800 */
[----:B---3--:R-:W-:Y:S02]  /*7e50*/  IABS R6, R14 ;  /* 0x0000000e00067213 */ /* 0x008fe40000000000 */
[----:B------:R-:W-:Y:S01]  /*7e60*/  ISETP.GE.AND P3, PT, R14, RZ, PT ;  /* 0x000000ff0e00720c */ /* 0x000fe20003f66270 */
[----:B------:R-:W-:-:S04]  /*7e70*/  IMAD.MOV.U32 R14, RZ, RZ, R9 ;  /* 0x000000ffff0e7224 */ /* 0x000fc800078e0009 */
[----:B------:R-:W-:Y:S01]  /*7e80*/  @!P6 IMAD.MOV R14, RZ, RZ, -R14 ;  /* 0x000000ffff0ee224 */ /* 0x000fe200078e0a0e */
[----:B----4-:R-:W-:Y:S02]  /*7e90*/  ISETP.GE.AND P1, PT, R29, RZ, PT ;  /* 0x000000ff1d00720c */ /* 0x010fe40003f26270 */
[----:B------:R-:W-:Y:S01]  /*7ea0*/  IABS R11, R29 ;  /* 0x0000001d000b7213 */ /* 0x000fe20000000000 */
[----:B--2---:R-:W-:Y:S04]  /*7eb0*/  STL [R1+0x2d64], R22 ;  /* 0x002d641601007387 */ /* 0x004fe80000100800 */
[----:B-----5:R-:W-:Y:S04]  /*7ec0*/  STL [R1+0x2d68], R21 ;  /* 0x002d681501007387 */ /* 0x020fe80000100800 */
[----:B------:R0:W-:Y:S04]  /*7ed0*/  STL [R1+0x990], R14 ;  /* 0x0009900e01007387 */ /* 0x0001e80000100800 */
[----:B------:R-:W2:Y:S01]  /*7ee0*/  LDL R29, [R1+0x38] ;  /* 0x00003800011d7983 */ /* 0x000ea20000100800 */
[----:B------:R-:W-:-:S04]  /*7ef0*/  IMAD.HI.U32 R3, R2, R4, RZ ;  /* 0x0000000402037227 */ /* 0x000fc800078e00ff */
[----:B------:R-:W-:-:S04]  /*7f00*/  IMAD.MOV R3, RZ, RZ, -R3 ;  /* 0x000000ffff037224 */ /* 0x000fc800078e0a03 */
[----:B------:R-:W-:-:S05]  /*7f10*/  IMAD R4, R0, R3, R4 ;  /* 0x0000000300047224 */ /* 0x000fca00078e0204 */
[----:B------:R-:W-:Y:S02]  /*7f20*/  ISETP.GT.U32.AND P5, PT, R0, R4, PT ;  /* 0x000000040000720c */ /* 0x000fe40003fa4070 */
[----:B------:R-:W-:-:S05]  /*7f30*/  IABS R10, R13 ;  /* 0x0000000d000a7213 */ /* 0x000fca0000000000 */
[----:B------:R-:W-:-:S06]  /*7f40*/  IMAD.HI.U32 R8, R2, R10, RZ ;  /* 0x0000000a02087227 */ /* 0x000fcc00078e00ff */
[----:B------:R-:W-:Y:S02]  /*7f50*/  @!P5 IMAD.IADD R4, R4, 0x1, -R0 ;  /* 0x000000010404d824 */ /* 0x000fe400078e0a00 */
[----:B------:R-:W-:-:S03]  /*7f60*/  IMAD.MOV R8, RZ, RZ, -R8 ;  /* 0x000000ffff087224 */ /* 0x000fc600078e0a08 */
[C---:B------:R-:W-:Y:S01]  /*7f70*/  ISETP.GT.U32.AND P0, PT, R0.reuse, R4, PT ;  /* 0x000000040000720c */ /* 0x040fe20003f04070 */
[----:B------:R-:W-:Y:S01]  /*7f80*/  IMAD R10, R0, R8, R10 ;  /* 0x00000008000a7224 */ /* 0x000fe200078e020a */
[----:B------:R-:W-:Y:S02]  /*7f90*/  IABS R8, R28 ;  /* 0x0000001c00087213 */ /* 0x000fe40000000000 */
[----:B------:R-:W-:Y:S01]  /*7fa0*/  ISETP.GE.AND P4, PT, R13, RZ, PT ;  /* 0x000000ff0d00720c */ /* 0x000fe20003f86270 */
[----:B------:R-:W3:Y:S02]  /*7fb0*/  LDL R28, [R1+0x40] ;  /* 0x00004000011c7983 */ /* 0x000ee40000100800 */
[C---:B0-----:R-:W-:Y:S01]  /*7fc0*/  IMAD.HI.U32 R14, R2.reuse, R8, RZ ;  /* 0x00000008020e7227 */ /* 0x041fe200078e00ff */
[----:B------:R-:W-:Y:S02]  /*7fd0*/  ISETP.GE.AND P5, PT, R15, RZ, PT ;  /* 0x000000ff0f00720c */ /* 0x000fe40003fa6270 */
[----:B------:R-:W-:Y:S01]  /*7fe0*/  IABS R12, R15 ;  /* 0x0000000f000c7213 */ /* 0x000fe20000000000 */
[----:B------:R-:W-:Y:S01]  /*7ff0*/  IMAD.HI.U32 R13, R2, R11, RZ ;  /* 0x0000000b020d7227 */ /* 0x000fe200078e00ff */
[----:B------:R-:W4:Y:S03]  /*8000*/  LDL R15, [R1+0x3c] ;  /* 0x00003c00010f7983 */ /* 0x000f260000100800 */
[----:B------:R-:W-:-:S02]  /*8010*/  IMAD.MOV R14, RZ, RZ, -R14 ;  /* 0x000000ffff0e7224 */ /* 0x000fc400078e0a0e */
[----:B------:R-:W-:Y:S01]  /*8020*/  @!P0 IMAD.IADD R4, R4, 0x1, -R0 ;  /* 0x0000000104048824 */ /* 0x000fe200078e0a00 */
[----:B------:R-:W-:Y:S01]  /*8030*/  IABS R7, R22 ;  /* 0x0000001600077213 */ /* 0x000fe20000000000 */
[----:B------:R-:W-:Y:S02]  /*8040*/  IMAD.MOV R13, RZ, RZ, -R13 ;  /* 0x000000ffff0d7224 */ /* 0x000fe400078e0a0d */
[C---:B------:R-:W-:Y:S02]  /*8050*/  IMAD R8, R0.reuse, R14, R8 ;  /* 0x0000000e00087224 */ /* 0x040fe400078e0208 */
[----:B------:R-:W-:Y:S02]  /*8060*/  IMAD.MOV.U32 R14, RZ, RZ, R4 ;  /* 0x000000ffff0e7224 */ /* 0x000fe400078e0004 */
[----:B------:R-:W-:Y:S02]  /*8070*/  IMAD R11, R0, R13, R11 ;  /* 0x0000000d000b7224 */ /* 0x000fe400078e020b */
[----:B------:R-:W-:-:S04]  /*8080*/  IMAD.HI.U32 R13, R2, R7, RZ ;  /* 0x00000007020d7227 */ /* 0x000fc800078e00ff */
[----:B------:R-:W-:Y:S02]  /*8090*/  @!P2 IMAD.MOV R14, RZ, RZ, -R14 ;  /* 0x000000ffff0ea224 */ /* 0x000fe400078e0a0e */
[----:B------:R-:W-:-:S03]  /*80a0*/  IMAD.MOV R13, RZ, RZ, -R13 ;  /* 0x000000ffff0d7224 */ /* 0x000fc600078e0a0d */
[----:B------:R-:W-:Y:S01]  /*80b0*/  STL [R1+0x984], R14 ;  /* 0x0009840e01007387 */ /* 0x000fe20000100800 */
[----:B------:R-:W-:-:S03]  /*80c0*/  IMAD R7, R0, R13, R7 ;  /* 0x0000000d00077224 */ /* 0x000fc600078e0207 */
[----:B------:R-:W5:Y:S01]  /*80d0*/  LDL.LU R22, [R1+0x2c] ;  /* 0x00002c0001167983 */ /* 0x000f620000300800 */
[----:B--2---:R-:W-:-:S03]  /*80e0*/  IABS R13, R29 ;  /* 0x0000001d000d7213 */ /* 0x004fc60000000000 */
[----:B------:R-:W2:Y:S01]  /*80f0*/  LDL.LU R29, [R1+0x44] ;  /* 0x00004400011d7983 */ /* 0x000ea20000300800 */
[----:B------:R-:W-:-:S04]  /*8100*/  IMAD.HI.U32 R3, R2, R6, RZ ;  /* 0x0000000602037227 */ /* 0x000fc800078e00ff */
[----:B------:R-:W-:-:S04]  /*8110*/  IMAD.MOV R3, RZ, RZ, -R3 ;  /* 0x000000ffff037224 */ /* 0x000fc800078e0a03 */
[C---:B------:R-:W-:Y:S01]  /*8120*/  IMAD R6, R0.reuse, R3, R6 ;  /* 0x0000000300067224 */ /* 0x040fe200078e0206 */
[----:B------:R-:W-:-:S04]  /*8130*/  ISETP.GT.U32.AND P0, PT, R0, R10, PT ;  /* 0x0000000a0000720c */ /* 0x000fc80003f04070 */
[----:B------:R-:W-:Y:S01]  /*8140*/  ISETP.GT.U32.AND P6, PT, R0, R6, PT ;  /* 0x000000060000720c */ /* 0x000fe20003fc4070 */
[----:B------:R-:W-:Y:S01]  /*8150*/  IMAD.HI.U32 R9, R2, R12, RZ ;  /* 0x0000000c02097227 */ /* 0x000fe200078e00ff */
[----:B------:R-:W-:-:S03]  /*8160*/  IABS R3, R21 ;  /* 0x0000001500037213 */ /* 0x000fc60000000000 */
[----:B------:R-:W-:-:S04]  /*8170*/  IMAD.MOV R9, RZ, RZ, -R9 ;  /* 0x000000ffff097224 */ /* 0x000fc800078e0a09 */
[----:B------:R-:W-:-:S04]  /*8180*/  @!P0 IMAD.IADD R10, R10, 0x1, -R0 ;  /* 0x000000010a0a8824 */ /* 0x000fc800078e0a00 */
[----:B------:R-:W-:Y:S01]  /*8190*/  @!P6 IMAD.IADD R6, R6, 0x1, -R0 ;  /* 0x000000010606e824 */ /* 0x000fe200078e0a00 */
[----:B------:R-:W-:-:S04]  /*81a0*/  ISETP.GT.U32.AND P6, PT, R0, R11, PT ;  /* 0x0000000b0000720c */ /* 0x000fc80003fc4070 */
[C---:B------:R-:W-:Y:S01]  /*81b0*/  ISETP.GT.U32.AND P0, PT, R0.reuse, R6, PT ;  /* 0x000000060000720c */ /* 0x040fe20003f04070 */
[----:B------:R-:W-:Y:S02]  /*81c0*/  IMAD R9, R0, R9, R12 ;  /* 0x0000000900097224 */ /* 0x000fe400078e020c */
[----:B------:R-:W-:Y:S01]  /*81d0*/  IMAD.HI.U32 R12, R2, R3, RZ ;  /* 0x00000003020c7227 */ /* 0x000fe200078e00ff */
[----:B------:R-:W-:-:S03]  /*81e0*/  ISETP.GT.U32.AND P2, PT, R0, R10, PT ;  /* 0x0000000a0000720c */ /* 0x000fc60003f44070 */
[----:B------:R-:W-:Y:S02]  /*81f0*/  IMAD.MOV R12, RZ, RZ, -R12 ;  /* 0x000000ffff0c7224 */ /* 0x000fe400078e0a0c */
[--C-:B------:R-:W-:Y:S02]  /*8200*/  @!P6 IMAD.IADD R11, R11, 0x1, -R0.reuse ;  /* 0x000000010b0be824 */ /* 0x100fe400078e0a00 */
[----:B------:R-:W-:Y:S02]  /*8210*/  IMAD R3, R0, R12, R3 ;  /* 0x0000000c00037224 */ /* 0x000fe400078e0203 */
[----:B------:R-:W-:Y:S01]  /*8220*/  @!P0 IMAD.IADD R6, R6, 0x1, -R0 ;  /* 0x0000000106068824 */ /* 0x000fe200078e0a00 */
[C---:B------:R-:W-:Y:S02]  /*8230*/  ISETP.GT.U32.AND P6, PT, R0.reuse, R11, PT ;  /* 0x0000000b0000720c */ /* 0x040fe40003fc4070 */
[----:B------:R-:W-:Y:S02]  /*8240*/  ISETP.GT.U32.AND P0, PT, R0, R9, PT ;  /* 0x000000090000720c */ /* 0x000fe40003f04070 */
[----:B----4-:R-:W-:Y:S01]  /*8250*/  IABS R12, R15 ;  /* 0x0000000f000c7213 */ /* 0x010fe20000000000 */
[----:B------:R-:W-:-:S02]  /*8260*/  IMAD.MOV.U32 R21, RZ, RZ, R6 ;  /* 0x000000ffff157224 */ /* 0x000fc400078e0006 */
[----:B------:R-:W-:-:S04]  /*8270*/  IMAD.HI.U32 R6, R2, R13, RZ ;  /* 0x0000000d02067227 */ /* 0x000fc800078e00ff */
[----:B------:R-:W-:Y:S01]  /*8280*/  IMAD.HI.U32 R15, R2, R12, RZ ;  /* 0x0000000c020f7227 */ /* 0x000fe200078e00ff */
[----:B---3--:R-:W-:Y:S02]  /*8290*/  IABS R4, R28 ;  /* 0x0000001c00047213 */ /* 0x008fe40000000000 */
[----:B------:R-:W3:Y:S01]  /*82a0*/  LDL.LU R28, [R1+0x48] ;  /* 0x00004800011c7983 */ /* 0x000ee20000300800 */
[----:B------:R-:W-:Y:S02]  /*82b0*/  @!P3 IMAD.MOV R21, RZ, RZ, -R21 ;  /* 0x000000ffff15b224 */ /* 0x000fe400078e0a15 */
[----:B------:R-:W-:Y:S02]  /*82c0*/  @!P2 IMAD.IADD R10, R10, 0x1, -R0 ;  /* 0x000000010a0aa824 */ /* 0x000fe400078e0a00 */
[----:B------:R-:W-:Y:S01]  /*82d0*/  IMAD.MOV R15, RZ, RZ, -R15 ;  /* 0x000000ffff0f7224 */ /* 0x000fe200078e0a0f */
[----:B------:R0:W-:Y:S01]  /*82e0*/  STL [R1+0x980], R21 ;  /* 0x0009801501007387 */ /* 0x0001e20000100800 */
[----:B------:R-:W-:-:S02]  /*82f0*/  IMAD.MOV R6, RZ, RZ, -R6 ;  /* 0x000000ffff067224 */ /* 0x000fc400078e0a06 */
[----:B------:R-:W-:Y:S02]  /*8300*/  @!P4 IMAD.MOV R10, RZ, RZ, -R10 ;  /* 0x000000ffff0ac224 */ /* 0x000fe400078e0a0a */
[--C-:B------:R-:W-:Y:S02]  /*8310*/  @!P6 IMAD.IADD R11, R11, 0x1, -R0.reuse ;  /* 0x000000010b0be824 */ /* 0x100fe400078e0a00 */
[----:B------:R-:W-:Y:S01]  /*8320*/  @!P0 IMAD.IADD R9, R9, 0x1, -R0 ;  /* 0x0000000109098824 */ /* 0x000fe200078e0a00 */
[----:B-----5:R-:W-:Y:S01]  /*8330*/  ISETP.GE.AND P0, PT, R22, RZ, PT ;  /* 0x000000ff1600720c */ /* 0x020fe20003f06270 */
[C---:B------:R-:W-:Y:S01]  /*8340*/  IMAD R12, R0.reuse, R15, R12 ;  /* 0x0000000f000c7224 */ /* 0x040fe200078e020c */
[----:B0-----:R-:W4:Y:S01]  /*8350*/  LDL.LU R21, [R1+0x2d68] ;  /* 0x002d680001157983 */ /* 0x001f220000300800 */
[----:B------:R-:W-:-:S03]  /*8360*/  IMAD R6, R0, R6, R13 ;  /* 0x0000000600067224 */ /* 0x000fc600078e020d */
[----:B------:R-:W5:Y:S01]  /*8370*/  LDL.LU R22, [R1+0x2d64] ;  /* 0x002d640001167983 */ /* 0x000f620000300800 */
[----:B------:R-:W-:-:S03]  /*8380*/  IMAD.MOV.U32 R13, RZ, RZ, R11 ;  /* 0x000000ffff0d7224 */ /* 0x000fc600078e000b */
[----:B------:R-:W3:Y:S04]  /*8390*/  LDL.LU R15, [R1+0x38] ;  /* 0x00003800010f7983 */ /* 0x000ee80000300800 */
[----:B------:R-:W-:Y:S01]  /*83a0*/  STL [R1+0x97c], R10 ;  /* 0x00097c0a01007387 */ /* 0x000fe20000100800 */
[----:B--2---:R-:W-:-:S03]  /*83b0*/  IABS R11, R29 ;  /* 0x0000001d000b7213 */ /* 0x004fc60000000000 */
[----:B------:R0:W-:Y:S04]  /*83c0*/  STL [R1+0x2d60], R29 ;  /* 0x002d601d01007387 */ /* 0x0001e80000100800 */
[----:B0-----:R-:W2:Y:S01]  /*83d0*/  LDL.LU R29, [R1+0x3c] ;  /* 0x00003c00011d7983 */ /* 0x001ea20000300800 */
[C---:B------:R-:W-:Y:S02]  /*83e0*/  ISETP.GT.U32.AND P3, PT, R0.reuse, R8, PT ;  /* 0x000000080000720c */ /* 0x040fe40003f64070 */
[C---:B------:R-:W-:Y:S02]  /*83f0*/  ISETP.GT.U32.AND P6, PT, R0.reuse, R3, PT ;  /* 0x000000030000720c */ /* 0x040fe40003fc4070 */
[----:B------:R-:W-:-:S09]  /*8400*/  ISETP.GT.U32.AND P2, PT, R0, R7, PT ;  /* 0x000000070000720c */ /* 0x000fd20003f44070 */
[--C-:B------:R-:W-:Y:S01]  /*8410*/  @!P3 IMAD.IADD R8, R8, 0x1, -R0.reuse ;  /* 0x000000010808b824 */ /* 0x100fe200078e0a00 */
[C---:B------:R-:W-:Y:S01]  /*8420*/  ISETP.GT.U32.AND P3, PT, R0.reuse, R9, PT ;  /* 0x000000090000720c */ /* 0x040fe20003f64070 */
[--C-:B------:R-:W-:Y:S02]  /*8430*/  @!P6 IMAD.IADD R3, R3, 0x1, -R0.reuse ;  /* 0x000000010303e824 */ /* 0x100fe400078e0a00 */
[----:B------:R-:W-:Y:S01]  /*8440*/  @!P2 IMAD.IADD R7, R7, 0x1, -R0 ;  /* 0x000000010707a824 */ /* 0x000fe200078e0a00 */
[C---:B------:R-:W-:Y:S01]  /*8450*/  ISETP.GT.U32.AND P2, PT, R0.reuse, R8, PT ;  /* 0x000000080000720c */ /* 0x040fe20003f44070 */
[----:B------:R-:W-:Y:S01]  /*8460*/  @!P1 IMAD.MOV R13, RZ, RZ, -R13 ;  /* 0x000000ffff0d9224 */ /* 0x000fe200078e0a0d */
[C---:B------:R-:W-:Y:S02]  /*8470*/  ISETP.GT.U32.AND P4, PT, R0.reuse, R3, PT ;  /* 0x000000030000720c */ /* 0x040fe40003f84070 */
[----:B------:R-:W-:-:S05]  /*8480*/  ISETP.GT.U32.AND P1, PT, R0, R6, PT ;  /* 0x000000060000720c */ /* 0x000fca0003f24070 */
[--C-:B------:R-:W-:Y:S01]  /*8490*/  @!P3 IMAD.IADD R9, R9, 0x1, -R0.reuse ;  /* 0x000000010909b824 */ /* 0x100fe200078e0a00 */
[----:B------:R-:W-:Y:S01]  /*84a0*/  ISETP.GT.U32.AND P3, PT, R0, R12, PT ;  /* 0x0000000c0000720c */ /* 0x000fe20003f64070 */
[----:B------:R0:W-:Y:S02]  /*84b0*/  STL [R1+0x978], R13 ;  /* 0x0009780d01007387 */ /* 0x0001e40000100800 */
[--C-:B------:R-:W-:Y:S02]  /*84c0*/  @!P2 IMAD.IADD R8, R8, 0x1, -R0.reuse ;  /* 0x000000010808a824 */ /* 0x100fe400078e0a00 */
[--C-:B------:R-:W-:Y:S02]  /*84d0*/  @!P4 IMAD.IADD R3, R3, 0x1, -R0.reuse ;  /* 0x000000010303c824 */ /* 0x100fe400078e0a00 */
[----:B------:R-:W-:-:S06]  /*84e0*/  @!P1 IMAD.IADD R6, R6, 0x1, -R0 ;  /* 0x0000000106069824 */ /* 0x000fcc00078e0a00 */
[----:B------:R-:W-:Y:S01]  /*84f0*/  @!P3 IMAD.IADD R12, R12, 0x1, -R0 ;  /* 0x000000010c0cb824 */ /* 0x000fe200078e0a00 */
[----:B----4-:R-:W-:Y:S02]  /*8500*/  ISETP.GE.AND P4, PT, R21, RZ, PT ;  /* 0x000000ff1500720c */ /* 0x010fe40003f86270 */
[----:B------:R-:W4:Y:S01]  /*8510*/  LDL.LU R21, [R1+0x4c] ;  /* 0x00004c0001157983 */ /* 0x000f220000300800 */
[----:B-----5:R-:W-:-:S03]  /*8520*/  ISETP.GE.AND P2, PT, R22, RZ, PT ;  /* 0x000000ff1600720c */ /* 0x020fc60003f46270 */
[----:B------:R-:W5:Y:S01]  /*8530*/  LDL.LU R22, [R1+0x50] ;  /* 0x0000500001167983 */ /* 0x000f620000300800 */
[----:B---3--:R-:W-:-:S03]  /*8540*/  ISETP.GE.AND P1, PT, R15, RZ, PT ;  /* 0x000000ff0f00720c */ /* 0x008fc60003f26270 */
[----:B------:R-:W3:Y:S01]  /*8550*/  LDL.LU R15, [R1+0x40] ;  /* 0x00004000010f7983 */ /* 0x000ee20000300800 */
[----:B--2---:R-:W-:-:S03]  /*8560*/  ISETP.GE.AND P3, PT, R29, RZ, PT ;  /* 0x000000ff1d00720c */ /* 0x004fc60003f66270 */
[----:B------:R-:W2:Y:S01]  /*8570*/  LDL.LU R29, [R1+0x2d60] ;  /* 0x002d6000011d7983 */ /* 0x000ea20000300800 */
[----:B------:R-:W-:Y:S01]  /*8580*/  ISETP.GT.U32.AND P6, PT, R0, R7, PT ;  /* 0x000000070000720c */ /* 0x000fe20003fc4070 */
[----:B------:R-:W-:-:S04]  /*8590*/  IMAD.HI.U32 R14, R2, R4, RZ ;  /* 0x00000004020e7227 */ /* 0x000fc800078e00ff */
[----:B------:R-:W-:-:S04]  /*85a0*/  IMAD.MOV R14, RZ, RZ, -R14 ;  /* 0x000000ffff0e7224 */ /* 0x000fc800078e0a0e */
[----:B------:R-:W-:Y:S02]  /*85b0*/  IMAD R4, R0, R14, R4 ;  /* 0x0000000e00047224 */ /* 0x000fe400078e0204 */
[----:B0-----:R-:W-:-:S04]  /*85c0*/  IMAD.HI.U32 R13, R2, R11, RZ ;  /* 0x0000000b020d7227 */ /* 0x001fc800078e00ff */
[----:B------:R-:W-:Y:S01]  /*85d0*/  @!P6 IMAD.IADD R7, R7, 0x1, -R0 ;  /* 0x000000010707e824 */ /* 0x000fe200078e0a00 */
[C---:B------:R-:W-:Y:S01]  /*85e0*/  ISETP.GT.U32.AND P6, PT, R0.reuse, R4, PT ;  /* 0x000000040000720c */ /* 0x040fe20003fc4070 */
[----:B------:R-:W-:Y:S02]  /*85f0*/  @!P5 IMAD.MOV R9, RZ, RZ, -R9 ;  /* 0x000000ffff09d224 */ /* 0x000fe400078e0a09 */
[----:B------:R-:W-:Y:S02]  /*8600*/  @!P0 IMAD.MOV R8, RZ, RZ, -R8 ;  /* 0x000000ffff088224 */ /* 0x000fe400078e0a08 */
[----:B------:R-:W-:Y:S01]  /*8610*/  IMAD.MOV R13, RZ, RZ, -R13 ;  /* 0x000000ffff0d7224 */ /* 0x000fe200078e0a0d */
[----:B------:R-:W-:Y:S01]  /*8620*/  STL [R1+0x964], R9 ;  /* 0x0009640901007387 */ /* 0x000fe20000100800 */
[C---:B------:R-:W-:Y:S02]  /*8630*/  ISETP.GT.U32.AND P5, PT, R0.reuse, R6, PT ;  /* 0x000000060000720c */ /* 0x040fe40003fa4070 */
[C---:B------:R-:W-:Y:S01]  /*8640*/  IMAD R11, R0.reuse, R13, R11 ;  /* 0x0000000d000b7224 */ /* 0x040fe200078e020b */
[----:B------:R0:W-:Y:S01]  /*8650*/  STL [R1+0x960], R8 ;  /* 0x0009600801007387 */ /* 0x0001e20000100800 */
[----:B------:R-:W-:-:S02]  /*8660*/  ISETP.GT.U32.AND P0, PT, R0, R12, PT ;  /* 0x0000000c0000720c */ /* 0x000fc40003f04070 */
[----:B------:R-:W-:Y:S01]  /*8670*/  @!P6 IMAD.IADD R4, R4, 0x1, -R0 ;  /* 0x000000010404e824 */ /* 0x000fe200078e0a00 */
[----:B------:R-:W2:Y:S01]  /*8680*/  LDL.LU R13, [R1+0x54] ;  /* 0x00005400010d7983 */ /* 0x000ea20000300800 */
[----:B0-----:R-:W-:-:S04]  /*8690*/  IMAD.MOV.U32 R8, RZ, RZ, R7 ;  /* 0x000000ffff087224 */ /* 0x001fc800078e0007 */
[----:B------:R-:W-:Y:S01]  /*86a0*/  @!P2 IMAD.MOV R8, RZ, RZ, -R8 ;  /* 0x000000ffff08a224 */ /* 0x000fe200078e0a08 */
[C---:B------:R-:W-:Y:S02]  /*86b0*/  ISETP.GT.U32.AND P2, PT, R0.reuse, R11, PT ;  /* 0x0000000b0000720c */ /* 0x040fe40003f44070 */
[----:B------:R-:W-:Y:S01]  /*86c0*/  ISETP.GT.U32.AND P6, PT, R0, R4, PT ;  /* 0x000000040000720c */ /* 0x000fe20003fc4070 */
[----:B------:R-:W-:Y:S02]  /*86d0*/  @!P4 IMAD.MOV R3, RZ, RZ, -R3 ;  /* 0x000000ffff03c224 */ /* 0x000fe400078e0a03 */
[--C-:B------:R-:W-:Y:S02]  /*86e0*/  @!P5 IMAD.IADD R6, R6, 0x1, -R0.reuse ;  /* 0x000000010606d824 */ /* 0x100fe400078e0a00 */
[----:B------:R-:W-:Y:S01]  /*86f0*/  @!P0 IMAD.IADD R12, R12, 0x1, -R0 ;  /* 0x000000010c0c8824 */ /* 0x000fe200078e0a00 */
[----:B------:R5:W-:Y:S01]  /*8700*/  STL [R1+0x95c], R8 ;  /* 0x00095c0801007387 */ /* 0x000be20000100800 */
[----:B------:R-:W-:-:S02]  /*8710*/  @!P1 IMAD.MOV R6, RZ, RZ, -R6 ;  /* 0x000000ffff069224 */ /* 0x000fc400078e0a06 */
[----:B------:R-:W-:Y:S01]  /*8720*/  @!P3 IMAD.MOV R12, RZ, RZ, -R12 ;  /* 0x000000ffff0cb224 */ /* 0x000fe200078e0a0c */
[----:B------:R0:W-:Y:S01]  /*8730*/  STL [R1+0x958], R3 ;  /* 0x0009580301007387 */ /* 0x0001e20000100800 */
[--C-:B------:R-:W-:Y:S01]  /*8740*/  @!P2 IMAD.IADD R11, R11, 0x1, -R0.reuse ;  /* 0x000000010b0ba824 */ /* 0x100fe200078e0a00 */
[----:B------:R-:W-:Y:S01]  /*8750*/  IABS R10, R28 ;  /* 0x0000001c000a7213 */ /* 0x000fe20000000000 */
[----:B------:R-:W-:Y:S01]  /*8760*/  @!P6 IMAD.IADD R4, R4, 0x1, -R0 ;  /* 0x000000010404e824 */ /* 0x000fe200078e0a00 */
[----:B------:R-:W-:Y:S02]  /*8770*/  ISETP.GE.AND P6, PT, R28, RZ, PT ;  /* 0x000000ff1c00720c */ /* 0x000fe40003fc6270 */
[----:B----4-:R-:W-:Y:S02]  /*8780*/  IABS R7, R21 ;  /* 0x0000001500077213 */ /* 0x010fe40000000000 */
[----:B------:R-:W-:Y:S02]  /*8790*/  ISETP.GE.AND P2, PT, R21, RZ, PT ;  /* 0x000000ff1500720c */ /* 0x000fe40003f46270 */
[----:B------:R-:W4:Y:S01]  /*87a0*/  LDL.LU R21, [R1+0x60] ;  /* 0x0000600001157983 */ /* 0x000f220000300800 */
[----:B---3--:R-:W-:-:S03]  /*87b0*/  ISETP.GE.AND P4, PT, R15, RZ, PT ;  /* 0x000000ff0f00720c */ /* 0x008fc60003f86270 */
[----:B------:R-:W3:Y:S01]  /*87c0*/  LDL.LU R15, [R1+0x8c] ;  /* 0x00008c00010f7983 */ /* 0x000ee20000300800 */
[----:B-----5:R-:W-:-:S09]  /*87d0*/  IABS R8, R22 ;  /* 0x0000001600087213 */ /* 0x020fd20000000000 */
[----:B------:R-:W-:Y:S01]  /*87e0*/  @!P4 IMAD.MOV R4, RZ, RZ, -R4 ;  /* 0x000000ffff04c224 */ /* 0x000fe200078e0a04 */
[----:B------:R-:W-:Y:S02]  /*87f0*/  ISETP.GE.AND P4, PT, R22, RZ, PT ;  /* 0x000000ff1600720c */ /* 0x000fe40003f86270 */
[----:B--2---:R-:W-:Y:S02]  /*8800*/  ISETP.GE.AND P0, PT, R29, RZ, PT ;  /* 0x000000ff1d00720c */ /* 0x004fe40003f06270 */
[----:B------:R-:W2:Y:S04]  /*8810*/  LDL.LU R29, [R1+0x90] ;  /* 0x00009000011d7983 */ /* 0x000ea80000300800 */
[----:B------:R-:W-:Y:S04]  /*8820*/  STL [R1+0x950], R6 ;  /* 0x0009500601007387 */ /* 0x000fe80000100800 */
[----:B------:R-:W-:Y:S04]  /*8830*/  STL [R1+0x944], R12 ;  /* 0x0009440c01007387 */ /* 0x000fe80000100800 */
[----:B------:R-:W5:Y:S04]  /*8840*/  LDL R28, [R1+0x64] ;  /* 0x00006400011c7983 */ /* 0x000f680000100800 */
[----:B------:R-:W3:Y:S01]  /*8850*/  LDL R22, [R1+0x68] ;  /* 0x0000680001167983 */ /* 0x000ee20000100800 */
[----:B------:R-:W-:-:S04]  /*8860*/  IMAD.HI.U32 R14, R2, R10, RZ ;  /* 0x0000000a020e7227 */ /* 0x000fc800078e00ff */
[----:B------:R-:W-:-:S04]  /*8870*/  IMAD.MOV R14, RZ, RZ, -R14 ;  /* 0x000000ffff0e7224 */ /* 0x000fc800078e0a0e */
[----:B------:R-:W-:-:S05]  /*8880*/  IMAD R10, R0, R14, R10 ;  /* 0x0000000e000a7224 */ /* 0x000fca00078e020a */
[----:B------:R-:W-:Y:S01]  /*8890*/  ISETP.GT.U32.AND P5, PT, R0, R10, PT ;  /* 0x0000000a0000720c */ /* 0x000fe20003fa4070 */
[----:B0-----:R-:W-:-:S04]  /*88a0*/  IMAD.HI.U32 R3, R2, R7, RZ ;  /* 0x0000000702037227 */ /* 0x001fc800078e00ff */
[----:B------:R-:W-:-:S08]  /*88b0*/  IMAD.MOV R3, RZ, RZ, -R3 ;  /* 0x000000ffff037224 */ /* 0x000fd000078e0a03 */
[----:B------:R-:W-:Y:S01]  /*88c0*/  @!P5 IMAD.IADD R10, R10, 0x1, -R0 ;  /* 0x000000010a0ad824 */ /* 0x000fe200078e0a00 */
[----:B------:R-:W-:-:S04]  /*88d0*/  ISETP.GT.U32.AND P5, PT, R0, R11, PT ;  /* 0x0000000b0000720c */ /* 0x000fc80003fa4070 */
[C---:B------:R-:W-:Y:S01]  /*88e0*/  ISETP.GT.U32.AND P1, PT, R0.reuse, R10, PT ;  /* 0x0000000a0000720c */ /* 0x040fe20003f24070 */
[----:B------:R-:W-:-:S05]  /*88f0*/  IMAD R7, R0, R3, R7 ;  /* 0x0000000300077224 */ /* 0x000fca00078e0207 */
[----:B------:R-:W-:-:S03]  /*8900*/  ISETP.GT.U32.AND P3, PT, R0, R7, PT ;  /* 0x000000070000720c */ /* 0x000fc60003f64070 */
[--C-:B------:R-:W-:Y:S01]  /*8910*/  @!P5 IMAD.IADD R11, R11, 0x1, -R0.reuse ;  /* 0x000000010b0bd824 */ /* 0x100fe200078e0a00 */
[----:B------:R0:W-:Y:S03]  /*8920*/  STL [R1+0x940], R4 ;  /* 0x0009400401007387 */ /* 0x0001e60000100800 */
[----:B------:R-:W-:-:S04]  /*8930*/  @!P1 IMAD.IADD R10, R10, 0x1, -R0 ;  /* 0x000000010a0a9824 */ /* 0x000fc800078e0a00 */
[----:B------:R-:W-:Y:S02]  /*8940*/  IMAD.MOV.U32 R14, RZ, RZ, R10 ;  /* 0x000000ffff0e7224 */ /* 0x000fe400078e000a */
[----:B0-----:R-:W-:Y:S02]  /*8950*/  IMAD.MOV.U32 R4, RZ, RZ, R11 ;  /* 0x000000ffff047224 */ /* 0x001fe400078e000b */
[----:B------:R-:W-:Y:S02]  /*8960*/  @!P6 IMAD.MOV R14, RZ, RZ, -R14 ;  /* 0x000000ffff0ee224 */ /* 0x000fe400078e0a0e */
[----:B------:R-:W-:Y:S02]  /*8970*/  @!P0 IMAD.MOV R4, RZ, RZ, -R4 ;  /* 0x000000ffff048224 */ /* 0x000fe400078e0a04 */
[----:B------:R-:W-:Y:S02]  /*8980*/  @!P3 IMAD.IADD R7, R7, 0x1, -R0 ;  /* 0x000000010707b824 */ /* 0x000fe400078e0a00 */
[----:B------:R-:W-:-:S04]  /*8990*/  IMAD.HI.U32 R3, R2, R8, RZ ;  /* 0x0000000802037227 */ /* 0x000fc800078e00ff */
[----:B------:R-:W-:-:S04]  /*89a0*/  IMAD.MOV R3, RZ, RZ, -R3 ;  /* 0x000000ffff037224 */ /* 0x000fc800078e0a03 */
[----:B------:R-:W-:Y:S01]  /*89b0*/  IMAD R8, R0, R3, R8 ;  /* 0x0000000300087224 */ /* 0x000fe200078e0208 */
[----:B--2---:R-:W-:Y:S02]  /*89c0*/  ISETP.GE.AND P3, PT, R29, RZ, PT ;  /* 0x000000ff1d00720c */ /* 0x004fe40003f66270 */
[----:B------:R-:W-:Y:S02]  /*89d0*/  IABS R12, R29 ;  /* 0x0000001d000c7213 */ /* 0x000fe40000000000 */
[----:B------:R-:W2:Y:S04]  /*89e0*/  LDL.LU R29, [R1+0x74] ;  /* 0x00007400011d7983 */ /* 0x000ea80000300800 */
[----:B------:R5:W-:Y:S04]  /*89f0*/  STL [R1+0x930], R4 ;  /* 0x0009300401007387 */ /* 0x000be80000100800 */
[----:B------:R0:W-:Y:S01]  /*8a00*/  STL [R1+0x92c], R14 ;  /* 0x00092c0e01007387 */ /* 0x0001e20000100800 */
[----:B-----5:R-:W-:-:S03]  /*8a10*/  IABS R4, R28 ;  /* 0x0000001c00047213 */ /* 0x020fc60000000000 */
[----:B------:R-:W5:Y:S01]  /*8a20*/  LDL R28, [R1+0x6c] ;  /* 0x00006c00011c7983 */ /* 0x000f620000100800 */
[----:B---3--:R-:W-:-:S03]  /*8a30*/  IABS R3, R22 ;  /* 0x0000001600037213 */ /* 0x008fc60000000000 */
[----:B------:R-:W3:Y:S01]  /*8a40*/  LDL R22, [R1+0x70] ;  /* 0x0000700001167983 */ /* 0x000ee20000100800 */
[----:B------:R-:W-:Y:S02]  /*8a50*/  IABS R9, R13 ;  /* 0x0000000d00097213 */ /* 0x000fe40000000000 */
[----:B------:R-:W-:-:S03]  /*8a60*/  ISETP.GT.U32.AND P0, PT, R0, R7, PT ;  /* 0x000000070000720c */ /* 0x000fc60003f04070 */
[----:B------:R-:W-:-:S04]  /*8a70*/  IMAD.HI.U32 R6, R2, R9, RZ ;  /* 0x0000000902067227 */ /* 0x000fc800078e00ff */
[----:B------:R-:W-:Y:S01]  /*8a80*/  IMAD.MOV R6, RZ, RZ, -R6 ;  /* 0x000000ffff067224 */ /* 0x000fe200078e0a06 */
[----:B------:R-:W-:-:S03]  /*8a90*/  ISETP.GT.U32.AND P6, PT, R0, R8, PT ;  /* 0x000000080000720c */ /* 0x000fc60003fc4070 */
[----:B------:R-:W-:Y:S02]  /*8aa0*/  IMAD R9, R0, R6, R9 ;  /* 0x0000000600097224 */ /* 0x000fe400078e0209 */
[----:B------:R-:W-:-:S03]  /*8ab0*/  @!P0 IMAD.IADD R7, R7, 0x1, -R0 ;  /* 0x0000000107078824 */ /* 0x000fc600078e0a00 */
[----:B------:R-:W-:Y:S02]  /*8ac0*/  ISETP.GT.U32.AND P0, PT, R0, R9, PT ;  /* 0x000000090000720c */ /* 0x000fe40003f04070 */
[----:B------:R-:W-:Y:S02]  /*8ad0*/  IABS R11, R15 ;  /* 0x0000000f000b7213 */ /* 0x000fe40000000000 */
[----:B------:R-:W-:Y:S01]  /*8ae0*/  ISETP.GE.AND P5, PT, R13, RZ, PT ;  /* 0x000000ff0d00720c */ /* 0x000fe20003fa6270 */
[----:B------:R-:W-:Y:S02]  /*8af0*/  @!P6 IMAD.IADD R8, R8, 0x1, -R0 ;  /* 0x000000010808e824 */ /* 0x000fe400078e0a00 */
[----:B------:R-:W-:Y:S01]  /*8b00*/  IMAD.HI.U32 R13, R2, R11, RZ ;  /* 0x0000000b020d7227 */ /* 0x000fe200078e00ff */
[----:B----4-:R-:W-:-:S03]  /*8b10*/  IABS R6, R21 ;  /* 0x0000001500067213 */ /* 0x010fc60000000000 */
[----:B------:R-:W-:Y:S02]  /*8b20*/  IMAD.MOV R13, RZ, RZ, -R13 ;  /* 0x000000ffff0d7224 */ /* 0x000fe400078e0a0d */
[----:B------:R-:W-:Y:S01]  /*8b30*/  @!P0 IMAD.IADD R9, R9, 0x1, -R0 ;  /* 0x0000000109098824 */ /* 0x000fe200078e0a00 */
[C---:B------:R-:W-:Y:S01]  /*8b40*/  ISETP.GT.U32.AND P0, PT, R0.reuse, R8, PT ;  /* 0x000000080000720c */ /* 0x040fe20003f04070 */
[----:B------:R-:W-:Y:S02]  /*8b50*/  IMAD R11, R0, R13, R11 ;  /* 0x0000000d000b7224 */ /* 0x000fe400078e020b */
[----:B------:R-:W-:-:S04]  /*8b60*/  IMAD.HI.U32 R13, R2, R4, RZ ;  /* 0x00000004020d7227 */ /* 0x000fc800078e00ff */
[----:B------:R-:W-:-:S04]  /*8b70*/  IMAD.HI.U32 R10, R2, R12, RZ ;  /* 0x0000000c020a7227 */ /* 0x000fc800078e00ff */
[----:B0-----:R-:W-:-:S04]  /*8b80*/  IMAD.HI.U32 R14, R2, R6, RZ ;  /* 0x00000006020e7227 */ /* 0x001fc800078e00ff */
[----:B------:R-:W-:Y:S02]  /*8b90*/  IMAD.MOV R13, RZ, RZ, -R13 ;  /* 0x000000ffff0d7224 */ /* 0x000fe400078e0a0d */
[----:B------:R-:W-:Y:S02]  /*8ba0*/  IMAD.MOV R10, RZ, RZ, -R10 ;  /* 0x000000ffff0a7224 */ /* 0x000fe400078e0a0a */
[----:B------:R-:W-:Y:S02]  /*8bb0*/  IMAD.MOV R14, RZ, RZ, -R14 ;  /* 0x000000ffff0e7224 */ /* 0x000fe400078e0a0e */
[C---:B------:R-:W-:Y:S02]  /*8bc0*/  IMAD R4, R0.reuse, R13, R4 ;  /* 0x0000000d00047224 */ /* 0x040fe400078e0204 */
[----:B------:R-:W-:Y:S02]  /*8bd0*/  IMAD R10, R0, R10, R12 ;  /* 0x0000000a000a7224 */ /* 0x000fe400078e020c */
[----:B------:R-:W-:-:S02]  /*8be0*/  @!P0 IMAD.IADD R8, R8, 0x1, -R0 ;  /* 0x0000000108088824 */ /* 0x000fc400078e0a00 */
[----:B------:R-:W-:-:S04]  /*8bf0*/  IMAD.HI.U32 R12, R2, R3, RZ ;  /* 0x00000003020c7227 */ /* 0x000fc800078e00ff */
[C---:B------:R-:W-:Y:S02]  /*8c00*/  IMAD R6, R0.reuse, R14, R6 ;  /* 0x0000000e00067224 */ /* 0x040fe400078e0206 */
[----:B------:R-:W-:Y:S02]  /*8c10*/  IMAD.MOV.U32 R14, RZ, RZ, R7 ;  /* 0x000000ffff0e7224 */ /* 0x000fe400078e0007 */
[----:B------:R-:W-:Y:S02]  /*8c20*/  IMAD.MOV R12, RZ, RZ, -R12 ;  /* 0x000000ffff0c7224 */ /* 0x000fe400078e0a0c */
[----:B------:R-:W-:Y:S02]  /*8c30*/  @!P2 IMAD.MOV R14, RZ, RZ, -R14 ;  /* 0x000000ffff0ea224 */ /* 0x000fe400078e0a0e */
[----:B------:R-:W-:Y:S01]  /*8c40*/  IMAD R3, R0, R12, R3 ;  /* 0x0000000c00037224 */ /* 0x000fe200078e0203 */
[----:B--2---:R-:W-:Y:S01]  /*8c50*/  IABS R7, R29 ;  /* 0x0000001d00077213 */ /* 0x004fe20000000000 */
[----:B------:R0:W-:Y:S02]  /*8c60*/  STL [R1+0x2d5c], R29 ;  /* 0x002d5c1d01007387 */ /* 0x0001e40000100800 */
[----:B0-----:R-:W-:Y:S01]  /*8c70*/  IMAD.MOV.U32 R29, RZ, RZ, R8 ;  /* 0x000000ffff1d7224 */ /* 0x001fe200078e0008 */
[----:B-----5:R-:W-:-:S03]  /*8c80*/  IABS R13, R28 ;  /* 0x0000001c000d7213 */ /* 0x020fc60000000000 */
[----:B------:R-:W-:Y:S01]  /*8c90*/  @!P4 IMAD.MOV R29, RZ, RZ, -R29 ;  /* 0x000000ffff1dc224 */ /* 0x000fe200078e0a1d */
[----:B------:R-:W2:Y:S01]  /*8ca0*/  LDL.LU R28, [R1+0x78] ;  /* 0x00007800011c7983 */ /* 0x000ea20000300800 */
[----:B------:R-:W-:Y:S01]  /*8cb0*/  IMAD.HI.U32 R8, R2, R13, RZ ;  /* 0x0000000d02087227 */ /* 0x000fe200078e00ff */
[----:B---3--:R-:W-:Y:S02]  /*8cc0*/  IABS R12, R22 ;  /* 0x00000016000c7213 */ /* 0x008fe40000000000 */
[----:B------:R-:W3:Y:S01]  /*8cd0*/  LDL.LU R22, [R1+0x7c] ;  /* 0x00007c0001167983 */ /* 0x000ee20000300800 */
[----:B------:R-:W-:-:S03]  /*8ce0*/  IMAD.MOV R8, RZ, RZ, -R8 ;  /* 0x000000ffff087224 */ /* 0x000fc600078e0a08 */
[----:B------:R-:W-:Y:S01]  /*8cf0*/  STL [R1+0x924], R14 ;  /* 0x0009240e01007387 */ /* 0x000fe20000100800 */
[----:B------:R-:W-:-:S03]  /*8d00*/  IMAD R8, R0, R8, R13 ;  /* 0x0000000800087224 */ /* 0x000fc600078e020d */
[----:B------:R0:W-:Y:S04]  /*8d10*/  STL [R1+0x920], R29 ;  /* 0x0009201d01007387 */ /* 0x0001e80000100800 */
[----:B------:R-:W4:Y:S04]  /*8d20*/  LDL.LU R13, [R1+0x64] ;  /* 0x00006400010d7983 */ /* 0x000f280000300800 */
[----:B0-----:R-:W5:Y:S01]  /*8d30*/  LDL.LU R29, [R1+0x68] ;  /* 0x00006800011d7983 */ /* 0x001f620000300800 */
[C---:B------:R-:W-:Y:S02]  /*8d40*/  ISETP.GT.U32.AND P6, PT, R0.reuse, R11, PT ;  /* 0x0000000b0000720c */ /* 0x040fe40003fc4070 */
[----:B------:R-:W-:-:S11]  /*8d50*/  ISETP.GT.U32.AND P2, PT, R0, R9, PT ;  /* 0x000000090000720c */ /* 0x000fd60003f44070 */
[----:B------:R-:W-:-:S05]  /*8d60*/  @!P6 IMAD.IADD R11, R11, 0x1, -R0 ;  /* 0x000000010b0be824 */ /* 0x000fca00078e0a00 */
[----:B------:R-:W-:Y:S01]  /*8d70*/  ISETP.GT.U32.AND P6, PT, R0, R11, PT ;  /* 0x0000000b0000720c */ /* 0x000fe20003fc4070 */
[----:B------:R-:W-:Y:S01]  /*8d80*/  IMAD.HI.U32 R14, R2, R7, RZ ;  /* 0x00000007020e7227 */ /* 0x000fe200078e00ff */
[----:B------:R-:W-:-:S03]  /*8d90*/  ISETP.GT.U32.AND P0, PT, R0, R10, PT ;  /* 0x0000000a0000720c */ /* 0x000fc60003f04070 */
[----:B------:R-:W-:-:S08]  /*8da0*/  @!P2 IMAD.IADD R9, R9, 0x1, -R0 ;  /* 0x000000010909a824 */ /* 0x000fd000078e0a00 */
[----:B------:R-:W-:Y:S01]  /*8db0*/  @!P6 IMAD.IADD R11, R11, 0x1, -R0 ;  /* 0x000000010b0be824 */ /* 0x000fe200078e0a00 */
[C---:B------:R-:W-:Y:S01]  /*8dc0*/  ISETP.GT.U32.AND P6, PT, R0.reuse, R3, PT ;  /* 0x000000030000720c */ /* 0x040fe20003fc4070 */
[----:B------:R-:W-:Y:S02]  /*8dd0*/  IMAD.MOV R14, RZ, RZ, -R14 ;  /* 0x000000ffff0e7224 */ /* 0x000fe400078e0a0e */
[----:B------:R-:W-:Y:S01]  /*8de0*/  @!P5 IMAD.MOV R9, RZ, RZ, -R9 ;  /* 0x000000ffff09d224 */ /* 0x000fe200078e0a09 */
[----:B------:R-:W-:Y:S01]  /*8df0*/  ISETP.GE.AND P1, PT, R15, RZ, PT ;  /* 0x000000ff0f00720c */ /* 0x000fe20003f26270 */
[----:B------:R-:W-:-:S03]  /*8e00*/  IMAD R7, R0, R14, R7 ;  /* 0x0000000e00077224 */ /* 0x000fc600078e0207 */
[----:B------:R-:W-:Y:S04]  /*8e10*/  STL [R1+0x91c], R9 ;  /* 0x00091c0901007387 */ /* 0x000fe80000100800 */
[----:B------:R-:W3:Y:S01]  /*8e20*/  LDL.LU R14, [R1+0x6c] ;  /* 0x00006c00010e7983 */ /* 0x000ee20000300800 */
[----:B------:R-:W-:Y:S02]  /*8e30*/  @!P6 IMAD.IADD R3, R3, 0x1, -R0 ;  /* 0x000000010303e824 */ /* 0x000fe400078e0a00 */
[----:B------:R-:W-:-:S03]  /*8e40*/  IMAD.HI.U32 R15, R2, R12, RZ ;  /* 0x0000000c020f7227 */ /* 0x000fc600078e00ff */
[----:B------:R-:W-:Y:S01]  /*8e50*/  ISETP.GT.U32.AND P5, PT, R0, R3, PT ;  /* 0x000000030000720c */ /* 0x000fe20003fa4070 */
[----:B------:R-:W-:Y:S01]  /*8e60*/  @!P0 IMAD.IADD R10, R10, 0x1, -R0 ;  /* 0x000000010a0a8824 */ /* 0x000fe200078e0a00 */
[----:B------:R-:W-:Y:S01]  /*8e70*/  ISETP.GE.AND P0, PT, R21, RZ, PT ;  /* 0x000000ff1500720c */ /* 0x000fe20003f06270 */
[----:B------:R-:W-:Y:S02]  /*8e80*/  IMAD.MOV.U32 R21, RZ, RZ, R11 ;  /* 0x000000ffff157224 */ /* 0x000fe400078e000b */
[----:B------:R-:W-:Y:S02]  /*8e90*/  IMAD.MOV R15, RZ, RZ, -R15 ;  /* 0x000000ffff0f7224 */ /* 0x000fe400078e0a0f */
[----:B------:R-:W-:Y:S02]  /*8ea0*/  @!P1 IMAD.MOV R21, RZ, RZ, -R21 ;  /* 0x000000ffff159224 */ /* 0x000fe400078e0a15 */
[----:B------:R-:W-:Y:S02]  /*8eb0*/  IMAD R12, R0, R15, R12 ;  /* 0x0000000f000c7224 */ /* 0x000fe400078e020c */
[----:B------:R-:W3:Y:S02]  /*8ec0*/  LDL.LU R15, [R1+0x70] ;  /* 0x00007000010f7983 */ /* 0x000ee40000300800 */
[----:B------:R-:W-:-:S02]  /*8ed0*/  @!P5 IMAD.IADD R3, R3, 0x1, -R0 ;  /* 0x000000010303d824 */ /* 0x000fc400078e0a00 */
[----:B------:R0:W-:Y:S04]  /*8ee0*/  STL [R1+0x918], R21 ;  /* 0x0009181501007387 */ /* 0x0001e80000100800 */
[----:B0-----:R-:W3:Y:S01]  /*8ef0*/  LDL.LU R21, [R1+0x80] ;  /* 0x0000800001157983 */ /* 0x001ee20000300800 */
[----:B-----5:R-:W-:-:S03]  /*8f00*/  ISETP.GE.AND P5, PT, R29, RZ, PT ;  /* 0x000000ff1d00720c */ /* 0x020fc60003fa6270 */
[----:B------:R-:W5:Y:S01]  /*8f10*/  LDL.LU R29, [R1+0x2d5c] ;  /* 0x002d5c00011d7983 */ /* 0x000f620000300800 */
[C---:B------:R-:W-:Y:S02]  /*8f20*/  ISETP.GT.U32.AND P4, PT, R0.reuse, R6, PT ;  /* 0x000000060000720c */ /* 0x040fe40003f84070 */
[C---:B------:R-:W-:Y:S02]  /*8f30*/  ISETP.GT.U32.AND P2, PT, R0.reuse, R4, PT ;  /* 0x000000040000720c */ /* 0x040fe40003f44070 */
[----:B------:R-:W-:-:S09]  /*8f40*/  ISETP.GT.U32.AND P1, PT, R0, R8, PT ;  /* 0x000000080000720c */ /* 0x000fd20003f24070 */
[--C-:B------:R-:W-:Y:S02]  /*8f50*/  @!P4 IMAD.IADD R6, R6, 0x1, -R0.reuse ;  /* 0x000000010606c824 */ /* 0x100fe400078e0a00 */
[--C-:B------:R-:W-:Y:S01]  /*8f60*/  @!P2 IMAD.IADD R4, R4, 0x1, -R0.reuse ;  /* 0x000000010404a824 */ /* 0x100fe200078e0a00 */
[C---:B------:R-:W-:Y:S02]  /*8f70*/  ISETP.GT.U32.AND P4, PT, R0.reuse, R10, PT ;  /* 0x0000000a0000720c */ /* 0x040fe40003f84070 */
[C---:B------:R-:W-:Y:S02]  /*8f80*/  ISETP.GT.U32.AND P2, PT, R0.reuse, R6, PT ;  /* 0x000000060000720c */ /* 0x040fe40003f44070 */
[----:B------:R-:W-:Y:S02]  /*8f90*/  ISETP.GT.U32.AND P6, PT, R0, R4, PT ;  /* 0x000000040000720c */ /* 0x000fe40003fc4070 */
[----:B--2---:R-:W-:Y:S01]  /*8fa0*/  IABS R11, R28 ;  /* 0x0000001c000b7213 */ /* 0x004fe20000000000 */
[----:B------:R-:W-:-:S06]  /*8fb0*/  @!P1 IMAD.IADD R8, R8, 0x1, -R0 ;  /* 0x0000000108089824 */ /* 0x000fcc00078e0a00 */
[--C-:B------:R-:W-:Y:S01]  /*8fc0*/  @!P4 IMAD.IADD R10, R10, 0x1, -R0.reuse ;  /* 0x000000010a0ac824 */ /* 0x100fe200078e0a00 */
[----:B------:R-:W-:Y:S01]  /*8fd0*/  ISETP.GT.U32.AND P4, PT, R0, R12, PT ;  /* 0x0000000c0000720c */ /* 0x000fe20003f84070 */
[--C-:B------:R-:W-:Y:S01]  /*8fe0*/  @!P2 IMAD.IADD R6, R6, 0x1, -R0.reuse ;  /* 0x000000010606a824 */ /* 0x100fe200078e0a00 */
[----:B----4-:R-:W-:Y:S01]  /*8ff0*/  ISETP.GE.AND P2, PT, R13, RZ, PT ;  /* 0x000000ff0d00720c */ /* 0x010fe20003f46270 */
[----:B------:R-:W-:Y:S01]  /*9000*/  @!P6 IMAD.IADD R4, R4, 0x1, -R0 ;  /* 0x000000010404e824 */ /* 0x000fe200078e0a00 */
[----:B------:R-:W-:Y:S01]  /*9010*/  ISETP.GT.U32.AND P6, PT, R0, R7, PT ;  /* 0x000000070000720c */ /* 0x000fe20003fc4070 */
[----:B------:R-:W-:-:S04]  /*9020*/  IMAD.HI.U32 R13, R2, R11, RZ ;  /* 0x0000000b020d7227 */ /* 0x000fc800078e00ff */
[----:B------:R-:W-:Y:S02]  /*9030*/  IMAD.MOV R13, RZ, RZ, -R13 ;  /* 0x000000ffff0d7224 */ /* 0x000fe400078e0a0d */
[----:B------:R-:W-:Y:S01]  /*9040*/  @!P3 IMAD.MOV R10, RZ, RZ, -R10 ;  /* 0x000000ffff0ab224 */ /* 0x000fe200078e0a0a */
[C---:B------:R-:W-:Y:S01]  /*9050*/  ISETP.GT.U32.AND P3, PT, R0.reuse, R8, PT ;  /* 0x000000080000720c */ /* 0x040fe20003f64070 */
[----:B------:R-:W-:Y:S01]  /*9060*/  @!P0 IMAD.MOV R6, RZ, RZ, -R6 ;  /* 0x000000ffff068224 */ /* 0x000fe200078e0a06 */
[----:B---3--:R-:W-:Y:S01]  /*9070*/  IABS R9, R22 ;  /* 0x0000001600097213 */ /* 0x008fe20000000000 */
[----:B------:R-:W-:Y:S01]  /*9080*/  IMAD R11, R0, R13, R11 ;  /* 0x0000000d000b7224 */ /* 0x000fe200078e020b */
[----:B------:R-:W-:Y:S01]  /*9090*/  ISETP.GE.AND P1, PT, R14, RZ, PT ;  /* 0x000000ff0e00720c */ /* 0x000fe20003f26270 */
[----:B------:R-:W2:Y:S01]  /*90a0*/  LDL.LU R13, [R1+0x88] ;  /* 0x00008800010d7983 */ /* 0x000ea20000300800 */
[--C-:B------:R-:W-:Y:S02]  /*90b0*/  @!P4 IMAD.IADD R12, R12, 0x1, -R0.reuse ;  /* 0x000000010c0cc824 */ /* 0x100fe400078e0a00 */
[----:B------:R-:W-:Y:S01]  /*90c0*/  @!P6 IMAD.IADD R7, R7, 0x1, -R0 ;  /* 0x000000010707e824 */ /* 0x000fe200078e0a00 */
[----:B------:R-:W-:Y:S01]  /*90d0*/  STL [R1+0x914], R10 ;  /* 0x0009140a01007387 */ /* 0x000fe20000100800 */
[----:B------:R-:W-:-:S03]  /*90e0*/  IMAD.HI.U32 R14, R2, R9, RZ ;  /* 0x00000009020e7227 */ /* 0x000fc600078e00ff */
[----:B------:R0:W-:Y:S01]  /*90f0*/  STL [R1+0x910], R6 ;  /* 0x0009100601007387 */ /* 0x0001e20000100800 */
[C---:B------:R-:W-:Y:S01]  /*9100*/  ISETP.GT.U32.AND P0, PT, R0.reuse, R12, PT ;  /* 0x0000000c0000720c */ /* 0x040fe20003f04070 */
[----:B------:R-:W-:Y:S01]  /*9110*/  IMAD.MOV R14, RZ, RZ, -R14 ;  /* 0x000000ffff0e7224 */ /* 0x000fe200078e0a0e */
[----:B------:R-:W-:Y:S01]  /*9120*/  ISETP.GT.U32.AND P6, PT, R0, R7, PT ;  /* 0x000000070000720c */ /* 0x000fe20003fc4070 */
[----:B------:R-:W-:Y:S02]  /*9130*/  @!P3 IMAD.IADD R8, R8, 0x1, -R0 ;  /* 0x000000010808b824 */ /* 0x000fe400078e0a00 */
[----:B0-----:R-:W-:-:S04]  /*9140*/  IMAD.MOV.U32 R6, RZ, RZ, R4 ;  /* 0x000000ffff067224 */ /* 0x001fc800078e0004 */
[----:B------:R-:W-:Y:S01]  /*9150*/  @!P2 IMAD.MOV R6, RZ, RZ, -R6 ;  /* 0x000000ffff06a224 */ /* 0x000fe200078e0a06 */
[C---:B------:R-:W-:Y:S01]  /*9160*/  ISETP.GT.U32.AND P2, PT, R0.reuse, R11, PT ;  /* 0x0000000b0000720c */ /* 0x040fe20003f44070 */
[----:B------:R-:W-:Y:S02]  /*9170*/  @!P5 IMAD.MOV R3, RZ, RZ, -R3 ;  /* 0x000000ffff03d224 */ /* 0x000fe400078e0a03 */
[----:B------:R-:W-:Y:S01]  /*9180*/  IMAD R9, R0, R14, R9 ;  /* 0x0000000e00097224 */ /* 0x000fe200078e0209 */
[----:B------:R-:W-:Y:S01]  /*9190*/  STL [R1+0x90c], R6 ;  /* 0x00090c0601007387 */ /* 0x000fe20000100800 */
[----:B------:R-:W-:-:S03]  /*91a0*/  @!P1 IMAD.MOV R8, RZ, RZ, -R8 ;  /* 0x000000ffff089224 */ /* 0x000fc600078e0a08 */
[----:B------:R-:W3:Y:S01]  /*91b0*/  LDL.LU R14, [R1+0x84] ;  /* 0x00008400010e7983 */ /* 0x000ee20000300800 */
[----:B------:R-:W-:Y:S01]  /*91c0*/  ISETP.GE.AND P4, PT, R15, RZ, PT ;  /* 0x000000ff0f00720c */ /* 0x000fe20003f86270 */
[--C-:B------:R-:W-:Y:S02]  /*91d0*/  @!P0 IMAD.IADD R12, R12, 0x1, -R0.reuse ;  /* 0x000000010c0c8824 */ /* 0x100fe400078e0a00 */
[----:B------:R0:W-:Y:S01]  /*91e0*/  STL [R1+0x908], R3 ;  /* 0x0009080301007387 */ /* 0x0001e20000100800 */
[----:B------:R-:W-:Y:S01]  /*91f0*/  ISETP.GE.AND P0, PT, R28, RZ, PT ;  /* 0x000000ff1c00720c */ /* 0x000fe20003f06270 */
[--C-:B------:R-:W-:Y:S02]  /*9200*/  @!P6 IMAD.IADD R7, R7, 0x1, -R0.reuse ;  /* 0x000000010707e824 */ /* 0x100fe400078e0a00 */
[----:B------:R-:W-:Y:S01]  /*9210*/  STL [R1+0x904], R8 ;  /* 0x0009040801007387 */ /* 0x000fe20000100800 */
[----:B------:R-:W-:Y:S01]  /*9220*/  ISETP.GE.AND P6, PT, R22, RZ, PT ;  /* 0x000000ff1600720c */ /* 0x000fe20003fc6270 */
[----:B------:R-:W-:-:S02]  /*9230*/  @!P2 IMAD.IADD R11, R11, 0x1, -R0 ;  /* 0x000000010b0ba824 */ /* 0x000fc400078e0a00 */
[----:B------:R-:W4:Y:S01]  /*9240*/  LDL.LU R15, [R1+0xc0] ;  /* 0x0000c000010f7983 */ /* 0x000f220000300800 */
[----:B------:R-:W-:Y:S02]  /*9250*/  IABS R4, R21 ;  /* 0x0000001500047213 */ /* 0x000fe40000000000 */
[----:B------:R-:W-:Y:S02]  /*9260*/  ISETP.GE.AND P2, PT, R21, RZ, PT ;  /* 0x000000ff1500720c */ /* 0x000fe40003f46270 */
[----:B-----5:R-:W-:Y:S02]  /*9270*/  ISETP.GE.AND P5, PT, R29, RZ, PT ;  /* 0x000000ff1d00720c */ /* 0x020fe40003fa6270 */
[----:B------:R-:W5:Y:S04]  /*9280*/  LDL.LU R29, [R1+0xc4] ;  /* 0x0000c400011d7983 */ /* 0x000f680000300800 */
[----:B------:R-:W2:Y:S04]  /*9290*/  LDL R28, [R1+0x94] ;  /* 0x00009400011c7983 */ /* 0x000ea80000100800 */
[----:B------:R-:W2:Y:S04]  /*92a0*/  LDL.LU R22, [R1+0x98] ;  /* 0x0000980001167983 */ /* 0x000ea80000300800 */
[----:B------:R-:W4:Y:S01]  /*92b0*/  LDL.LU R21, [R1+0x9c] ;  /* 0x00009c0001157983 */ /* 0x000f220000300800 */
[----:B------:R-:W-:Y:S01]  /*92c0*/  ISETP.GT.U32.AND P3, PT, R0, R9, PT ;  /* 0x000000090000720c */ /* 0x000fe20003f64070 */
[----:B0-----:R-:W-:-:S04]  /*92d0*/  IMAD.HI.U32 R3, R2, R4, RZ ;  /* 0x0000000402037227 */ /* 0x001fc800078e00ff */
[----:B------:R-:W-:-:S08]  /*92e0*/  IMAD.MOV R3, RZ, RZ, -R3 ;  /* 0x000000ffff037224 */ /* 0x000fd000078e0a03 */
[----:B------:R-:W-:Y:S01]  /*92f0*/  @!P3 IMAD.IADD R9, R9, 0x1, -R0 ;  /* 0x000000010909b824 */ /* 0x000fe200078e0a00 */
[----:B------:R-:W-:-:S04]  /*9300*/  ISETP.GT.U32.AND P3, PT, R0, R11, PT ;  /* 0x0000000b0000720c */ /* 0x000fc80003f64070 */
[C---:B------:R-:W-:Y:S01]  /*9310*/  ISETP.GT.U32.AND P1, PT, R0.reuse, R9, PT ;  /* 0x000000090000720c */ /* 0x040fe20003f24070 */
[C---:B------:R-:W-:Y:S02]  /*9320*/  IMAD R4, R0.reuse, R3, R4 ;  /* 0x0000000300047224 */ /* 0x040fe400078e0204 */
[----:B------:R-:W-:Y:S02]  /*9330*/  @!P4 IMAD.MOV R12, RZ, RZ, -R12 ;  /* 0x000000ffff0cc224 */ /* 0x000fe400078e0a0c */
[----:B------:R-:W-:Y:S01]  /*9340*/  @!P5 IMAD.MOV R7, RZ, RZ, -R7 ;  /* 0x000000ffff07d224 */ /* 0x000fe200078e0a07 */
[----:B------:R-:W-:-:S03]  /*9350*/  ISETP.GT.U32.AND P4, PT, R0, R4, PT ;  /* 0x000000040000720c */ /* 0x000fc60003f84070 */
[--C-:B------:R-:W-:Y:S01]  /*9360*/  @!P3 IMAD.IADD R11, R11, 0x1, -R0.reuse ;  /* 0x000000010b0bb824 */ /* 0x100fe200078e0a00 */
[----:B------:R-:W-:Y:S03]  /*9370*/  STL [R1+0x900], R12 ;  /* 0x0009000c01007387 */ /* 0x000fe60000100800 */
[----:B------:R-:W-:Y:S01]  /*9380*/  @!P1 IMAD.IADD R9, R9, 0x1, -R0 ;  /* 0x0000000109099824 */ /* 0x000fe200078e0a00 */
[----:B------:R0:W-:Y:S02]  /*9390*/  STL [R1+0x8fc], R7 ;  /* 0x0008fc0701007387 */ /* 0x0001e40000100800 */
[----:B0-----:R-:W-:-:S04]  /*93a0*/  IMAD.MOV.U32 R7, RZ, RZ, R11 ;  /* 0x000000ffff077224 */ /* 0x001fc800078e000b */
[----:B------:R-:W-:Y:S02]  /*93b0*/  @!P0 IMAD.MOV R7, RZ, RZ, -R7 ;  /* 0x000000ffff078224 */ /* 0x000fe400078e0a07 */
[----:B------:R-:W-:-:S03]  /*93c0*/  @!P4 IMAD.IADD R4, R4, 0x1, -R0 ;  /* 0x000000010404c824 */ /* 0x000fc600078e0a00 */
[----:B------:R-:W-:Y:S01]  /*93d0*/  STL [R1+0x8f8], R7 ;  /* 0x0008f80701007387 */ /* 0x000fe20000100800 */
[----:B---3--:R-:W-:Y:S02]  /*93e0*/  IABS R6, R14 ;  /* 0x0000000e00067213 */ /* 0x008fe40000000000 */
[----:B------:R-:W-:Y:S01]  /*93f0*/  ISETP.GE.AND P5, PT, R14, RZ, PT ;  /* 0x000000ff0e00720c */ /* 0x000fe20003fa6270 */
[----:B------:R-:W-:-:S04]  /*9400*/  IMAD.MOV.U32 R14, RZ, RZ, R9 ;  /* 0x000000ffff0e7224 */ /* 0x000fc800078e0009 */
[----:B------:R-:W-:Y:S01]  /*9410*/  @!P6 IMAD.MOV R14, RZ, RZ, -R14 ;  /* 0x000000ffff0ee224 */ /* 0x000fe200078e0a0e */
[----:B-----5:R-:W-:Y:S02]  /*9420*/  ISETP.GE.AND P4, PT, R29, RZ, PT ;  /* 0x000000ff1d00720c */ /* 0x020fe40003f86270 */
[----:B------:R-:W-:Y:S01]  /*9430*/  IABS R12, R29 ;  /* 0x0000001d000c7213 */ /* 0x000fe20000000000 */
[----:B--2---:R-:W-:Y:S04]  /*9440*/  STL [R1+0x2d54], R22 ;  /* 0x002d541601007387 */ /* 0x004fe80000100800 */
[----:B----4-:R-:W-:Y:S04]  /*9450*/  STL [R1+0x2d58], R21 ;  /* 0x002d581501007387 */ /* 0x010fe80000100800 */
[----:B------:R0:W-:Y:S04]  /*9460*/  STL [R1+0x8f4], R14 ;  /* 0x0008f40e01007387 */ /* 0x0001e80000100800 */
[----:B------:R-:W2:Y:S01]  /*9470*/  LDL R29, [R1+0xa4] ;  /* 0x0000a400011d7983 */ /* 0x000ea20000100800 */
[----:B------:R-:W-:-:S05]  /*9480*/  IABS R10, R13 ;  /* 0x0000000d000a7213 */ /* 0x000fca0000000000 */
[----:B------:R-:W-:Y:S01]  /*9490*/  IMAD.HI.U32 R8, R2, R10, RZ ;  /* 0x0000000a02087227 */ /* 0x000fe200078e00ff */
[----:B------:R-:W-:-:S03]  /*94a0*/  ISETP.GT.U32.AND P0, PT, R0, R4, PT ;  /* 0x000000040000720c */ /* 0x000fc60003f04070 */
[----:B------:R-:W-:-:S04]  /*94b0*/  IMAD.MOV R8, RZ, RZ, -R8 ;  /* 0x000000ffff087224 */ /* 0x000fc800078e0a08 */
[----:B------:R-:W-:Y:S01]  /*94c0*/  IMAD R10, R0, R8, R10 ;  /* 0x00000008000a7224 */ /* 0x000fe200078e020a */
[----:B------:R-:W-:Y:S01]  /*94d0*/  IABS R8, R28 ;  /* 0x0000001c00087213 */ /* 0x000fe20000000000 */
[C---:B------:R-:W-:Y:S01]  /*94e0*/  IMAD.HI.U32 R3, R2.reuse, R6, RZ ;  /* 0x0000000602037227 */ /* 0x040fe200078e00ff */
[----:B------:R-:W-:Y:S01]  /*94f0*/  ISETP.GE.AND P1, PT, R15, RZ, PT ;  /* 0x000000ff0f00720c */ /* 0x000fe20003f26270 */
[----:B------:R-:W3:Y:S02]  /*9500*/  LDL R28, [R1+0xa8] ;  /* 0x0000a800011c7983 */ /* 0x000ee40000100800 */
[----:B0-----:R-:W-:-:S04]  /*9510*/  IMAD.HI.U32 R14, R2, R8, RZ ;  /* 0x00000008020e7227 */ /* 0x001fc800078e00ff */
[----:B------:R-:W-:Y:S02]  /*9520*/  IMAD.MOV R3, RZ, RZ, -R3 ;  /* 0x000000ffff037224 */ /* 0x000fe400078e0a03 */
[----:B------:R-:W-:Y:S01]  /*9530*/  IMAD.HI.U32 R9, R2, R12, RZ ;  /* 0x0000000c02097227 */ /* 0x000fe200078e00ff */
[----:B------:R-:W-:Y:S02]  /*9540*/  IABS R11, R15 ;  /* 0x0000000f000b7213 */ /* 0x000fe40000000000 */
[----:B------:R-:W4:Y:S01]  /*9550*/  LDL R15, [R1+0xa0] ;  /* 0x0000a000010f7983 */ /* 0x000f220000100800 */
[----:B------:R-:W-:Y:S02]  /*9560*/  IMAD.MOV R14, RZ, RZ, -R14 ;  /* 0x000000ffff0e7224 */ /* 0x000fe400078e0a0e */
[----:B------:R-:W-:Y:S02]  /*9570*/  @!P0 IMAD.IADD R4, R4, 0x1, -R0 ;  /* 0x0000000104048824 */ /* 0x000fe400078e0a00 */
[----:B------:R-:W-:Y:S01]  /*9580*/  IMAD R6, R0, R3, R6 ;  /* 0x0000000300067224 */ /* 0x000fe200078e0206 */
[----:B------:R-:W-:Y:S01]  /*9590*/  IABS R3, R21 ;  /* 0x0000001500037213 */ /* 0x000fe20000000000 */
[----:B------:R-:W-:-:S02]  /*95a0*/  IMAD.MOV R9, RZ, RZ, -R9 ;  /* 0x000000ffff097224 */ /* 0x000fc400078e0a09 */
[C---:B------:R-:W-:Y:S02]  /*95b0*/  IMAD R8, R0.reuse, R14, R8 ;  /* 0x0000000e00087224 */ /* 0x040fe400078e0208 */
[----:B------:R-:W-:Y:S02]  /*95c0*/  IMAD.MOV.U32 R14, RZ, RZ, R4 ;  /* 0x000000ffff0e7224 */ /* 0x000fe400078e0004 */
[----:B------:R-:W-:Y:S02]  /*95d0*/  IMAD R9, R0, R9, R12 ;  /* 0x0000000900097224 */ /* 0x000fe400078e020c */
[----:B------:R-:W-:-:S04]  /*95e0*/  IMAD.HI.U32 R12, R2, R3, RZ ;  /* 0x00000003020c7227 */ /* 0x000fc800078e00ff */
[----:B------:R-:W-:Y:S01]  /*95f0*/  @!P2 IMAD.MOV R14, RZ, RZ, -R14 ;  /* 0x000000ffff0ea224 */ /* 0x000fe200078e0a0e */
[----:B------:R-:W-:Y:S01]  /*9600*/  IABS R7, R22 ;  /* 0x0000001600077213 */ /* 0x000fe20000000000 */
[----:B------:R-:W-:-:S03]  /*9610*/  IMAD.MOV R12, RZ, RZ, -R12 ;  /* 0x000000ffff0c7224 */ /* 0x000fc600078e0a0c */
[----:B------:R-:W-:Y:S01]  /*9620*/  STL [R1+0x8e4], R14 ;  /* 0x0008e40e01007387 */ /* 0x000fe20000100800 */
[----:B------:R-:W-:-:S03]  /*9630*/  IMAD R3, R0, R12, R3 ;  /* 0x0000000c00037224 */ /* 0x000fc600078e0203 */
[----:B------:R-:W5:Y:S01]  /*9640*/  LDL.LU R22, [R1+0x94] ;  /* 0x0000940001167983 */ /* 0x000f620000300800 */
[----:B--2---:R-:W-:-:S03]  /*9650*/  IABS R12, R29 ;  /* 0x0000001d000c7213 */ /* 0x004fc60000000000 */
[----:B------:R-:W2:Y:S01]  /*9660*/  LDL.LU R29, [R1+0xac] ;  /* 0x0000ac00011d7983 */ /* 0x000ea20000300800 */
[----:B------:R-:W-:Y:S01]  /*9670*/  ISETP.GE.AND P3, PT, R13, RZ, PT ;  /* 0x000000ff0d00720c */ /* 0x000fe20003f66270 */
[----:B------:R-:W-:Y:S01]  /*9680*/  IMAD.HI.U32 R13, R2, R11, RZ ;  /* 0x0000000b020d7227 */ /* 0x000fe200078e00ff */
[C---:B------:R-:W-:Y:S02]  /*9690*/  ISETP.GT.U32.AND P6, PT, R0.reuse, R6, PT ;  /* 0x000000060000720c */ /* 0x040fe40003fc4070 */
[----:B------:R-:W-:Y:S01]  /*96a0*/  ISETP.GT.U32.AND P0, PT, R0, R10, PT ;  /* 0x0000000a0000720c */ /* 0x000fe20003f04070 */
[----:B------:R-:W-:-:S04]  /*96b0*/  IMAD.MOV R13, RZ, RZ, -R13 ;  /* 0x000000ffff0d7224 */ /* 0x000fc800078e0a0d */
[----:B------:R-:W-:-:S06]  /*96c0*/  IMAD R11, R0, R13, R11 ;  /* 0x0000000d000b7224 */ /* 0x000fcc00078e020b */
[--C-:B------:R-:W-:Y:S01]  /*96d0*/  @!P6 IMAD.IADD R6, R6, 0x1, -R0.reuse ;  /* 0x000000010606e824 */ /* 0x100fe200078e0a00 */
[----:B------:R-:W-:Y:S01]  /*96e0*/  ISETP.GT.U32.AND P6, PT, R0, R11, PT ;  /* 0x0000000b0000720c */ /* 0x000fe20003fc4070 */
[----:B------:R-:W-:-:S03]  /*96f0*/  @!P0 IMAD.IADD R10, R10, 0x1, -R0 ;  /* 0x000000010a0a8824 */ /* 0x000fc600078e0a00 */
[----:B------:R-:W-:Y:S01]  /*9700*/  ISETP.GT.U32.AND P0, PT, R0, R6, PT ;  /* 0x000000060000720c */ /* 0x000fe20003f04070 */
[----:B------:R-:W-:Y:S01]  /*9710*/  IMAD.HI.U32 R13, R2, R7, RZ ;  /* 0x00000007020d7227 */ /* 0x000fe200078e00ff */
[----:B------:R-:W-:-:S03]  /*9720*/  ISETP.GT.U32.AND P2, PT, R0, R10, PT ;  /* 0x0000000a0000720c */ /* 0x000fc60003f44070 */
[----:B------:R-:W-:-:S04]  /*9730*/  IMAD.MOV R13, RZ, RZ, -R13 ;  /* 0x000000ffff0d7224 */ /* 0x000fc800078e0a0d */
[----:B------:R-:W-:-:S04]  /*9740*/  @!P6 IMAD.IADD R11, R11, 0x1, -R0 ;  /* 0x000000010b0be824 */ /* 0x000fc800078e0a00 */
[----:B------:R-:W-:Y:S01]  /*9750*/  @!P0 IMAD.IADD R6, R6, 0x1, -R0 ;  /* 0x0000000106068824 */ /* 0x000fe200078e0a00 */
[C---:B------:R-:W-:Y:S02]  /*9760*/  ISETP.GT.U32.AND P6, PT, R0.reuse, R11, PT ;  /* 0x0000000b0000720c */ /* 0x040fe40003fc4070 */
[C---:B------:R-:W-:Y:S01]  /*9770*/  ISETP.GT.U32.AND P0, PT, R0.reuse, R9, PT ;  /* 0x000000090000720c */ /* 0x040fe20003f04070 */
[----:B------:R-:W-:Y:S01]  /*9780*/  IMAD R7, R0, R13, R7 ;  /* 0x0000000d00077224 */ /* 0x000fe200078e0207 */
[----:B----4-:R-:W-:Y:S01]  /*9790*/  IABS R13, R15 ;  /* 0x0000000f000d7213 */ /* 0x010fe20000000000 */
[----:B------:R-:W-:Y:S02]  /*97a0*/  IMAD.MOV.U32 R21, RZ, RZ, R6 ;  /* 0x000000ffff157224 */ /* 0x000fe400078e0006 */
[C---:B------:R-:W-:Y:S01]  /*97b0*/  IMAD.HI.U32 R15, R2.reuse, R12, RZ ;  /* 0x0000000c020f7227 */ /* 0x040fe200078e00ff */
[----:B---3--:R-:W-:Y:S02]  /*97c0*/  IABS R4, R28 ;  /* 0x0000001c00047213 */ /* 0x008fe40000000000 */
[----:B------:R-:W3:Y:S01]  /*97d0*/  LDL.LU R28, [R1+0xb0] ;  /* 0x0000b000011c7983 */ /* 0x000ee20000300800 */
[----:B------:R-:W-:-:S04]  /*97e0*/  IMAD.HI.U32 R6, R2, R13, RZ ;  /* 0x0000000d02067227 */ /* 0x000fc800078e00ff */
[----:B------:R-:W-:Y:S02]  /*97f0*/  @!P5 IMAD.MOV R21, RZ, RZ, -R21 ;  /* 0x000000ffff15d224 */ /* 0x000fe400078e0a15 */
[----:B------:R-:W-:Y:S02]  /*9800*/  @!P2 IMAD.IADD R10, R10, 0x1, -R0 ;  /* 0x000000010a0aa824 */ /* 0x000fe400078e0a00 */
[----:B------:R-:W-:Y:S01]  /*9810*/  IMAD.MOV R15, RZ, RZ, -R15 ;  /* 0x000000ffff0f7224 */ /* 0x000fe200078e0a0f */
[----:B------:R0:W-:Y:S01]  /*9820*/  STL [R1+0x8d8], R21 ;  /* 0x0008d81501007387 */ /* 0x0001e20000100800 */
[----:B------:R-:W-:Y:S02]  /*9830*/  IMAD.MOV R6, RZ, RZ, -R6 ;  /* 0x000000ffff067224 */ /* 0x000fe400078e0a06 */
[----:B------:R-:W-:Y:S02]  /*9840*/  @!P3 IMAD.MOV R10, RZ, RZ, -R10 ;  /* 0x000000ffff0ab224 */ /* 0x000fe400078e0a0a */
[----:B------:R-:W-:-:S02]  /*9850*/  @!P6 IMAD.IADD R11, R11, 0x1, -R0 ;  /* 0x000000010b0be824 */ /* 0x000fc400078e0a00 */
        /* <DEDUP_REMOVED lines=65> */
[----:B----4-:R-:W-:Y:S01]  /*9c70*/  IABS R7, R21 ;  /* 0x0000001500077213 */ /* 0x010fe20000000000 */
[----:B------:R-:W-:Y:S01]  /*9c80*/  @!P2 IMAD.IADD R11, R11, 0x1, -R0 ;  /* 0x000000010b0ba824 */ /* 0x000fe200078e0a00 */
[----:B------:R0:W-:Y:S01]  /*9c90*/  STL [R1+0x8a8], R3 ;  /* 0x0008a80301007387 */ /* 0x0001e20000100800 */
[----:B------:R-:W-:-:S03]  /*9ca0*/  ISETP.GE.AND P2, PT, R21, RZ, PT ;  /* 0x000000ff1500720c */ /* 0x000fc60003f46270 */
[----:B------:R-:W4:Y:S01]  /*9cb0*/  LDL.LU R21, [R1+0xc8] ;  /* 0x0000c80001157983 */ /* 0x000f220000300800 */
[----:B---3--:R-:W-:-:S03]  /*9cc0*/  ISETP.GE.AND P3, PT, R15, RZ, PT ;  /* 0x000000ff0f00720c */ /* 0x008fc60003f66270 */
[----:B------:R-:W3:Y:S01]  /*9cd0*/  LDL.LU R15, [R1+0xf4] ;  /* 0x0000f400010f7983 */ /* 0x000ee20000300800 */
[----:B------:R-:W-:Y:S01]  /*9ce0*/  @!P6 IMAD.IADD R4, R4, 0x1, -R0 ;  /* 0x000000010404e824 */ /* 0x000fe200078e0a00 */
[----:B------:R-:W-:Y:S02]  /*9cf0*/  IABS R10, R28 ;  /* 0x0000001c000a7213 */ /* 0x000fe40000000000 */
[----:B------:R-:W-:Y:S02]  /*9d00*/  ISETP.GE.AND P6, PT, R28, RZ, PT ;  /* 0x000000ff1c00720c */ /* 0x000fe40003fc6270 */
[----:B-----5:R-:W-:-:S04]  /*9d10*/  IABS R8, R22 ;  /* 0x0000001600087213 */ /* 0x020fc80000000000 */
        /* <DEDUP_REMOVED lines=26> */
[----:B------:R-:W-:Y:S01]  /*9ec0*/  @!P5 IMAD.IADD R7, R7, 0x1, -R0 ;  /* 0x000000010707d824 */ /* 0x000fe200078e0a00 */
[----:B--2---:R-:W-:Y:S02]  /*9ed0*/  ISETP.GE.AND P5, PT, R29, RZ, PT ;  /* 0x000000ff1d00720c */ /* 0x004fe40003fa6270 */
[----:B------:R-:W-:-:S02]  /*9ee0*/  IABS R12, R29 ;  /* 0x0000001d000c7213 */ /* 0x000fc40000000000 */
[----:B------:R-:W2:Y:S04]  /*9ef0*/  LDL.LU R29, [R1+0xdc] ;  /* 0x0000dc00011d7983 */ /* 0x000ea80000300800 */
[----:B------:R5:W-:Y:S04]  /*9f00*/  STL [R1+0x890], R4 ;  /* 0x0008900401007387 */ /* 0x000be80000100800 */
[----:B------:R0:W-:Y:S01]  /*9f10*/  STL [R1+0x88c], R14 ;  /* 0x00088c0e01007387 */ /* 0x0001e20000100800 */
[----:B-----5:R-:W-:-:S03]  /*9f20*/  IABS R4, R28 ;  /* 0x0000001c00047213 */ /* 0x020fc60000000000 */
[----:B------:R-:W5:Y:S01]  /*9f30*/  LDL R28, [R1+0xd4] ;  /* 0x0000d400011c7983 */ /* 0x000f620000100800 */
[----:B---3--:R-:W-:-:S03]  /*9f40*/  IABS R11, R22 ;  /* 0x00000016000b7213 */ /* 0x008fc60000000000 */
[----:B------:R-:W3:Y:S01]  /*9f50*/  LDL R22, [R1+0xd8] ;  /* 0x0000d80001167983 */ /* 0x000ee20000100800 */
[----:B------:R-:W-:Y:S01]  /*9f60*/  IABS R9, R13 ;  /* 0x0000000d00097213 */ /* 0x000fe20000000000 */
[----:B------:R-:W-:Y:S01]  /*9f70*/  IMAD.HI.U32 R3, R2, R8, RZ ;  /* 0x0000000802037227 */ /* 0x000fe200078e00ff */
[----:B------:R-:W-:-:S03]  /*9f80*/  ISETP.GT.U32.AND P0, PT, R0, R7, PT ;  /* 0x000000070000720c */ /* 0x000fc60003f04070 */
[----:B------:R-:W-:-:S04]  /*9f90*/  IMAD.HI.U32 R6, R2, R9, RZ ;  /* 0x0000000902067227 */ /* 0x000fc800078e00ff */
[----:B------:R-:W-:Y:S02]  /*9fa0*/  IMAD.MOV R3, RZ, RZ, -R3 ;  /* 0x000000ffff037224 */ /* 0x000fe400078e0a03 */
[----:B------:R-:W-:Y:S02]  /*9fb0*/  IMAD.MOV R6, RZ, RZ, -R6 ;  /* 0x000000ffff067224 */ /* 0x000fe400078e0a06 */
[C---:B------:R-:W-:Y:S02]  /*9fc0*/  IMAD R8, R0.reuse, R3, R8 ;  /* 0x0000000300087224 */ /* 0x040fe400078e0208 */
[----:B------:R-:W-:-:S03]  /*9fd0*/  IMAD R9, R0, R6, R9 ;  /* 0x0000000600097224 */ /* 0x000fc600078e0209 */
[C---:B------:R-:W-:Y:S01]  /*9fe0*/  ISETP.GT.U32.AND P6, PT, R0.reuse, R8, PT ;  /* 0x000000080000720c */ /* 0x040fe20003fc4070 */
[----:B------:R-:W-:Y:S01]  /*9ff0*/  @!P0 IMAD.IADD R7, R7, 0x1, -R0 ;  /* 0x0000000107078824 */ /* 0x000fe200078e0a00 */
[----:B------:R-:W-:Y:S02]  /*a000*/  ISETP.GT.U32.AND P0, PT, R0, R9, PT ;  /* 0x000000090000720c */ /* 0x000fe40003f04070 */
[----:B------:R-:W-:Y:S02]  /*a010*/  IABS R3, R15 ;  /* 0x0000000f00037213 */ /* 0x000fe40000000000 */
[----:B------:R-:W-:-:S03]  /*a020*/  ISETP.GE.AND P4, PT, R13, RZ, PT ;  /* 0x000000ff0d00720c */ /* 0x000fc60003f86270 */
[----:B------:R-:W-:-:S04]  /*a030*/  IMAD.HI.U32 R13, R2, R3, RZ ;  /* 0x00000003020d7227 */ /* 0x000fc800078e00ff */
[--C-:B------:R-:W-:Y:S02]  /*a040*/  @!P6 IMAD.IADD R8, R8, 0x1, -R0.reuse ;  /* 0x000000010808e824 */ /* 0x100fe400078e0a00 */
[----:B------:R-:W-:Y:S02]  /*a050*/  IMAD.MOV R13, RZ, RZ, -R13 ;  /* 0x000000ffff0d7224 */ /* 0x000fe400078e0a0d */
[----:B------:R-:W-:Y:S01]  /*a060*/  @!P0 IMAD.IADD R9, R9, 0x1, -R0 ;  /* 0x0000000109098824 */ /* 0x000fe200078e0a00 */
[C---:B------:R-:W-:Y:S02]  /*a070*/  ISETP.GT.U32.AND P0, PT, R0.reuse, R8, PT ;  /* 0x000000080000720c */ /* 0x040fe40003f04070 */
[----:B----4-:R-:W-:Y:S01]  /*a080*/  IABS R6, R21 ;  /* 0x0000001500067213 */ /* 0x010fe20000000000 */
        /* <DEDUP_REMOVED lines=74> */
[----:B------:R-:W-:Y:S01]  /*a530*/  ISETP.GT.U32.AND P6, PT, R0, R7, PT ;  /* 0x000000070000720c */ /* 0x000fe20003fc4070 */
[----:B------:R-:W-:Y:S01]  /*a540*/  @!P2 IMAD.IADD R6, R6, 0x1, -R0 ;  /* 0x000000010606a824 */ /* 0x000fe200078e0a00 */
[----:B----4-:R-:W-:Y:S01]  /*a550*/  ISETP.GE.AND P2, PT, R13, RZ, PT ;  /* 0x000000ff0d00720c */ /* 0x010fe20003f46270 */
[----:B------:R-:W-:-:S04]  /*a560*/  IMAD.HI.U32 R13, R2, R9, RZ ;  /* 0x00000009020d7227 */ /* 0x000fc800078e00ff */
[----:B------:R-:W-:Y:S02]  /*a570*/  IMAD.MOV R13, RZ, RZ, -R13 ;  /* 0x000000ffff0d7224 */ /* 0x000fe400078e0a0d */
[----:B------:R-:W-:Y:S01]  /*a580*/  @!P5 IMAD.MOV R10, RZ, RZ, -R10 ;  /* 0x000000ffff0ad224 */ /* 0x000fe200078e0a0a */
[C---:B------:R-:W-:Y:S01]  /*a590*/  ISETP.GT.U32.AND P5, PT, R0.reuse, R8, PT ;  /* 0x000000080000720c */ /* 0x040fe20003fa4070 */
[----:B------:R-:W-:Y:S01]  /*a5a0*/  IMAD R9, R0, R13, R9 ;  /* 0x0000000d00097224 */ /* 0x000fe200078e0209 */
[----:B---3--:R-:W-:Y:S01]  /*a5b0*/  IABS R3, R22 ;  /* 0x0000001600037213 */ /* 0x008fe20000000000 */
[--C-:B------:R-:W-:Y:S01]  /*a5c0*/  @!P3 IMAD.IADD R12, R12, 0x1, -R0.reuse ;  /* 0x000000010c0cb824 */ /* 0x100fe200078e0a00 */
[----:B------:R-:W-:Y:S01]  /*a5d0*/  ISETP.GE.AND P1, PT, R14, RZ, PT ;  /* 0x000000ff0e00720c */ /* 0x000fe20003f26270 */
[----:B------:R-:W2:Y:S01]  /*a5e0*/  LDL.LU R13, [R1+0xf0] ;  /* 0x0000f000010d7983 */ /* 0x000ea20000300800 */
[----:B------:R-:W-:Y:S02]  /*a5f0*/  @!P6 IMAD.IADD R7, R7, 0x1, -R0 ;  /* 0x000000010707e824 */ /* 0x000fe400078e0a00 */
[----:B------:R-:W-:Y:S01]  /*a600*/  @!P0 IMAD.MOV R6, RZ, RZ, -R6 ;  /* 0x000000ffff068224 */ /* 0x000fe200078e0a06 */
[----:B------:R0:W-:Y:S01]  /*a610*/  STL [R1+0x878], R10 ;  /* 0x0008780a01007387 */ /* 0x0001e20000100800 */
[----:B------:R-:W-:Y:S01]  /*a620*/  IMAD.HI.U32 R14, R2, R3, RZ ;  /* 0x00000003020e7227 */ /* 0x000fe200078e00ff */
[----:B------:R-:W-:-:S02]  /*a630*/  ISETP.GT.U32.AND P0, PT, R0, R12, PT ;  /* 0x0000000c0000720c */ /* 0x000fc40003f04070 */
[C---:B------:R-:W-:Y:S01]  /*a640*/  ISETP.GT.U32.AND P6, PT, R0.reuse, R7, PT ;  /* 0x000000070000720c */ /* 0x040fe20003fc4070 */
[----:B------:R1:W-:Y:S01]  /*a650*/  STL [R1+0x874], R6 ;  /* 0x0008740601007387 */ /* 0x0003e20000100800 */
[----:B0-----:R-:W-:Y:S02]  /*a660*/  IMAD.MOV.U32 R10, RZ, RZ, R4 ;  /* 0x000000ffff0a7224 */ /* 0x001fe400078e0004 */
[----:B------:R-:W-:Y:S02]  /*a670*/  IMAD.MOV R14, RZ, RZ, -R14 ;  /* 0x000000ffff0e7224 */ /* 0x000fe400078e0a0e */
[----:B------:R-:W-:Y:S01]  /*a680*/  @!P2 IMAD.MOV R10, RZ, RZ, -R10 ;  /* 0x000000ffff0aa224 */ /* 0x000fe200078e0a0a */
[----:B------:R-:W-:Y:S01]  /*a690*/  ISETP.GT.U32.AND P2, PT, R0, R9, PT ;  /* 0x000000090000720c */ /* 0x000fe20003f44070 */
[----:B-1----:R-:W-:Y:S02]  /*a6a0*/  IMAD.MOV.U32 R6, RZ, RZ, R11 ;  /* 0x000000ffff067224 */ /* 0x002fe400078e000b */
[----:B------:R-:W-:Y:S01]  /*a6b0*/  @!P5 IMAD.IADD R8, R8, 0x1, -R0 ;  /* 0x000000010808d824 */ /* 0x000fe200078e0a00 */
[----:B------:R-:W-:Y:S01]  /*a6c0*/  STL [R1+0x870], R10 ;  /* 0x0008700a01007387 */ /* 0x000fe20000100800 */
[----:B------:R-:W-:-:S02]  /*a6d0*/  @!P4 IMAD.MOV R6, RZ, RZ, -R6 ;  /* 0x000000ffff06c224 */ /* 0x000fc400078e0a06 */
[----:B------:R-:W-:Y:S02]  /*a6e0*/  IMAD R3, R0, R14, R3 ;  /* 0x0000000e00037224 */ /* 0x000fe400078e0203 */
[----:B------:R-:W-:Y:S01]  /*a6f0*/  @!P1 IMAD.MOV R8, RZ, RZ, -R8 ;  /* 0x000000ffff089224 */ /* 0x000fe200078e0a08 */
[----:B------:R-:W3:Y:S01]  /*a700*/  LDL.LU R14, [R1+0xec] ;  /* 0x0000ec00010e7983 */ /* 0x000ee20000300800 */
[----:B------:R-:W-:Y:S01]  /*a710*/  ISETP.GE.AND P3, PT, R15, RZ, PT ;  /* 0x000000ff0f00720c */ /* 0x000fe20003f66270 */
[--C-:B------:R-:W-:Y:S02]  /*a720*/  @!P0 IMAD.IADD R12, R12, 0x1, -R0.reuse ;  /* 0x000000010c0c8824 */ /* 0x100fe400078e0a00 */
[----:B------:R0:W-:Y:S01]  /*a730*/  STL [R1+0x86c], R6 ;  /* 0x00086c0601007387 */ /* 0x0001e20000100800 */
[----:B------:R-:W-:Y:S01]  /*a740*/  ISETP.GE.AND P0, PT, R28, RZ, PT ;  /* 0x000000ff1c00720c */ /* 0x000fe20003f06270 */
[--C-:B------:R-:W-:Y:S02]  /*a750*/  @!P6 IMAD.IADD R7, R7, 0x1, -R0.reuse ;  /* 0x000000010707e824 */ /* 0x100fe400078e0a00 */
[----:B------:R1:W-:Y:S01]  /*a760*/  STL [R1+0x85c], R8 ;  /* 0x00085c0801007387 */ /* 0x0003e20000100800 */
[----:B------:R-:W-:Y:S01]  /*a770*/  ISETP.GE.AND P6, PT, R22, RZ, PT ;  /* 0x000000ff1600720c */ /* 0x000fe20003fc6270 */
[----:B------:R-:W-:-:S02]  /*a780*/  @!P2 IMAD.IADD R9, R9, 0x1, -R0 ;  /* 0x000000010909a824 */ /* 0x000fc400078e0a00 */
[----:B------:R-:W4:Y:S01]  /*a790*/  LDL.LU R15, [R1+0x128] ;  /* 0x00012800010f7983 */ /* 0x000f220000300800 */
[----:B------:R-:W-:Y:S02]  /*a7a0*/  IABS R4, R21 ;  /* 0x0000001500047213 */ /* 0x000fe40000000000 */
[----:B------:R-:W-:Y:S02]  /*a7b0*/  ISETP.GE.AND P2, PT, R21, RZ, PT ;  /* 0x000000ff1500720c */ /* 0x000fe40003f46270 */
[----:B-----5:R-:W-:Y:S02]  /*a7c0*/  ISETP.GE.AND P4, PT, R29, RZ, PT ;  /* 0x000000ff1d00720c */ /* 0x020fe40003f86270 */
[----:B------:R-:W5:Y:S04]  /*a7d0*/  LDL.LU R29, [R1+0x12c] ;  /* 0x00012c00011d7983 */ /* 0x000f680000300800 */
[----:B------:R-:W4:Y:S04]  /*a7e0*/  LDL R28, [R1+0xfc] ;  /* 0x0000fc00011c7983 */ /* 0x000f280000100800 */
[----:B------:R-:W4:Y:S04]  /*a7f0*/  LDL.LU R22, [R1+0x100] ;  /* 0x0001000001167983 */ /* 0x000f280000300800 */
        /* <DEDUP_REMOVED lines=14> */
[----:B------:R0:W-:Y:S01]  /*a8e0*/  STL [R1+0x854], R7 ;  /* 0x0008540701007387 */ /* 0x0001e20000100800 */
[----:B--2---:R-:W-:-:S05]  /*a8f0*/  IABS R11, R13 ;  /* 0x0000000d000b7213 */ /* 0x004fca0000000000 */
[----:B-1----:R-:W-:-:S04]  /*a900*/  IMAD.HI.U32 R8, R2, R11, RZ ;  /* 0x0000000b02087227 */ /* 0x002fc800078e00ff */
[----:B0-----:R-:W-:-:S04]  /*a910*/  IMAD.MOV.U32 R7, RZ, RZ, R9 ;  /* 0x000000ffff077224 */ /* 0x001fc800078e0009 */
[----:B------:R-:W-:Y:S02]  /*a920*/  @!P0 IMAD.MOV R7, RZ, RZ, -R7 ;  /* 0x000000ffff078224 */ /* 0x000fe400078e0a07 */
[----:B------:R-:W-:-:S03]  /*a930*/  IMAD.MOV R8, RZ, RZ, -R8 ;  /* 0x000000ffff087224 */ /* 0x000fc600078e0a08 */
[----:B------:R0:W-:Y:S01]  /*a940*/  STL [R1+0x850], R7 ;  /* 0x0008500701007387 */ /* 0x0001e20000100800 */
[----:B------:R-:W-:Y:S01]  /*a950*/  IMAD R11, R0, R8, R11 ;  /* 0x00000008000b7224 */ /* 0x000fe200078e020b */
[----:B---3--:R-:W-:Y:S02]  /*a960*/  IABS R10, R14 ;  /* 0x0000000e000a7213 */ /* 0x008fe40000000000 */
[----:B------:R-:W-:Y:S01]  /*a970*/  ISETP.GE.AND P4, PT, R14, RZ, PT ;  /* 0x000000ff0e00720c */ /* 0x000fe20003f86270 */
[----:B------:R-:W-:-:S04]  /*a980*/  IMAD.MOV.U32 R14, RZ, RZ, R3 ;  /* 0x000000ffff0e7224 */ /* 0x000fc800078e0003 */
[----:B------:R-:W-:Y:S02]  /*a990*/  @!P6 IMAD.MOV R14, RZ, RZ, -R14 ;  /* 0x000000ffff0ee224 */ /* 0x000fe400078e0a0e */
[----:B------:R-:W-:Y:S01]  /*a9a0*/  @!P3 IMAD.IADD R6, R6, 0x1, -R0 ;  /* 0x000000010606b824 */ /* 0x000fe200078e0a00 */
[----:B-----5:R-:W-:Y:S02]  /*a9b0*/  ISETP.GE.AND P3, PT, R29, RZ, PT ;  /* 0x000000ff1d00720c */ /* 0x020fe40003f66270 */
[----:B------:R-:W-:Y:S01]  /*a9c0*/  IABS R8, R29 ;  /* 0x0000001d00087213 */ /* 0x000fe20000000000 */
[----:B----4-:R-:W-:Y:S04]  /*a9d0*/  STL [R1+0x2d44], R22 ;  /* 0x002d441601007387 */ /* 0x010fe80000100800 */
[----:B------:R-:W-:Y:S04]  /*a9e0*/  STL [R1+0x2d48], R21 ;  /* 0x002d481501007387 */ /* 0x000fe80000100800 */
[----:B------:R1:W-:Y:S04]  /*a9f0*/  STL [R1+0x84c], R14 ;  /* 0x00084c0e01007387 */ /* 0x0003e80000100800 */
[----:B------:R-:W2:Y:S01]  /*aa00*/  LDL R29, [R1+0x10c] ;  /* 0x00010c00011d7983 */ /* 0x000ea20000100800 */
[----:B------:R-:W-:-:S02]  /*aa10*/  ISETP.GT.U32.AND P0, PT, R0, R6, PT ;  /* 0x000000060000720c */ /* 0x000fc40003f04070 */
[----:B0-----:R-:W-:Y:S02]  /*aa20*/  IABS R7, R28 ;  /* 0x0000001c00077213 */ /* 0x001fe40000000000 */
[----:B------:R-:W-:Y:S01]  /*aa30*/  IABS R12, R15 ;  /* 0x0000000f000c7213 */ /* 0x000fe20000000000 */
[C---:B------:R-:W-:Y:S01]  /*aa40*/  IMAD.HI.U32 R4, R2.reuse, R10, RZ ;  /* 0x0000000a02047227 */ /* 0x040fe200078e00ff */
[----:B------:R-:W-:Y:S01]  /*aa50*/  IABS R9, R21 ;  /* 0x0000001500097213 */ /* 0x000fe20000000000 */
[----:B------:R-:W3:Y:S02]  /*aa60*/  LDL R28, [R1+0x110] ;  /* 0x00011000011c7983 */ /* 0x000ee40000100800 */
[----:B-1----:R-:W-:-:S04]  /*aa70*/  IMAD.HI.U32 R14, R2, R7, RZ ;  /* 0x00000007020e7227 */ /* 0x002fc800078e00ff */
[----:B------:R-:W-:-:S04]  /*aa80*/  IMAD.HI.U32 R3, R2, R12, RZ ;  /* 0x0000000c02037227 */ /* 0x000fc800078e00ff */
[----:B------:R-:W-:Y:S02]  /*aa90*/  IMAD.MOV R14, RZ, RZ, -R14 ;  /* 0x000000ffff0e7224 */ /* 0x000fe400078e0a0e */
[----:B------:R-:W-:Y:S01]  /*aaa0*/  @!P0 IMAD.IADD R6, R6, 0x1, -R0 ;  /* 0x0000000106068824 */ /* 0x000fe200078e0a00 */
[----:B------:R-:W-:Y:S01]  /*aab0*/  ISETP.GE.AND P1, PT, R15, RZ, PT ;  /* 0x000000ff0f00720c */ /* 0x000fe20003f26270 */
[----:B------:R-:W-:Y:S01]  /*aac0*/  IMAD.MOV R3, RZ, RZ, -R3 ;  /* 0x000000ffff037224 */ /* 0x000fe200078e0a03 */
[----:B------:R-:W4:Y:S01]  /*aad0*/  LDL R15, [R1+0x108] ;  /* 0x00010800010f7983 */ /* 0x000f220000100800 */
[C---:B------:R-:W-:Y:S02]  /*aae0*/  IMAD R7, R0.reuse, R14, R7 ;  /* 0x0000000e00077224 */ /* 0x040fe400078e0207 */
[----:B------:R-:W-:Y:S02]  /*aaf0*/  IMAD.MOV.U32 R14, RZ, RZ, R6 ;  /* 0x000000ffff0e7224 */ /* 0x000fe400078e0006 */
[----:B------:R-:W-:-:S02]  /*ab00*/  IMAD R3, R0, R3, R12 ;  /* 0x0000000300037224 */ /* 0x000fc400078e020c */
[----:B------:R-:W-:Y:S02]  /*ab10*/  IMAD.MOV R4, RZ, RZ, -R4 ;  /* 0x000000ffff047224 */ /* 0x000fe400078e0a04 */
[----:B------:R-:W-:-:S04]  /*ab20*/  IMAD.HI.U32 R12, R2, R9, RZ ;  /* 0x00000009020c7227 */ /* 0x000fc800078e00ff */
[----:B------:R-:W-:Y:S02]  /*ab30*/  @!P2 IMAD.MOV R14, RZ, RZ, -R14 ;  /* 0x000000ffff0ea224 */ /* 0x000fe400078e0a0e */
[C---:B------:R-:W-:Y:S01]  /*ab40*/  IMAD R10, R0.reuse, R4, R10 ;  /* 0x00000004000a7224 */ /* 0x040fe200078e020a */
[----:B------:R-:W-:Y:S01]  /*ab50*/  IABS R4, R22 ;  /* 0x0000001600047213 */ /* 0x000fe20000000000 */
[----:B------:R-:W-:Y:S01]  /*ab60*/  IMAD.MOV R12, RZ, RZ, -R12 ;  /* 0x000000ffff0c7224 */ /* 0x000fe200078e0a0c */
[----:B------:R-:W-:Y:S04]  /*ab70*/  STL [R1+0x834], R14 ;  /* 0x0008340e01007387 */ /* 0x000fe80000100800 */
[----:B------:R-:W5:Y:S01]  /*ab80*/  LDL.LU R22, [R1+0xfc] ;  /* 0x0000fc0001167983 */ /* 0x000f620000300800 */
[C---:B------:R-:W-:Y:S01]  /*ab90*/  IMAD R9, R0.reuse, R12, R9 ;  /* 0x0000000c00097224 */ /* 0x040fe200078e0209 */
[----:B------:R-:W-:-:S02]  /*aba0*/  ISETP.GT.U32.AND P6, PT, R0, R10, PT ;  /* 0x0000000a0000720c */ /* 0x000fc40003fc4070 */
[----:B--2---:R-:W-:Y:S02]  /*abb0*/  IABS R12, R29 ;  /* 0x0000001d000c7213 */ /* 0x004fe40000000000 */
[----:B------:R-:W2:Y:S01]  /*abc0*/  LDL.LU R29, [R1+0x114] ;  /* 0x00011400011d7983 */ /* 0x000ea20000300800 */
[----:B------:R-:W-:-:S08]  /*abd0*/  ISETP.GT.U32.AND P0, PT, R0, R11, PT ;  /* 0x0000000b0000720c */ /* 0x000fd00003f04070 */
[----:B------:R-:W-:Y:S01]  /*abe0*/  @!P6 IMAD.IADD R10, R10, 0x1, -R0 ;  /* 0x000000010a0ae824 */ /* 0x000fe200078e0a00 */
[----:B------:R-:W-:Y:S01]  /*abf0*/  ISETP.GE.AND P5, PT, R13, RZ, PT ;  /* 0x000000ff0d00720c */ /* 0x000fe20003fa6270 */
[----:B------:R-:W-:-:S04]  /*ac00*/  IMAD.HI.U32 R13, R2, R8, RZ ;  /* 0x00000008020d7227 */ /* 0x000fc800078e00ff */
[----:B------:R-:W-:Y:S02]  /*ac10*/  IMAD.MOV R13, RZ, RZ, -R13 ;  /* 0x000000ffff0d7224 */ /* 0x000fe400078e0a0d */
[----:B------:R-:W-:Y:S01]  /*ac20*/  @!P0 IMAD.IADD R11, R11, 0x1, -R0 ;  /* 0x000000010b0b8824 */ /* 0x000fe200078e0a00 */
[C---:B------:R-:W-:Y:S01]  /*ac30*/  ISETP.GT.U32.AND P0, PT, R0.reuse, R10, PT ;  /* 0x0000000a0000720c */ /* 0x040fe20003f04070 */
[----:B------:R-:W-:Y:S02]  /*ac40*/  IMAD R8, R0, R13, R8 ;  /* 0x0000000d00087224 */ /* 0x000fe400078e0208 */
[----:B------:R-:W-:Y:S01]  /*ac50*/  IMAD.HI.U32 R13, R2, R4, RZ ;  /* 0x00000004020d7227 */ /* 0x000fe200078e00ff */
[----:B------:R-:W-:-:S03]  /*ac60*/  ISETP.GT.U32.AND P2, PT, R0, R11, PT ;  /* 0x0000000b0000720c */ /* 0x000fc60003f44070 */
[----:B------:R-:W-:-:S06]  /*ac70*/  IMAD.MOV R13, RZ, RZ, -R13 ;  /* 0x000000ffff0d7224 */ /* 0x000fcc00078e0a0d */
[----:B------:R-:W-:Y:S01]  /*ac80*/  @!P0 IMAD.IADD R10, R10, 0x1, -R0 ;  /* 0x000000010a0a8824 */ /* 0x000fe200078e0a00 */
[C---:B------:R-:W-:Y:S01]  /*ac90*/  ISETP.GT.U32.AND P0, PT, R0.reuse, R8, PT ;  /* 0x000000080000720c */ /* 0x040fe20003f04070 */
[----:B------:R-:W-:Y:S01]  /*aca0*/  IMAD R4, R0, R13, R4 ;  /* 0x0000000d00047224 */ /* 0x000fe200078e0204 */
[----:B----4-:R-:W-:Y:S01]  /*acb0*/  IABS R13, R15 ;  /* 0x0000000f000d7213 */ /* 0x010fe20000000000 */
[----:B------:R-:W-:Y:S02]  /*acc0*/  IMAD.MOV.U32 R21, RZ, RZ, R10 ;  /* 0x000000ffff157224 */ /* 0x000fe400078e000a */
[----:B------:R-:W-:Y:S01]  /*acd0*/  IMAD.HI.U32 R15, R2, R12, RZ ;  /* 0x0000000c020f7227 */ /* 0x000fe200078e00ff */
[----:B---3--:R-:W-:Y:S02]  /*ace0*/  IABS R6, R28 ;  /* 0x0000001c00067213 */ /* 0x008fe40000000000 */
[----:B------:R-:W3:Y:S01]  /*acf0*/  LDL.LU R28, [R1+0x118] ;  /* 0x00011800011c7983 */ /* 0x000ee20000300800 */
[----:B------:R-:W-:-:S02]  /*ad00*/  @!P4 IMAD.MOV R21, RZ, RZ, -R21 ;  /* 0x000000ffff15c224 */ /* 0x000fc400078e0a15 */
[--C-:B------:R-:W-:Y:S02]  /*ad10*/  @!P2 IMAD.IADD R11, R11, 0x1, -R0.reuse ;  /* 0x000000010b0ba824 */ /* 0x100fe400078e0a00 */
[----:B------:R-:W-:Y:S01]  /*ad20*/  IMAD.MOV R15, RZ, RZ, -R15 ;  /* 0x000000ffff0f7224 */ /* 0x000fe200078e0a0f */
[----:B------:R0:W-:Y:S01]  /*ad30*/  STL [R1+0x828], R21 ;  /* 0x0008281501007387 */ /* 0x0001e20000100800 */
[----:B------:R-:W-:Y:S02]  /*ad40*/  @!P5 IMAD.MOV R11, RZ, RZ, -R11 ;  /* 0x000000ffff0bd224 */ /* 0x000fe400078e0a0b */
[----:B------:R-:W-:Y:S01]  /*ad50*/  @!P0 IMAD.IADD R8, R8, 0x1, -R0 ;  /* 0x0000000108088824 */ /* 0x000fe200078e0a00 */
[----:B-----5:R-:W-:Y:S01]  /*ad60*/  ISETP.GE.AND P0, PT, R22, RZ, PT ;  /* 0x000000ff1600720c */ /* 0x020fe20003f06270 */
[C---:B------:R-:W-:Y:S01]  /*ad70*/  IMAD R12, R0.reuse, R15, R12 ;  /* 0x0000000f000c7224 */ /* 0x040fe200078e020c */
[----:B0-----:R-:W4:Y:S04]  /*ad80*/  LDL.LU R21, [R1+0x2d48] ;  /* 0x002d480001157983 */ /* 0x001f280000300800 */
[----:B------:R-:W5:Y:S04]  /*ad90*/  LDL.LU R22, [R1+0x2d44] ;  /* 0x002d440001167983 */ /* 0x000f680000300800 */
[----:B------:R-:W3:Y:S04]  /*ada0*/  LDL.LU R15, [R1+0x108] ;  /* 0x00010800010f7983 */ /* 0x000ee80000300800 */
[----:B------:R2:W-:Y:S01]  /*adb0*/  STL [R1+0x818], R11 ;  /* 0x0008180b01007387 */ /* 0x0005e20000100800 */
[----:B------:R-:W-:-:S02]  /*adc0*/  ISETP.GT.U32.AND P6, PT, R0, R3, PT ;  /* 0x000000030000720c */ /* 0x000fc40003fc4070 */
[----:B--2---:R-:W-:Y:S01]  /*add0*/  IABS R11, R29 ;  /* 0x0000001d000b7213 */ /* 0x004fe20000000000 */
[----:B------:R0:W-:Y:S04]  /*ade0*/  STL [R1+0x2d40], R29 ;  /* 0x002d401d01007387 */ /* 0x0001e80000100800 */
[----:B0-----:R-:W2:Y:S06]  /*adf0*/  LDL.LU R29, [R1+0x10c] ;  /* 0x00010c00011d7983 */ /* 0x001eac0000300800 */
[----:B------:R-:W-:-:S05]  /*ae00*/  @!P6 IMAD.IADD R3, R3, 0x1, -R0 ;  /* 0x000000010303e824 */ /* 0x000fca00078e0a00 */
[C---:B------:R-:W-:Y:S02]  /*ae10*/  ISETP.GT.U32.AND P6, PT, R0.reuse, R3, PT ;  /* 0x000000030000720c */ /* 0x040fe40003fc4070 */
[----:B------:R-:W-:Y:S01]  /*ae20*/  ISETP.GT.U32.AND P4, PT, R0, R7, PT ;  /* 0x000000070000720c */ /* 0x000fe20003f84070 */
[----:B------:R-:W-:Y:S01]  /*ae30*/  IMAD.HI.U32 R10, R2, R13, RZ ;  /* 0x0000000d020a7227 */ /* 0x000fe200078e00ff */
[----:B------:R-:W-:-:S09]  /*ae40*/  ISETP.GT.U32.AND P2, PT, R0, R4, PT ;  /* 0x000000040000720c */ /* 0x000fd20003f44070 */
[--C-:B------:R-:W-:Y:S01]  /*ae50*/  @!P6 IMAD.IADD R3, R3, 0x1, -R0.reuse ;  /* 0x000000010303e824 */ /* 0x100fe200078e0a00 */
[C---:B------:R-:W-:Y:S01]  /*ae60*/  ISETP.GT.U32.AND P6, PT, R0.reuse, R9, PT ;  /* 0x000000090000720c */ /* 0x040fe20003fc4070 */
[----:B------:R-:W-:Y:S01]  /*ae70*/  @!P4 IMAD.IADD R7, R7, 0x1, -R0 ;  /* 0x000000010707c824 */ /* 0x000fe200078e0a00 */
[----:B------:R-:W-:Y:S01]  /*ae80*/  ISETP.GT.U32.AND P4, PT, R0, R8, PT ;  /* 0x000000080000720c */ /* 0x000fe20003f84070 */
[----:B------:R-:W-:-:S04]  /*ae90*/  IMAD.MOV R10, RZ, RZ, -R10 ;  /* 0x000000ffff0a7224 */ /* 0x000fc800078e0a0a */
[----:B------:R-:W-:Y:S02]  /*aea0*/  IMAD R10, R0, R10, R13 ;  /* 0x0000000a000a7224 */ /* 0x000fe400078e020d */
[----:B------:R-:W-:-:S04]  /*aeb0*/  IMAD.MOV.U32 R13, RZ, RZ, R3 ;  /* 0x000000ffff0d7224 */ /* 0x000fc800078e0003 */
[--C-:B------:R-:W-:Y:S02]  /*aec0*/  @!P6 IMAD.IADD R9, R9, 0x1, -R0.reuse ;  /* 0x000000010909e824 */ /* 0x100fe400078e0a00 */
[--C-:B------:R-:W-:Y:S01]  /*aed0*/  @!P2 IMAD.IADD R4, R4, 0x1, -R0.reuse ;  /* 0x000000010404a824 */ /* 0x100fe200078e0a00 */
[C---:B------:R-:W-:Y:S01]  /*aee0*/  ISETP.GT.U32.AND P2, PT, R0.reuse, R7, PT ;  /* 0x000000070000720c */ /* 0x040fe20003f44070 */
[----:B------:R-:W-:Y:S01]  /*aef0*/  @!P1 IMAD.MOV R13, RZ, RZ, -R13 ;  /* 0x000000ffff0d9224 */ /* 0x000fe200078e0a0d */
[----:B------:R-:W-:Y:S01]  /*af00*/  ISETP.GT.U32.AND P5, PT, R0, R9, PT ;  /* 0x000000090000720c */ /* 0x000fe20003fa4070 */
[--C-:B------:R-:W-:Y:S01]  /*af10*/  @!P4 IMAD.IADD R8, R8, 0x1, -R0.reuse ;  /* 0x000000010808c824 */ /* 0x100fe200078e0a00 */
[C---:B------:R-:W-:Y:S02]  /*af20*/  ISETP.GT.U32.AND P1, PT, R0.reuse, R10, PT ;  /* 0x0000000a0000720c */ /* 0x040fe40003f24070 */
[----:B------:R-:W-:Y:S01]  /*af30*/  ISETP.GT.U32.AND P4, PT, R0, R12, PT ;  /* 0x0000000c0000720c */ /* 0x000fe20003f84070 */
[----:B------:R0:W-:Y:S06]  /*af40*/  STL [R1+0x814], R13 ;  /* 0x0008140d01007387 */ /* 0x0001ec0000100800 */
[----:B------:R-:W-:-:S02]  /*af50*/  @!P2 IMAD.IADD R7, R7, 0x1, -R0 ;  /* 0x000000010707a824 */ /* 0x000fc400078e0a00 */
[--C-:B------:R-:W-:Y:S01]  /*af60*/  @!P5 IMAD.IADD R9, R9, 0x1, -R0.reuse ;  /* 0x000000010909d824 */ /* 0x100fe200078e0a00 */
[----:B----4-:R-:W-:Y:S01]  /*af70*/  ISETP.GE.AND P5, PT, R21, RZ, PT ;  /* 0x000000ff1500720c */ /* 0x010fe20003fa6270 */
[--C-:B------:R-:W-:Y:S01]  /*af80*/  @!P1 IMAD.IADD R10, R10, 0x1, -R0.reuse ;  /* 0x000000010a0a9824 */ /* 0x100fe200078e0a00 */
[----:B-----5:R-:W-:Y:S01]  /*af90*/  ISETP.GE.AND P2, PT, R22, RZ, PT ;  /* 0x000000ff1600720c */ /* 0x020fe20003f46270 */
[----:B------:R-:W4:Y:S01]  /*afa0*/  LDL.LU R21, [R1+0x11c] ;  /* 0x00011c0001157983 */ /* 0x000f220000300800 */
[----:B---3--:R-:W-:Y:S01]  /*afb0*/  ISETP.GE.AND P1, PT, R15, RZ, PT ;  /* 0x000000ff0f00720c */ /* 0x008fe20003f26270 */
[----:B------:R-:W-:Y:S02]  /*afc0*/  @!P4 IMAD.IADD R12, R12, 0x1, -R0 ;  /* 0x000000010c0cc824 */ /* 0x000fe400078e0a00 */
[----:B------:R-:W3:Y:S04]  /*afd0*/  LDL.LU R22, [R1+0x120] ;  /* 0x0001200001167983 */ /* 0x000ee80000300800 */
[----:B------:R-:W5:Y:S01]  /*afe0*/  LDL.LU R15, [R1+0x110] ;  /* 0x00011000010f7983 */ /* 0x000f620000300800 */
        /* <DEDUP_REMOVED lines=10> */
[----:B------:R-:W-:Y:S01]  /*b090*/  IMAD.MOV R13, RZ, RZ, -R13 ;  /* 0x000000ffff0d7224 */ /* 0x000fe200078e0a0d */
[C---:B------:R-:W-:Y:S02]  /*b0a0*/  ISETP.GT.U32.AND P3, PT, R0.reuse, R10, PT ;  /* 0x0000000a0000720c */ /* 0x040fe40003f64070 */
[----:B------:R0:W-:Y:S01]  /*b0b0*/  STL [R1+0x80c], R8 ;  /* 0x00080c0801007387 */ /* 0x0001e20000100800 */
[C---:B------:R-:W-:Y:S02]  /*b0c0*/  IMAD R11, R0.reuse, R13, R11 ;  /* 0x0000000d000b7224 */ /* 0x040fe400078e020b */
[----:B------:R-:W-:Y:S01]  /*b0d0*/  @!P0 IMAD.MOV R7, RZ, RZ, -R7 ;  /* 0x000000ffff078224 */ /* 0x000fe200078e0a07 */
[----:B------:R-:W-:Y:S01]  /*b0e0*/  ISETP.GT.U32.AND P0, PT, R0, R12, PT ;  /* 0x0000000c0000720c */ /* 0x000fe20003f04070 */
[----:B0-----:R-:W-:-:S02]  /*b0f0*/  IMAD.MOV.U32 R8, RZ, RZ, R4 ;  /* 0x000000ffff087224 */ /* 0x001fc400078e0004 */
[----:B------:R-:W-:Y:S02]  /*b100*/  @!P6 IMAD.IADD R6, R6, 0x1, -R0 ;  /* 0x000000010606e824 */ /* 0x000fe400078e0a00 */
[----:B------:R-:W-:Y:S01]  /*b110*/  @!P2 IMAD.MOV R8, RZ, RZ, -R8 ;  /* 0x000000ffff08a224 */ /* 0x000fe200078e0a08 */
[C---:B------:R-:W-:Y:S01]  /*b120*/  ISETP.GT.U32.AND P2, PT, R0.reuse, R11, PT ;  /* 0x0000000b0000720c */ /* 0x040fe20003f44070 */
[----:B------:R0:W-:Y:S01]  /*b130*/  STL [R1+0x808], R7 ;  /* 0x0008080701007387 */ /* 0x0001e20000100800 */
[----:B------:R-:W-:-:S03]  /*b140*/  ISETP.GT.U32.AND P6, PT, R0, R6, PT ;  /* 0x000000060000720c */ /* 0x000fc60003fc4070 */
[----:B------:R-:W2:Y:S01]  /*b150*/  LDL.LU R13, [R1+0x124] ;  /* 0x00012400010d7983 */ /* 0x000ea20000300800 */
[--C-:B------:R-:W-:Y:S02]  /*b160*/  @!P3 IMAD.IADD R10, R10, 0x1, -R0.reuse ;  /* 0x000000010a0ab824 */ /* 0x100fe400078e0a00 */
[----:B0-----:R-:W-:Y:S02]  /*b170*/  IMAD.MOV.U32 R7, RZ, RZ, R9 ;  /* 0x000000ffff077224 */ /* 0x001fe400078e0009 */
[--C-:B------:R-:W-:Y:S02]  /*b180*/  @!P0 IMAD.IADD R12, R12, 0x1, -R0.reuse ;  /* 0x000000010c0c8824 */ /* 0x100fe400078e0a00 */
[----:B------:R-:W-:Y:S01]  /*b190*/  @!P5 IMAD.MOV R7, RZ, RZ, -R7 ;  /* 0x000000ffff07d224 */ /* 0x000fe200078e0a07 */
[----:B------:R3:W-:Y:S01]  /*b1a0*/  STL [R1+0x804], R8 ;  /* 0x0008040801007387 */ /* 0x0007e20000100800 */
[----:B------:R-:W-:Y:S01]  /*b1b0*/  @!P2 IMAD.IADD R11, R11, 0x1, -R0 ;  /* 0x000000010b0ba824 */ /* 0x000fe200078e0a00 */
[----:B----4-:R-:W-:Y:S01]  /*b1c0*/  IABS R4, R21 ;  /* 0x0000001500047213 */ /* 0x010fe20000000000 */
[----:B------:R-:W-:Y:S01]  /*b1d0*/  @!P1 IMAD.MOV R10, RZ, RZ, -R10 ;  /* 0x000000ffff0a9224 */ /* 0x000fe200078e0a0a */
[----:B------:R0:W-:Y:S01]  /*b1e0*/  STL [R1+0x800], R7 ;  /* 0x0008000701007387 */ /* 0x0001e20000100800 */
[----:B------:R-:W-:Y:S01]  /*b1f0*/  ISETP.GE.AND P2, PT, R21, RZ, PT ;  /* 0x000000ff1500720c */ /* 0x000fe20003f46270 */
[----:B------:R-:W-:Y:S01]  /*b200*/  @!P4 IMAD.MOV R12, RZ, RZ, -R12 ;  /* 0x000000ffff0cc224 */ /* 0x000fe200078e0a0c */
[----:B-----5:R-:W-:Y:S01]  /*b210*/  ISETP.GE.AND P5, PT, R15, RZ, PT ;  /* 0x000000ff0f00720c */ /* 0x020fe20003fa6270 */
[----:B------:R-:W4:Y:S01]  /*b220*/  LDL.LU R21, [R1+0x130] ;  /* 0x0001300001157983 */ /* 0x000f220000300800 */
[----:B------:R-:W-:-:S03]  /*b230*/  @!P6 IMAD.IADD R6, R6, 0x1, -R0 ;  /* 0x000000010606e824 */ /* 0x000fc600078e0a00 */
[----:B------:R-:W5:Y:S01]  /*b240*/  LDL.LU R15, [R1+0x15c] ;  /* 0x00015c00010f7983 */ /* 0x000f620000300800 */
[----:B------:R-:W-:Y:S02]  /*b250*/  IABS R3, R28 ;  /* 0x0000001c00037213 */ /* 0x000fe40000000000 */
[----:B------:R-:W-:Y:S02]  /*b260*/  ISETP.GE.AND P6, PT, R28, RZ, PT ;  /* 0x000000ff1c00720c */ /* 0x000fe40003fc6270 */
[----:B---3--:R-:W-:-:S03]  /*b270*/  IABS R8, R22 ;  /* 0x0000001600087213 */ /* 0x008fc60000000000 */
[----:B------:R-:W-:Y:S01]  /*b280*/  @!P5 IMAD.MOV R6, RZ, RZ, -R6 ;  /* 0x000000ffff06d224 */ /* 0x000fe200078e0a06 */
[----:B------:R-:W-:Y:S02]  /*b290*/  ISETP.GE.AND P5, PT, R22, RZ, PT ;  /* 0x000000ff1600720c */ /* 0x000fe40003fa6270 */
[----:B--2---:R-:W-:Y:S02]  /*b2a0*/  ISETP.GE.AND P0, PT, R29, RZ, PT ;  /* 0x000000ff1d00720c */ /* 0x004fe40003f06270 */
[----:B------:R-:W2:Y:S04]  /*b2b0*/  LDL.LU R29, [R1+0x160] ;  /* 0x00016000011d7983 */ /* 0x000ea80000300800 */
[----:B------:R1:W-:Y:S04]  /*b2c0*/  STL [R1+0x7fc], R10 ;  /* 0x0007fc0a01007387 */ /* 0x0003e80000100800 */
[----:B------:R-:W-:Y:S04]  /*b2d0*/  STL [R1+0x7f8], R12 ;  /* 0x0007f80c01007387 */ /* 0x000fe80000100800 */
[----:B------:R-:W3:Y:S04]  /*b2e0*/  LDL R28, [R1+0x134] ;  /* 0x00013400011c7983 */ /* 0x000ee80000100800 */
[----:B------:R-:W4:Y:S01]  /*b2f0*/  LDL R22, [R1+0x138] ;  /* 0x0001380001167983 */ /* 0x000f220000100800 */
        /* <DEDUP_REMOVED lines=9> */
[----:B------:R-:W-:Y:S01]  /*b390*/  IMAD R7, R0, R7, R4 ;  /* 0x0000000700077224 */ /* 0x000fe200078e0204 */
[----:B------:R-:W-:-:S04]  /*b3a0*/  IABS R9, R13 ;  /* 0x0000000d00097213 */ /* 0x000fc80000000000 */
[----:B------:R-:W-:Y:S01]  /*b3b0*/  ISETP.GT.U32.AND P4, PT, R0, R7, PT ;  /* 0x000000070000720c */ /* 0x000fe20003f84070 */
[C---:B-1----:R-:W-:Y:S01]  /*b3c0*/  IMAD.HI.U32 R10, R2.reuse, R9, RZ ;  /* 0x00000009020a7227 */ /* 0x042fe200078e00ff */
[----:B------:R0:W-:Y:S03]  /*b3d0*/  STL [R1+0x7f4], R6 ;  /* 0x0007f40601007387 */ /* 0x0001e60000100800 */
[--C-:B------:R-:W-:Y:S02]  /*b3e0*/  @!P3 IMAD.IADD R11, R11, 0x1, -R0.reuse ;  /* 0x000000010b0bb824 */ /* 0x100fe400078e0a00 */
[----:B------:R-:W-:Y:S02]  /*b3f0*/  @!P1 IMAD.IADD R3, R3, 0x1, -R0 ;  /* 0x0000000103039824 */ /* 0x000fe400078e0a00 */
[----:B------:R-:W-:-:S04]  /*b400*/  IMAD.HI.U32 R4, R2, R8, RZ ;  /* 0x0000000802047227 */ /* 0x000fc800078e00ff */
[----:B0-----:R-:W-:Y:S02]  /*b410*/  IMAD.MOV.U32 R6, RZ, RZ, R11 ;  /* 0x000000ffff067224 */ /* 0x001fe400078e000b */
[----:B------:R-:W-:Y:S02]  /*b420*/  IMAD.MOV.U32 R14, RZ, RZ, R3 ;  /* 0x000000ffff0e7224 */ /* 0x000fe400078e0003 */
[----:B------:R-:W-:Y:S02]  /*b430*/  IMAD.MOV R10, RZ, RZ, -R10 ;  /* 0x000000ffff0a7224 */ /* 0x000fe400078e0a0a */
[----:B------:R-:W-:Y:S02]  /*b440*/  @!P0 IMAD.MOV R6, RZ, RZ, -R6 ;  /* 0x000000ffff068224 */ /* 0x000fe400078e0a06 */
[----:B------:R-:W-:Y:S02]  /*b450*/  IMAD.MOV R4, RZ, RZ, -R4 ;  /* 0x000000ffff047224 */ /* 0x000fe400078e0a04 */
[----:B------:R-:W-:-:S02]  /*b460*/  @!P6 IMAD.MOV R14, RZ, RZ, -R14 ;  /* 0x000000ffff0ee224 */ /* 0x000fc400078e0a0e */
[C---:B------:R-:W-:Y:S02]  /*b470*/  IMAD R9, R0.reuse, R10, R9 ;  /* 0x0000000a00097224 */ /* 0x040fe400078e0209 */
[----:B------:R-:W-:Y:S02]  /*b480*/  @!P4 IMAD.IADD R7, R7, 0x1, -R0 ;  /* 0x000000010707c824 */ /* 0x000fe400078e0a00 */
[----:B------:R-:W-:Y:S01]  /*b490*/  IMAD R8, R0, R4, R8 ;  /* 0x0000000400087224 */ /* 0x000fe200078e0208 */
[----:B--2---:R-:W-:Y:S02]  /*b4a0*/  ISETP.GE.AND P4, PT, R29, RZ, PT ;  /* 0x000000ff1d00720c */ /* 0x004fe40003f86270 */
[----:B------:R-:W-:Y:S02]  /*b4b0*/  IABS R10, R29 ;  /* 0x0000001d000a7213 */ /* 0x000fe40000000000 */
[----:B------:R-:W2:Y:S04]  /*b4c0*/  LDL.LU R29, [R1+0x144] ;  /* 0x00014400011d7983 */ /* 0x000ea80000300800 */
[----:B------:R0:W-:Y:S01]  /*b4d0*/  STL [R1+0x7f0], R6 ;  /* 0x0007f00601007387 */ /* 0x0001e20000100800 */
[----:B---3--:R-:W-:-:S03]  /*b4e0*/  IABS R4, R28 ;  /* 0x0000001c00047213 */ /* 0x008fc60000000000 */
[----:B------:R1:W-:Y:S04]  /*b4f0*/  STL [R1+0x7ec], R14 ;  /* 0x0007ec0e01007387 */ /* 0x0003e80000100800 */
[----:B------:R-:W3:Y:S01]  /*b500*/  LDL R28, [R1+0x13c] ;  /* 0x00013c00011c7983 */ /* 0x000ee20000100800 */
[----:B----4-:R-:W-:-:S03]  /*b510*/  IABS R11, R22 ;  /* 0x00000016000b7213 */ /* 0x010fc60000000000 */
[----:B------:R-:W4:Y:S01]  /*b520*/  LDL R22, [R1+0x140] ;  /* 0x0001400001167983 */ /* 0x000f220000100800 */
[C---:B------:R-:W-:Y:S02]  /*b530*/  ISETP.GT.U32.AND P0, PT, R0.reuse, R7, PT ;  /* 0x000000070000720c */ /* 0x040fe40003f04070 */
[----:B------:R-:W-:Y:S02]  /*b540*/  ISETP.GT.U32.AND P6, PT, R0, R8, PT ;  /* 0x000000080000720c */ /* 0x000fe40003fc4070 */
[----:B------:R-:W-:-:S09]  /*b550*/  ISETP.GE.AND P3, PT, R13, RZ, PT ;  /* 0x000000ff0d00720c */ /* 0x000fd20003f66270 */
[----:B------:R-:W-:Y:S01]  /*b560*/  @!P0 IMAD.IADD R7, R7, 0x1, -R0 ;  /* 0x0000000107078824 */ /* 0x000fe200078e0a00 */
[----:B------:R-:W-:Y:S01]  /*b570*/  ISETP.GT.U32.AND P0, PT, R0, R9, PT ;  /* 0x000000090000720c */ /* 0x000fe20003f04070 */
[----:B------:R-:W-:-:S04]  /*b580*/  IMAD.HI.U32 R13, R2, R10, RZ ;  /* 0x0000000a020d7227 */ /* 0x000fc800078e00ff */
[----:B------:R-:W-:Y:S01]  /*b590*/  @!P6 IMAD.IADD R8, R8, 0x1, -R0 ;  /* 0x000000010808e824 */ /* 0x000fe200078e0a00 */
[----:B-----5:R-:W-:Y:S01]  /*b5a0*/  IABS R12, R15 ;  /* 0x0000000f000c7213 */ /* 0x020fe20000000000 */
[----:B------:R-:W-:Y:S01]  /*b5b0*/  IMAD.MOV R13, RZ, RZ, -R13 ;  /* 0x000000ffff0d7224 */ /* 0x000fe200078e0a0d */
[----:B0-----:R-:W-:-:S05]  /*b5c0*/  IABS R6, R21 ;  /* 0x0000001500067213 */ /* 0x001fca0000000000 */
[----:B------:R-:W-:Y:S01]  /*b5d0*/  @!P0 IMAD.IADD R9, R9, 0x1, -R0 ;  /* 0x0000000109098824 */ /* 0x000fe200078e0a00 */
[C---:B------:R-:W-:Y:S01]  /*b5e0*/  ISETP.GT.U32.AND P0, PT, R0.reuse, R8, PT ;  /* 0x000000080000720c */ /* 0x040fe20003f04070 */
[----:B------:R-:W-:Y:S02]  /*b5f0*/  IMAD R10, R0, R13, R10 ;  /* 0x0000000d000a7224 */ /* 0x000fe400078e020a */
[----:B------:R-:W-:-:S04]  /*b600*/  IMAD.HI.U32 R13, R2, R4, RZ ;  /* 0x00000004020d7227 */ /* 0x000fc800078e00ff */
[----:B------:R-:W-:-:S04]  /*b610*/  IMAD.HI.U32 R3, R2, R12, RZ ;  /* 0x0000000c02037227 */ /* 0x000fc800078e00ff */
[----:B-1----:R-:W-:-:S04]  /*b620*/  IMAD.HI.U32 R14, R2, R6, RZ ;  /* 0x00000006020e7227 */ /* 0x002fc800078e00ff */
        /* <DEDUP_REMOVED lines=13> */
[----:B------:R0:W-:Y:S01]  /*b700*/  STL [R1+0x2d3c], R29 ;  /* 0x002d3c1d01007387 */ /* 0x0001e20000100800 */
[----:B---3--:R-:W-:Y:S01]  /*b710*/  IABS R13, R28 ;  /* 0x0000001c000d7213 */ /* 0x008fe20000000000 */
[----:B0-----:R-:W-:-:S02]  /*b720*/  IMAD.MOV.U32 R29, RZ, RZ, R8 ;  /* 0x000000ffff1d7224 */ /* 0x001fc400078e0008 */
[----:B------:R-:W2:Y:S02]  /*b730*/  LDL.LU R28, [R1+0x148] ;  /* 0x00014800011c7983 */ /* 0x000ea40000300800 */
[----:B------:R-:W-:Y:S01]  /*b740*/  IMAD.HI.U32 R8, R2, R13, RZ ;  /* 0x0000000d02087227 */ /* 0x000fe200078e00ff */
[----:B----4-:R-:W-:Y:S02]  /*b750*/  IABS R12, R22 ;  /* 0x00000016000c7213 */ /* 0x010fe40000000000 */
[----:B------:R-:W3:Y:S01]  /*b760*/  LDL.LU R22, [R1+0x14c] ;  /* 0x00014c0001167983 */ /* 0x000ee20000300800 */
[----:B------:R-:W-:Y:S02]  /*b770*/  @!P5 IMAD.MOV R29, RZ, RZ, -R29 ;  /* 0x000000ffff1dd224 */ /* 0x000fe400078e0a1d */
[----:B------:R-:W-:Y:S01]  /*b780*/  IMAD.MOV R8, RZ, RZ, -R8 ;  /* 0x000000ffff087224 */ /* 0x000fe200078e0a08 */
[----:B------:R-:W-:Y:S03]  /*b790*/  STL [R1+0x7e8], R14 ;  /* 0x0007e80e01007387 */ /* 0x000fe60000100800 */
[C---:B------:R-:W-:Y:S01]  /*b7a0*/  IMAD R8, R0.reuse, R8, R13 ;  /* 0x0000000800087224 */ /* 0x040fe200078e020d */
[----:B------:R0:W-:Y:S04]  /*b7b0*/  STL [R1+0x7e4], R29 ;  /* 0x0007e41d01007387 */ /* 0x0001e80000100800 */
[----:B------:R-:W4:Y:S04]  /*b7c0*/  LDL.LU R13, [R1+0x134] ;  /* 0x00013400010d7983 */ /* 0x000f280000300800 */
[----:B0-----:R-:W5:Y:S01]  /*b7d0*/  LDL.LU R29, [R1+0x138] ;  /* 0x00013800011d7983 */ /* 0x001f620000300800 */
[----:B------:R-:W-:-:S02]  /*b7e0*/  ISETP.GT.U32.AND P6, PT, R0, R3, PT ;  /* 0x000000030000720c */ /* 0x000fc40003fc4070 */
[----:B------:R-:W-:-:S11]  /*b7f0*/  ISETP.GT.U32.AND P2, PT, R0, R9, PT ;  /* 0x000000090000720c */ /* 0x000fd60003f44070 */
[----:B------:R-:W-:-:S05]  /*b800*/  @!P6 IMAD.IADD R3, R3, 0x1, -R0 ;  /* 0x000000010303e824 */ /* 0x000fca00078e0a00 */
[----:B------:R-:W-:Y:S01]  /*b810*/  ISETP.GT.U32.AND P6, PT, R0, R3, PT ;  /* 0x000000030000720c */ /* 0x000fe20003fc4070 */
[----:B------:R-:W-:-:S04]  /*b820*/  IMAD.HI.U32 R14, R2, R7, RZ ;  /* 0x00000007020e7227 */ /* 0x000fc800078e00ff */
[----:B------:R-:W-:-:S08]  /*b830*/  @!P2 IMAD.IADD R9, R9, 0x1, -R0 ;  /* 0x000000010909a824 */ /* 0x000fd000078e0a00 */
[----:B------:R-:W-:Y:S01]  /*b840*/  @!P6 IMAD.IADD R3, R3, 0x1, -R0 ;  /* 0x000000010303e824 */ /* 0x000fe200078e0a00 */
[C---:B------:R-:W-:Y:S01]  /*b850*/  ISETP.GT.U32.AND P6, PT, R0.reuse, R11, PT ;  /* 0x0000000b0000720c */ /* 0x040fe20003fc4070 */
[----:B------:R-:W-:Y:S01]  /*b860*/  IMAD.MOV R14, RZ, RZ, -R14 ;  /* 0x000000ffff0e7224 */ /* 0x000fe200078e0a0e */
[C---:B------:R-:W-:Y:S01]  /*b870*/  ISETP.GT.U32.AND P0, PT, R0.reuse, R10, PT ;  /* 0x0000000a0000720c */ /* 0x040fe20003f04070 */
        /* <DEDUP_REMOVED lines=21> */
[----:B------:R-:W-:-:S11]  /*b9d0*/  ISETP.GT.U32.AND P2, PT, R0, R4, PT ;  /* 0x000000040000720c */ /* 0x000fd60003f44070 */
[--C-:B------:R-:W-:Y:S02]  /*b9e0*/  @!P5 IMAD.IADD R6, R6, 0x1, -R0.reuse ;  /* 0x000000010606d824 */ /* 0x100fe400078e0a00 */
[----:B------:R-:W-:Y:S01]  /*b9f0*/  @!P2 IMAD.IADD R4, R4, 0x1, -R0 ;  /* 0x000000010404a824 */ /* 0x000fe200078e0a00 */
[C---:B------:R-:W-:Y:S02]  /*ba00*/  ISETP.GT.U32.AND P5, PT, R0.reuse, R10, PT ;  /* 0x0000000a0000720c */ /* 0x040fe40003fa4070 */
[C---:B------:R-:W-:Y:S02]  /*ba10*/  ISETP.GT.U32.AND P2, PT, R0.reuse, R6, PT ;  /* 0x000000060000720c */ /* 0x040fe40003f44070 */
[C---:B------:R-:W-:Y:S02]  /*ba20*/  ISETP.GT.U32.AND P6, PT, R0.reuse, R4, PT ;  /* 0x000000040000720c */ /* 0x040fe40003fc4070 */
[----:B------:R-:W-:Y:S02]  /*ba30*/  ISETP.GT.U32.AND P1, PT, R0, R8, PT ;  /* 0x000000080000720c */ /* 0x000fe40003f24070 */
[----:B--2---:R-:W-:-:S05]  /*ba40*/  IABS R9, R28 ;  /* 0x0000001c00097213 */ /* 0x004fca0000000000 */
[--C-:B------:R-:W-:Y:S02]  /*ba50*/  @!P5 IMAD.IADD R10, R10, 0x1, -R0.reuse ;  /* 0x000000010a0ad824 */ /* 0x100fe400078e0a00 */
[----:B------:R-:W-:Y:S01]  /*ba60*/  @!P2 IMAD.IADD R6, R6, 0x1, -R0 ;  /* 0x000000010606a824 */ /* 0x000fe200078e0a00 */
[----:B----4-:R-:W-:Y:S01]  /*ba70*/  ISETP.GE.AND P2, PT, R13, RZ, PT ;  /* 0x000000ff0d00720c */ /* 0x010fe20003f46270 */
[----:B------:R-:W-:Y:S01]  /*ba80*/  IMAD.HI.U32 R13, R2, R9, RZ ;  /* 0x00000009020d7227 */ /* 0x000fe200078e00ff */
[----:B------:R-:W-:-:S03]  /*ba90*/  ISETP.GT.U32.AND P5, PT, R0, R12, PT ;  /* 0x0000000c0000720c */ /* 0x000fc60003fa4070 */
[--C-:B------:R-:W-:Y:S01]  /*baa0*/  @!P6 IMAD.IADD R4, R4, 0x1, -R0.reuse ;  /* 0x000000010404e824 */ /* 0x100fe200078e0a00 */
[----:B------:R-:W-:Y:S01]  /*bab0*/  ISETP.GT.U32.AND P6, PT, R0, R7, PT ;  /* 0x000000070000720c */ /* 0x000fe20003fc4070 */
[----:B------:R-:W-:Y:S02]  /*bac0*/  @!P1 IMAD.IADD R8, R8, 0x1, -R0 ;  /* 0x0000000108089824 */ /* 0x000fe400078e0a00 */
[----:B------:R-:W-:Y:S01]  /*bad0*/  IMAD.MOV R13, RZ, RZ, -R13 ;  /* 0x000000ffff0d7224 */ /* 0x000fe200078e0a0d */
[----:B---3--:R-:W-:Y:S01]  /*bae0*/  IABS R3, R22 ;  /* 0x0000001600037213 */ /* 0x008fe20000000000 */
[----:B------:R-:W-:Y:S01]  /*baf0*/  @!P4 IMAD.MOV R10, RZ, RZ, -R10 ;  /* 0x000000ffff0ac224 */ /* 0x000fe200078e0a0a */
[C---:B------:R-:W-:Y:S01]  /*bb00*/  ISETP.GT.U32.AND P4, PT, R0.reuse, R8, PT ;  /* 0x000000080000720c */ /* 0x040fe20003f84070 */
[----:B------:R-:W-:Y:S01]  /*bb10*/  IMAD R9, R0, R13, R9 ;  /* 0x0000000d00097224 */ /* 0x000fe200078e0209 */
[----:B------:R-:W-:Y:S01]  /*bb20*/  ISETP.GE.AND P1, PT, R14, RZ, PT ;  /* 0x000000ff0e00720c */ /* 0x000fe20003f26270 */
[----:B------:R-:W2:Y:S01]  /*bb30*/  LDL.LU R13, [R1+0x158] ;  /* 0x00015800010d7983 */ /* 0x000ea20000300800 */
[----:B------:R-:W-:-:S03]  /*bb40*/  IMAD.HI.U32 R14, R2, R3, RZ ;  /* 0x00000003020e7227 */ /* 0x000fc600078e00ff */
[----:B------:R0:W-:Y:S01]  /*bb50*/  STL [R1+0x7d0], R10 ;  /* 0x0007d00a01007387 */ /* 0x0001e20000100800 */
[--C-:B------:R-:W-:Y:S02]  /*bb60*/  @!P5 IMAD.IADD R12, R12, 0x1, -R0.reuse ;  /* 0x000000010c0cd824 */ /* 0x100fe400078e0a00 */
[----:B------:R-:W-:Y:S02]  /*bb70*/  @!P6 IMAD.IADD R7, R7, 0x1, -R0 ;  /* 0x000000010707e824 */ /* 0x000fe400078e0a00 */
[----:B------:R-:W-:Y:S02]  /*bb80*/  @!P0 IMAD.MOV R6, RZ, RZ, -R6 ;  /* 0x000000ffff068224 */ /* 0x000fe400078e0a06 */
[----:B0-----:R-:W-:Y:S02]  /*bb90*/  IMAD.MOV.U32 R10, RZ, RZ, R4 ;  /* 0x000000ffff0a7224 */ /* 0x001fe400078e0004 */
[----:B------:R-:W-:Y:S02]  /*bba0*/  IMAD.MOV R14, RZ, RZ, -R14 ;  /* 0x000000ffff0e7224 */ /* 0x000fe400078e0a0e */
[----:B------:R-:W-:Y:S01]  /*bbb0*/  @!P2 IMAD.MOV R10, RZ, RZ, -R10 ;  /* 0x000000ffff0aa224 */ /* 0x000fe200078e0a0a */
[C---:B------:R-:W-:Y:S01]  /*bbc0*/  ISETP.GT.U32.AND P0, PT, R0.reuse, R12, PT ;  /* 0x0000000c0000720c */ /* 0x040fe20003f04070 */
[----:B------:R0:W-:Y:S01]  /*bbd0*/  STL [R1+0x7cc], R6 ;  /* 0x0007cc0601007387 */ /* 0x0001e20000100800 */
[C---:B------:R-:W-:Y:S01]  /*bbe0*/  ISETP.GT.U32.AND P6, PT, R0.reuse, R7, PT ;  /* 0x000000070000720c */ /* 0x040fe20003fc4070 */
[C---:B------:R-:W-:Y:S01]  /*bbf0*/  IMAD R3, R0.reuse, R14, R3 ;  /* 0x0000000e00037224 */ /* 0x040fe200078e0203 */
[----:B------:R-:W-:Y:S01]  /*bc00*/  ISETP.GT.U32.AND P2, PT, R0, R9, PT ;  /* 0x000000090000720c */ /* 0x000fe20003f44070 */
[----:B------:R-:W-:Y:S01]  /*bc10*/  STL [R1+0x7c8], R10 ;  /* 0x0007c80a01007387 */ /* 0x000fe20000100800 */
[----:B------:R-:W-:-:S03]  /*bc20*/  @!P4 IMAD.IADD R8, R8, 0x1, -R0 ;  /* 0x000000010808c824 */ /* 0x000fc600078e0a00 */
[----:B------:R-:W3:Y:S01]  /*bc30*/  LDL.LU R14, [R1+0x154] ;  /* 0x00015400010e7983 */ /* 0x000ee20000300800 */
[----:B0-----:R-:W-:Y:S02]  /*bc40*/  IMAD.MOV.U32 R6, RZ, RZ, R11 ;  /* 0x000000ffff067224 */ /* 0x001fe400078e000b */
[----:B------:R-:W-:Y:S02]  /*bc50*/  @!P1 IMAD.MOV R8, RZ, RZ, -R8 ;  /* 0x000000ffff089224 */ /* 0x000fe400078e0a08 */
[----:B------:R-:W-:Y:S01]  /*bc60*/  @!P3 IMAD.MOV R6, RZ, RZ, -R6 ;  /* 0x000000ffff06b224 */ /* 0x000fe200078e0a06 */
[----:B------:R-:W-:Y:S01]  /*bc70*/  ISETP.GE.AND P5, PT, R15, RZ, PT ;  /* 0x000000ff0f00720c */ /* 0x000fe20003fa6270 */
[----:B------:R-:W-:-:S03]  /*bc80*/  @!P0 IMAD.IADD R12, R12, 0x1, -R0 ;  /* 0x000000010c0c8824 */ /* 0x000fc600078e0a00 */
[----:B------:R0:W-:Y:S01]  /*bc90*/  STL [R1+0x7c4], R6 ;  /* 0x0007c40601007387 */ /* 0x0001e20000100800 */
        /* <DEDUP_REMOVED lines=19> */
[----:B------:R-:W-:Y:S02]  /*bdd0*/  IMAD R4, R0, R6, R4 ;  /* 0x0000000600047224 */ /* 0x000fe400078e0204 */
[----:B------:R-:W-:-:S03]  /*bde0*/  @!P5 IMAD.MOV R12, RZ, RZ, -R12 ;  /* 0x000000ffff0cd224 */ /* 0x000fc600078e0a0c */
[----:B------:R-:W-:Y:S01]  /*bdf0*/  ISETP.GT.U32.AND P5, PT, R0, R4, PT ;  /* 0x000000040000720c */ /* 0x000fe20003fa4070 */
[----:B------:R-:W-:Y:S02]  /*be00*/  @!P3 IMAD.MOV R7, RZ, RZ, -R7 ;  /* 0x000000ffff07b224 */ /* 0x000fe400078e0a07 */
[----:B------:R-:W-:-:S04]  /*be10*/  @!P4 IMAD.IADD R9, R9, 0x1, -R0 ;  /* 0x000000010909c824 */ /* 0x000fc800078e0a00 */
[--C-:B------:R-:W-:Y:S02]  /*be20*/  @!P1 IMAD.IADD R3, R3, 0x1, -R0.reuse ;  /* 0x0000000103039824 */ /* 0x100fe400078e0a00 */
[----:B------:R-:W-:Y:S01]  /*be30*/  @!P0 IMAD.MOV R9, RZ, RZ, -R9 ;  /* 0x000000ffff098224 */ /* 0x000fe200078e0a09 */
[----:B------:R-:W-:Y:S04]  /*be40*/  STL [R1+0x7b0], R12 ;  /* 0x0007b00c01007387 */ /* 0x000fe80000100800 */
[----:B------:R0:W-:Y:S01]  /*be50*/  STL [R1+0x7ac], R7 ;  /* 0x0007ac0701007387 */ /* 0x0001e20000100800 */
[----:B------:R-:W-:-:S03]  /*be60*/  @!P5 IMAD.IADD R4, R4, 0x1, -R0 ;  /* 0x000000010404d824 */ /* 0x000fc600078e0a00 */
[----:B------:R1:W-:Y:S01]  /*be70*/  STL [R1+0x7a4], R9 ;  /* 0x0007a40901007387 */ /* 0x0003e20000100800 */
[----:B---3--:R-:W-:Y:S02]  /*be80*/  IABS R10, R14 ;  /* 0x0000000e000a7213 */ /* 0x008fe40000000000 */
[----:B------:R-:W-:Y:S01]  /*be90*/  ISETP.GE.AND P3, PT, R14, RZ, PT ;  /* 0x000000ff0e00720c */ /* 0x000fe20003f66270 */
[----:B------:R-:W-:Y:S02]  /*bea0*/  IMAD.MOV.U32 R14, RZ, RZ, R3 ;  /* 0x000000ffff0e7224 */ /* 0x000fe400078e0003 */
[----:B------:R-:W-:-:S04]  /*beb0*/  IMAD.HI.U32 R6, R2, R10, RZ ;  /* 0x0000000a02067227 */ /* 0x000fc800078e00ff */
[----:B------:R-:W-:Y:S02]  /*bec0*/  IMAD.MOV R6, RZ, RZ, -R6 ;  /* 0x000000ffff067224 */ /* 0x000fe400078e0a06 */
[----:B------:R-:W-:Y:S02]  /*bed0*/  @!P6 IMAD.MOV R14, RZ, RZ, -R14 ;  /* 0x000000ffff0ee224 */ /* 0x000fe400078e0a0e */
[C---:B0-----:R-:W-:Y:S01]  /*bee0*/  IMAD R7, R0.reuse, R6, R10 ;  /* 0x0000000600077224 */ /* 0x041fe200078e020a */
[----:B-----5:R-:W-:Y:S02]  /*bef0*/  ISETP.GE.AND P5, PT, R29, RZ, PT ;  /* 0x000000ff1d00720c */ /* 0x020fe40003fa6270 */
[----:B------:R-:W-:Y:S01]  /*bf00*/  IABS R10, R29 ;  /* 0x0000001d000a7213 */ /* 0x000fe20000000000 */
[----:B--2---:R-:W-:Y:S04]  /*bf10*/  STL [R1+0x2d34], R22 ;  /* 0x002d341601007387 */ /* 0x004fe80000100800 */
[----:B----4-:R-:W-:Y:S04]  /*bf20*/  STL [R1+0x2d38], R21 ;  /* 0x002d381501007387 */ /* 0x010fe80000100800 */
[----:B------:R0:W-:Y:S04]  /*bf30*/  STL [R1+0x7a0], R14 ;  /* 0x0007a00e01007387 */ /* 0x0001e80000100800 */
[----:B------:R-:W2:Y:S01]  /*bf40*/  LDL R29, [R1+0x174] ;  /* 0x00017400011d7983 */ /* 0x000ea20000100800 */
[----:B------:R-:W-:-:S02]  /*bf50*/  ISETP.GT.U32.AND P0, PT, R0, R4, PT ;  /* 0x000000040000720c */ /* 0x000fc40003f04070 */
[----:B------:R-:W-:Y:S02]  /*bf60*/  IABS R11, R13 ;  /* 0x0000000d000b7213 */ /* 0x000fe40000000000 */
[----:B-1----:R-:W-:Y:S02]  /*bf70*/  IABS R9, R28 ;  /* 0x0000001c00097213 */ /* 0x002fe40000000000 */
[----:B------:R-:W-:Y:S01]  /*bf80*/  IABS R12, R15 ;  /* 0x0000000f000c7213 */ /* 0x000fe20000000000 */
[C---:B------:R-:W-:Y:S01]  /*bf90*/  IMAD.HI.U32 R8, R2.reuse, R11, RZ ;  /* 0x0000000b02087227 */ /* 0x040fe200078e00ff */
[----:B------:R-:W-:Y:S01]  /*bfa0*/  ISETP.GE.AND P1, PT, R15, RZ, PT ;  /* 0x000000ff0f00720c */ /* 0x000fe20003f26270 */
[----:B------:R-:W3:Y:S02]  /*bfb0*/  LDL R28, [R1+0x178] ;  /* 0x00017800011c7983 */ /* 0x000ee40000100800 */
[----:B0-----:R-:W-:Y:S02]  /*bfc0*/  IMAD.HI.U32 R14, R2, R9, RZ ;  /* 0x00000009020e7227 */ /* 0x001fe400078e00ff */
[----:B------:R-:W4:Y:S02]  /*bfd0*/  LDL R15, [R1+0x170] ;  /* 0x00017000010f7983 */ /* 0x000f240000100800 */
[----:B------:R-:W-:-:S02]  /*bfe0*/  IMAD.MOV R8, RZ, RZ, -R8 ;  /* 0x000000ffff087224 */ /* 0x000fc400078e0a08 */
[----:B------:R-:W-:-:S04]  /*bff0*/  IMAD.HI.U32 R3, R2, R12, RZ ;  /* 0x0000000c02037227 */ /* 0x000fc800078e00ff */
[----:B------:R-:W-:Y:S02]  /*c000*/  IMAD.MOV R14, RZ, RZ, -R14 ;  /* 0x000000ffff0e7224 */ /* 0x000fe400078e0a0e */
[----:B------:R-:W-:Y:S02]  /*c010*/  @!P0 IMAD.IADD R4, R4, 0x1, -R0 ;  /* 0x0000000104048824 */ /* 0x000fe400078e0a00 */
[C---:B------:R-:W-:Y:S01]  /*c020*/  IMAD R6, R0.reuse, R8, R11 ;  /* 0x0000000800067224 */ /* 0x040fe200078e020b */
[----:B------:R-:W-:Y:S01]  /*c030*/  IABS R11, R21 ;  /* 0x00000015000b7213 */ /* 0x000fe20000000000 */
[----:B------:R-:W-:Y:S02]  /*c040*/  IMAD.MOV R3, RZ, RZ, -R3 ;  /* 0x000000ffff037224 */ /* 0x000fe400078e0a03 */
[----:B------:R-:W-:Y:S02]  /*c050*/  IMAD R9, R0, R14, R9 ;  /* 0x0000000e00097224 */ /* 0x000fe400078e0209 */
[----:B------:R-:W-:-:S02]  /*c060*/  IMAD.MOV.U32 R14, RZ, RZ, R4 ;  /* 0x000000ffff0e7224 */ /* 0x000fc400078e0004 */
        /* <DEDUP_REMOVED lines=10> */
[C---:B------:R-:W-:Y:S02]  /*c110*/  ISETP.GT.U32.AND P6, PT, R0.reuse, R7, PT ;  /* 0x000000070000720c */ /* 0x040fe40003fc4070 */
[----:B------:R-:W-:Y:S02]  /*c120*/  ISETP.GT.U32.AND P0, PT, R0, R6, PT ;  /* 0x000000060000720c */ /* 0x000fe40003f04070 */
[----:B------:R-:W-:Y:S01]  /*c130*/  ISETP.GE.AND P4, PT, R13, RZ, PT ;  /* 0x000000ff0d00720c */ /* 0x000fe20003f86270 */
[----:B------:R-:W-:-:S08]  /*c140*/  IMAD.HI.U32 R13, R2, R10, RZ ;  /* 0x0000000a020d7227 */ /* 0x000fd000078e00ff */
[--C-:B------:R-:W-:Y:S02]  /*c150*/  @!P6 IMAD.IADD R7, R7, 0x1, -R0.reuse ;  /* 0x000000010707e824 */ /* 0x100fe400078e0a00 */
[----:B------:R-:W-:-:S03]  /*c160*/  @!P0 IMAD.IADD R6, R6, 0x1, -R0 ;  /* 0x0000000106068824 */ /* 0x000fc600078e0a00 */
[C---:B------:R-:W-:Y:S01]  /*c170*/  ISETP.GT.U32.AND P0, PT, R0.reuse, R7, PT ;  /* 0x000000070000720c */ /* 0x040fe20003f04070 */
[----:B------:R-:W-:Y:S01]  /*c180*/  IMAD.MOV R13, RZ, RZ, -R13 ;  /* 0x000000ffff0d7224 */ /* 0x000fe200078e0a0d */
[----:B------:R-:W-:-:S03]  /*c190*/  ISETP.GT.U32.AND P2, PT, R0, R6, PT ;  /* 0x000000060000720c */ /* 0x000fc60003f44070 */
[----:B------:R-:W-:Y:S02]  /*c1a0*/  IMAD R10, R0, R13, R10 ;  /* 0x0000000d000a7224 */ /* 0x000fe400078e020a */
[----:B------:R-:W-:-:S04]  /*c1b0*/  IMAD.HI.U32 R13, R2, R8, RZ ;  /* 0x00000008020d7227 */ /* 0x000fc800078e00ff */
[----:B------:R-:W-:Y:S02]  /*c1c0*/  IMAD.MOV R13, RZ, RZ, -R13 ;  /* 0x000000ffff0d7224 */ /* 0x000fe400078e0a0d */
        /* <DEDUP_REMOVED lines=9> */
[----:B------:R-:W-:Y:S02]  /*c260*/  @!P2 IMAD.IADD R6, R6, 0x1, -R0 ;  /* 0x000000010606a824 */ /* 0x000fe400078e0a00 */
[----:B------:R-:W-:Y:S01]  /*c270*/  IMAD.MOV R15, RZ, RZ, -R15 ;  /* 0x000000ffff0f7224 */ /* 0x000fe200078e0a0f */
[----:B------:R0:W-:Y:S01]  /*c280*/  STL [R1+0x4c0], R21 ;  /* 0x0004c01501007387 */ /* 0x0001e20000100800 */
[----:B------:R-:W-:Y:S02]  /*c290*/  @!P4 IMAD.MOV R6, RZ, RZ, -R6 ;  /* 0x000000ffff06c224 */ /* 0x000fe400078e0a06 */
[----:B------:R-:W-:Y:S01]  /*c2a0*/  @!P0 IMAD.IADD R10, R10, 0x1, -R0 ;  /* 0x000000010a0a8824 */ /* 0x000fe200078e0a00 */
[----:B-----5:R-:W-:Y:S01]  /*c2b0*/  ISETP.GE.AND P0, PT, R22, RZ, PT ;  /* 0x000000ff1600720c */ /* 0x020fe20003f06270 */
[----:B------:R-:W-:Y:S01]  /*c2c0*/  IMAD R12, R0, R15, R12 ;  /* 0x0000000f000c7224 */ /* 0x000fe200078e020c */
[----:B0-----:R-:W4:Y:S04]  /*c2d0*/  LDL.LU R21, [R1+0x2d38] ;  /* 0x002d380001157983 */ /* 0x001f280000300800 */
[----:B------:R-:W5:Y:S04]  /*c2e0*/  LDL.LU R22, [R1+0x2d34] ;  /* 0x002d340001167983 */ /* 0x000f680000300800 */
[----:B------:R-:W3:Y:S04]  /*c2f0*/  LDL.LU R15, [R1+0x170] ;  /* 0x00017000010f7983 */ /* 0x000ee80000300800 */
[----:B------:R2:W-:Y:S02]  /*c300*/  STL [R1+0x4c4], R6 ;  /* 0x0004c40601007387 */ /* 0x0005e40000100800 */
[----:B--2---:R-:W-:-:S02]  /*c310*/  IABS R6, R29 ;  /* 0x0000001d00067213 */ /* 0x004fc40000000000 */
[----:B------:R0:W-:Y:S04]  /*c320*/  STL [R1+0x2d30], R29 ;  /* 0x002d301d01007387 */ /* 0x0001e80000100800 */
[----:B0-----:R-:W2:Y:S01]  /*c330*/  LDL.LU R29, [R1+0x174] ;  /* 0x00017400011d7983 */ /* 0x001ea20000300800 */
[----:B------:R-:W-:-:S13]  /*c340*/  ISETP.GT.U32.AND P6, PT, R0, R3, PT ;  /* 0x000000030000720c */ /* 0x000fda0003fc4070 */
        /* <DEDUP_REMOVED lines=52> */
[----:B------:R-:W-:Y:S01]  /*c690*/  ISETP.GT.U32.AND P6, PT, R0, R4, PT ;  /* 0x000000040000720c */ /* 0x000fe20003fc4070 */
[----:B------:R-:W-:-:S04]  /*c6a0*/  @!P5 IMAD.IADD R7, R7, 0x1, -R0 ;  /* 0x000000010707d824 */ /* 0x000fc800078e0a00 */
[----:B------:R-:W-:Y:S01]  /*c6b0*/  @!P0 IMAD.IADD R12, R12, 0x1, -R0 ;  /* 0x000000010c0c8824 */ /* 0x000fe200078e0a00 */
[----:B------:R-:W2:Y:S01]  /*c6c0*/  LDL.LU R13, [R1+0x18c] ;  /* 0x00018c00010d7983 */ /* 0x000ea20000300800 */
[----:B0-----:R-:W-:-:S04]  /*c6d0*/  IMAD.MOV.U32 R9, RZ, RZ, R11 ;  /* 0x000000ffff097224 */ /* 0x001fc800078e000b */
[----:B------:R-:W-:Y:S01]  /*c6e0*/  @!P4 IMAD.MOV R9, RZ, RZ, -R9 ;  /* 0x000000ffff09c224 */ /* 0x000fe200078e0a09 */
[----:B------:R3:W-:Y:S01]  /*c6f0*/  STL [R1+0x4e8], R10 ;  /* 0x0004e80a01007387 */ /* 0x0007e20000100800 */
[----:B------:R-:W-:Y:S02]  /*c700*/  @!P2 IMAD.IADD R6, R6, 0x1, -R0 ;  /* 0x000000010606a824 */ /* 0x000fe400078e0a00 */
[----:B------:R-:W-:Y:S01]  /*c710*/  @!P1 IMAD.MOV R7, RZ, RZ, -R7 ;  /* 0x000000ffff079224 */ /* 0x000fe200078e0a07 */
[----:B------:R0:W-:Y:S01]  /*c720*/  STL [R1+0x4ec], R9 ;  /* 0x0004ec0901007387 */ /* 0x0001e20000100800 */
[----:B------:R-:W-:Y:S01]  /*c730*/  @!P3 IMAD.MOV R12, RZ, RZ, -R12 ;  /* 0x000000ffff0cb224 */ /* 0x000fe200078e0a0c */
[----:B------:R-:W-:Y:S01]  /*c740*/  IABS R3, R28 ;  /* 0x0000001c00037213 */ /* 0x000fe20000000000 */
[----:B------:R-:W-:Y:S01]  /*c750*/  @!P6 IMAD.IADD R4, R4, 0x1, -R0 ;  /* 0x000000010404e824 */ /* 0x000fe200078e0a00 */
[----:B----4-:R-:W-:Y:S02]  /*c760*/  IABS R8, R21 ;  /* 0x0000001500087213 */ /* 0x010fe40000000000 */
[----:B------:R-:W-:-:S02]  /*c770*/  ISETP.GE.AND P2, PT, R21, RZ, PT ;  /* 0x000000ff1500720c */ /* 0x000fc40003f46270 */
[----:B------:R-:W4:Y:S01]  /*c780*/  LDL.LU R21, [R1+0x190] ;  /* 0x0001900001157983 */ /* 0x000f220000300800 */
[----:B-----5:R-:W-:-:S03]  /*c790*/  ISETP.GE.AND P4, PT, R15, RZ, PT ;  /* 0x000000ff0f00720c */ /* 0x020fc60003f86270 */
[----:B------:R-:W5:Y:S01]  /*c7a0*/  LDL.LU R15, [R1+0x1d4] ;  /* 0x0001d400010f7983 */ /* 0x000f620000300800 */
[----:B------:R-:W-:Y:S02]  /*c7b0*/  ISETP.GE.AND P6, PT, R28, RZ, PT ;  /* 0x000000ff1c00720c */ /* 0x000fe40003fc6270 */
[----:B---3--:R-:W-:-:S07]  /*c7c0*/  IABS R10, R22 ;  /* 0x00000016000a7213 */ /* 0x008fce0000000000 */
[----:B------:R-:W-:Y:S01]  /*c7d0*/  @!P4 IMAD.MOV R4, RZ, RZ, -R4 ;  /* 0x000000ffff04c224 */ /* 0x000fe200078e0a04 */
[----:B------:R-:W-:Y:S02]  /*c7e0*/  ISETP.GE.AND P4, PT, R22, RZ, PT ;  /* 0x000000ff1600720c */ /* 0x000fe40003f86270 */
[----:B--2---:R-:W-:Y:S02]  /*c7f0*/  ISETP.GE.AND P0, PT, R29, RZ, PT ;  /* 0x000000ff1d00720c */ /* 0x004fe40003f06270 */
[----:B------:R-:W2:Y:S04]  /*c800*/  LDL.LU R29, [R1+0x1d8] ;  /* 0x0001d800011d7983 */ /* 0x000ea80000300800 */
[----:B------:R1:W-:Y:S04]  /*c810*/  STL [R1+0x500], R7 ;  /* 0x0005000701007387 */ /* 0x0003e80000100800 */
[----:B------:R-:W-:Y:S04]  /*c820*/  STL [R1+0x508], R12 ;  /* 0x0005080c01007387 */ /* 0x000fe80000100800 */
[----:B------:R-:W3:Y:S04]  /*c830*/  LDL R28, [R1+0x19c] ;  /* 0x00019c00011c7983 */ /* 0x000ee80000100800 */
        /* <DEDUP_REMOVED lines=10> */
[----:B-1----:R-:W-:-:S05]  /*c8e0*/  IMAD R7, R0, R9, R8 ;  /* 0x0000000900077224 */ /* 0x002fca00078e0208 */
[----:B------:R-:W-:Y:S01]  /*c8f0*/  ISETP.GT.U32.AND P3, PT, R0, R7, PT ;  /* 0x000000070000720c */ /* 0x000fe20003f64070 */
[----:B------:R-:W-:-:S06]  /*c900*/  IMAD.HI.U32 R8, R2, R10, RZ ;  /* 0x0000000a02087227 */ /* 0x000fcc00078e00ff */
[--C-:B------:R-:W-:Y:S02]  /*c910*/  @!P1 IMAD.IADD R3, R3, 0x1, -R0.reuse ;  /* 0x0000000103039824 */ /* 0x100fe400078e0a00 */
[----:B------:R-:W-:Y:S02]  /*c920*/  @!P5 IMAD.IADD R6, R6, 0x1, -R0 ;  /* 0x000000010606d824 */ /* 0x000fe400078e0a00 */
[----:B------:R-:W-:Y:S02]  /*c930*/  IMAD.MOV.U32 R14, RZ, RZ, R3 ;  /* 0x000000ffff0e7224 */ /* 0x000fe400078e0003 */
[----:B------:R-:W-:Y:S02]  /*c940*/  IMAD.MOV R8, RZ, RZ, -R8 ;  /* 0x000000ffff087224 */ /* 0x000fe400078e0a08 */
[----:B------:R-:W-:Y:S01]  /*c950*/  @!P0 IMAD.MOV R6, RZ, RZ, -R6 ;  /* 0x000000ffff068224 */ /* 0x000fe200078e0a06 */
[----:B------:R-:W-:Y:S01]  /*c960*/  IABS R11, R13 ;  /* 0x0000000d000b7213 */ /* 0x000fe20000000000 */
[----:B------:R-:W-:Y:S01]  /*c970*/  @!P6 IMAD.MOV R14, RZ, RZ, -R14 ;  /* 0x000000ffff0ee224 */ /* 0x000fe200078e0a0e */
[----:B------:R0:W-:Y:S01]  /*c980*/  STL [R1+0x514], R4 ;  /* 0x0005140401007387 */ /* 0x0001e20000100800 */
[----:B------:R-:W-:-:S02]  /*c990*/  IMAD R8, R0, R8, R10 ;  /* 0x0000000800087224 */ /* 0x000fc400078e020a */
[----:B------:R-:W-:Y:S02]  /*c9a0*/  @!P3 IMAD.IADD R7, R7, 0x1, -R0 ;  /* 0x000000010707b824 */ /* 0x000fe400078e0a00 */
[----:B------:R-:W-:-:S04]  /*c9b0*/  IMAD.HI.U32 R9, R2, R11, RZ ;  /* 0x0000000b02097227 */ /* 0x000fc800078e00ff */
[----:B------:R-:W-:-:S04]  /*c9c0*/  IMAD.MOV R9, RZ, RZ, -R9 ;  /* 0x000000ffff097224 */ /* 0x000fc800078e0a09 */
[----:B0-----:R-:W-:Y:S01]  /*c9d0*/  IMAD R4, R0, R9, R11 ;  /* 0x0000000900047224 */ /* 0x001fe200078e020b */
[----:B--2---:R-:W-:Y:S02]  /*c9e0*/  ISETP.GE.AND P3, PT, R29, RZ, PT ;  /* 0x000000ff1d00720c */ /* 0x004fe40003f66270 */
[----:B------:R-:W-:Y:S02]  /*c9f0*/  IABS R10, R29 ;  /* 0x0000001d000a7213 */ /* 0x000fe40000000000 */
[----:B------:R-:W2:Y:S04]  /*ca00*/  LDL.LU R29, [R1+0x1ac] ;  /* 0x0001ac00011d7983 */ /* 0x000ea80000300800 */
[----:B------:R3:W-:Y:S04]  /*ca10*/  STL [R1+0x51c], R6 ;  /* 0x00051c0601007387 */ /* 0x0007e80000100800 */
[----:B------:R0:W-:Y:S01]  /*ca20*/  STL [R1+0x524], R14 ;  /* 0x0005240e01007387 */ /* 0x0001e20000100800 */
[----:B---3--:R-:W-:-:S03]  /*ca30*/  IABS R6, R28 ;  /* 0x0000001c00067213 */ /* 0x008fc60000000000 */
[----:B------:R-:W3:Y:S01]  /*ca40*/  LDL R28, [R1+0x1a4] ;  /* 0x0001a400011c7983 */ /* 0x000ee20000100800 */
[----:B------:R-:W-:-:S03]  /*ca50*/  IABS R11, R22 ;  /* 0x00000016000b7213 */ /* 0x000fc60000000000 */
[----:B------:R-:W3:Y:S01]  /*ca60*/  LDL R22, [R1+0x1a8] ;  /* 0x0001a80001167983 */ /* 0x000ee20000100800 */
        /* <DEDUP_REMOVED lines=9> */
[----:B----4-:R-:W-:-:S05]  /*cb00*/  IABS R9, R21 ;  /* 0x0000001500097213 */ /* 0x010fca0000000000 */
        /* <DEDUP_REMOVED lines=21> */
[----:B---3--:R-:W-:-:S03]  /*cc60*/  IABS R13, R28 ;  /* 0x0000001c000d7213 */ /* 0x008fc60000000000 */
[----:B------:R-:W-:Y:S01]  /*cc70*/  @!P4 IMAD.MOV R29, RZ, RZ, -R29 ;  /* 0x000000ffff1dc224 */ /* 0x000fe200078e0a1d */
[----:B------:R-:W2:Y:S01]  /*cc80*/  LDL.LU R28, [R1+0x1b0] ;  /* 0x0001b000011c7983 */ /* 0x000ea20000300800 */
[----:B------:R-:W-:Y:S01]  /*cc90*/  IMAD.HI.U32 R8, R2, R13, RZ ;  /* 0x0000000d02087227 */ /* 0x000fe200078e00ff */
[----:B------:R-:W-:Y:S02]  /*cca0*/  IABS R12, R22 ;  /* 0x00000016000c7213 */ /* 0x000fe40000000000 */
        /* <DEDUP_REMOVED lines=60> */
[----:B------:R-:W2:Y:S01]  /*d070*/  LDL R13, [R1+0x1cc] ;  /* 0x0001cc00010d7983 */ /* 0x000ea20000100800 */
        /* <DEDUP_REMOVED lines=24> */
[----:B------:R1:W-:Y:S01]  /*d200*/  STL [R1+0x578], R8 ;  /* 0x0005780801007387 */ /* 0x0003e20000100800 */
        /* <DEDUP_REMOVED lines=21> */
[----:B------:R-:W-:Y:S02]  /*d360*/  @!P1 IMAD.IADD R3, R3, 0x1, -R0 ;  /* 0x0000000103039824 */ /* 0x000fe400078e0a00 */
[----:B------:R-:W-:Y:S01]  /*d370*/  @!P0 IMAD.MOV R4, RZ, RZ, -R4 ;  /* 0x000000ffff048224 */ /* 0x000fe200078e0a04 */
[----:B------:R-:W-:Y:S04]  /*d380*/  STL [R1+0x57c], R12 ;  /* 0x00057c0c01007387 */ /* 0x000fe80000100800 */
[----:B------:R0:W-:Y:S01]  /*d390*/  STL [R1+0x58c], R7 ;  /* 0x00058c0701007387 */ /* 0x0001e20000100800 */
[----:B------:R-:W-:-:S03]  /*d3a0*/  @!P4 IMAD.IADD R6, R6, 0x1, -R0 ;  /* 0x000000010606c824 */ /* 0x000fc600078e0a00 */
[----:B------:R-:W-:Y:S01]  /*d3b0*/  STL [R1+0x590], R4 ;  /* 0x0005900401007387 */ /* 0x000fe20000100800 */
[----:B---3--:R-:W-:Y:S02]  /*d3c0*/  IABS R10, R14 ;  /* 0x0000000e000a7213 */ /* 0x008fe40000000000 */
[----:B------:R-:W-:Y:S01]  /*d3d0*/  ISETP.GE.AND P5, PT, R14, RZ, PT ;  /* 0x000000ff0e00720c */ /* 0x000fe20003fa6270 */
[----:B------:R-:W-:Y:S02]  /*d3e0*/  IMAD.MOV.U32 R14, RZ, RZ, R3 ;  /* 0x000000ffff0e7224 */ /* 0x000fe400078e0003 */
[----:B-1----:R-:W-:-:S04]  /*d3f0*/  IMAD.HI.U32 R8, R2, R10, RZ ;  /* 0x0000000a02087227 */ /* 0x002fc800078e00ff */
[----:B------:R-:W-:Y:S02]  /*d400*/  IMAD.MOV R8, RZ, RZ, -R8 ;  /* 0x000000ffff087224 */ /* 0x000fe400078e0a08 */
[----:B------:R-:W-:Y:S02]  /*d410*/  @!P6 IMAD.MOV R14, RZ, RZ, -R14 ;  /* 0x000000ffff0ee224 */ /* 0x000fe400078e0a0e */
[----:B------:R-:W-:Y:S01]  /*d420*/  IMAD R8, R0, R8, R10 ;  /* 0x0000000800087224 */ /* 0x000fe200078e020a */
        /* <DEDUP_REMOVED lines=10> */
[----:B0-----:R-:W-:Y:S01]  /*d4d0*/  IMAD R7, R0, R9, R11 ;  /* 0x0000000900077224 */ /* 0x001fe200078e020b */
[----:B------:R-:W-:Y:S02]  /*d4e0*/  IABS R9, R28 ;  /* 0x0000001c00097213 */ /* 0x000fe40000000000 */
[----:B------:R-:W-:Y:S01]  /*d4f0*/  IABS R12, R15 ;  /* 0x0000000f000c7213 */ /* 0x000fe20000000000 */
[----:B------:R-:W3:Y:S02]  /*d500*/  LDL R28, [R1+0x1ec] ;  /* 0x0001ec00011c7983 */ /* 0x000ee40000100800 */
[----:B-1----:R-:W-:-:S04]  /*d510*/  IMAD.HI.U32 R14, R2, R9, RZ ;  /* 0x00000009020e7227 */ /* 0x002fc800078e00ff */
[----:B------:R-:W-:-:S04]  /*d520*/  IMAD.HI.U32 R3, R2, R12, RZ ;  /* 0x0000000c02037227 */ /* 0x000fc800078e00ff */
[----:B------:R-:W-:Y:S02]  /*d530*/  IMAD.MOV R14, RZ, RZ, -R14 ;  /* 0x000000ffff0e7224 */ /* 0x000fe400078e0a0e */
[----:B------:R-:W-:Y:S01]  /*d540*/  @!P0 IMAD.IADD R6, R6, 0x1, -R0 ;  /* 0x0000000106068824 */ /* 0x000fe200078e0a00 */
[----:B------:R-:W-:Y:S01]  /*d550*/  IABS R11, R21 ;  /* 0x00000015000b7213 */ /* 0x000fe20000000000 */
[----:B------:R-:W-:Y:S01]  /*d560*/  IMAD.MOV R3, RZ, RZ, -R3 ;  /* 0x000000ffff037224 */ /* 0x000fe200078e0a03 */
[----:B------:R-:W-:Y:S01]  /*d570*/  ISETP.GE.AND P1, PT, R15, RZ, PT ;  /* 0x000000ff0f00720c */ /* 0x000fe20003f26270 */
[C---:B------:R-:W-:Y:S01]  /*d580*/  IMAD R9, R0.reuse, R14, R9 ;  /* 0x0000000e00097224 */ /* 0x040fe200078e0209 */
[----:B------:R-:W4:Y:S01]  /*d590*/  LDL R15, [R1+0x1e4] ;  /* 0x0001e400010f7983 */ /* 0x000f220000100800 */
[----:B------:R-:W-:Y:S02]  /*d5a0*/  IMAD.MOV.U32 R14, RZ, RZ, R6 ;  /* 0x000000ffff0e7224 */ /* 0x000fe400078e0006 */
[----:B------:R-:W-:-:S02]  /*d5b0*/  IMAD R3, R0, R3, R12 ;  /* 0x0000000300037224 */ /* 0x000fc400078e020c */
        /* <DEDUP_REMOVED lines=135> */
[----:B------:R-:W-:Y:S01]  /*de30*/  ISETP.GT.U32.AND P5, PT, R0, R4, PT ;  /* 0x000000040000720c */ /* 0x000fe20003fa4070 */
[----:B-1----:R-:W-:-:S06]  /*de40*/  IMAD.HI.U32 R8, R2, R10, RZ ;  /* 0x0000000a02087227 */ /* 0x002fcc00078e00ff */
        /* <DEDUP_REMOVED lines=873> */
[----:B------:R-:W-:Y:S02]  /*114e0*/  IMAD.MOV R14, RZ, RZ, -R14 ;  /* 0x000000ffff0e7224 */ /* 0x000fe400078e0a0e */
[----:B------:R-:W-:Y:S01]  /*114f0*/  @!P0 IMAD.IADD R6, R6, 0x1, -R0 ;  /* 0x0000000106068824 */ /* 0x000fe200078e0a00 */
[----:B------:R-:W-:Y:S01]  /*11500*/  ISETP.GE.AND P1, PT, R15, RZ, PT ;  /* 0x000000ff0f00720c */ /* 0x000fe20003f26270 */
[----:B------:R-:W-:Y:S01]  /*11510*/  IMAD R9, R0, R14, R9 ;  /* 0x0000000e00097224 */ /* 0x000fe200078e0209 */
[----:B------:R-:W4:Y:S01]  /*11520*/  LDL R15, [R1+0x31c] ;  /* 0x00031c00010f7983 */ /* 0x000f220000100800 */
[----:B------:R-:W-:Y:S02]  /*11530*/  IMAD.MOV.U32 R14, RZ, RZ, R6 ;  /* 0x000000ffff0e7224 */ /* 0x000fe400078e0006 */
[----:B------:R-:W-:Y:S01]  /*11540*/  IMAD.HI.U32 R3, R2, R12, RZ ;  /* 0x0000000c02037227 */ /* 0x000fe200078e00ff */
[----:B------:R-:W-:-:S03]  /*11550*/  IABS R11, R21 ;  /* 0x00000015000b7213 */ /* 0x000fc60000000000 */
[----:B------:R-:W-:Y:S02]  /*11560*/  @!P2 IMAD.MOV R14, RZ, RZ, -R14 ;  /* 0x000000ffff0ea224 */ /* 0x000fe400078e0a0e */
[----:B------:R-:W-:Y:S01]  /*11570*/  IMAD.MOV R3, RZ, RZ, -R3 ;  /* 0x000000ffff037224 */ /* 0x000fe200078e0a03 */
[----:B------:R-:W-:Y:S02]  /*11580*/  IABS R4, R22 ;  /* 0x0000001600047213 */ /* 0x000fe40000000000 */
[----:B------:R-:W-:Y:S01]  /*11590*/  STL [R1+0x6fc], R14 ;  /* 0x0006fc0e01007387 */ /* 0x000fe20000100800 */
[----:B------:R-:W-:Y:S02]  /*115a0*/  IMAD R3, R0, R3, R12 ;  /* 0x0000000300037224 */ /* 0x000fe400078e020c */
[----:B------:R-:W-:Y:S01]  /*115b0*/  IMAD.HI.U32 R12, R2, R11, RZ ;  /* 0x0000000b020c7227 */ /* 0x000fe200078e00ff */
[----:B------:R-:W5:Y:S03]  /*115c0*/  LDL.LU R22, [R1+0x308] ;  /* 0x0003080001167983 */ /* 0x000f660000300800 */
[----:B------:R-:W-:-:S04]  /*115d0*/  IMAD.MOV R12, RZ, RZ, -R12 ;  /* 0x000000ffff0c7224 */ /* 0x000fc800078e0a0c */
[C---:B------:R-:W-:Y:S01]  /*115e0*/  IMAD R11, R0.reuse, R12, R11 ;  /* 0x0000000c000b7224 */ /* 0x040fe200078e020b */
[C---:B------:R-:W-:Y:S02]  /*115f0*/  ISETP.GT.U32.AND P6, PT, R0.reuse, R8, PT ;  /* 0x000000080000720c */ /* 0x040fe40003fc4070 */
        /* <DEDUP_REMOVED lines=22> */
[----:B------:R-:W-:Y:S02]  /*11760*/  IMAD.MOV R15, RZ, RZ, -R15 ;  /* 0x000000ffff0f7224 */ /* 0x000fe400078e0a0f */
[--C-:B------:R-:W-:Y:S01]  /*11770*/  @!P0 IMAD.IADD R10, R10, 0x1, -R0.reuse ;  /* 0x000000010a0a8824 */ /* 0x100fe200078e0a00 */
[----:B------:R0:W-:Y:S01]  /*11780*/  STL [R1+0x6f8], R21 ;  /* 0x0006f81501007387 */ /* 0x0001e20000100800 */
[----:B-----5:R-:W-:Y:S01]  /*11790*/  ISETP.GE.AND P0, PT, R22, RZ, PT ;  /* 0x000000ff1600720c */ /* 0x020fe20003f06270 */
[----:B------:R-:W-:Y:S02]  /*117a0*/  @!P2 IMAD.IADD R7, R7, 0x1, -R0 ;  /* 0x000000010707a824 */ /* 0x000fe400078e0a00 */
[----:B------:R-:W-:Y:S01]  /*117b0*/  IMAD R12, R0, R15, R12 ;  /* 0x0000000f000c7224 */ /* 0x000fe200078e020c */
[----:B0-----:R-:W4:Y:S04]  /*117c0*/  LDL.LU R21, [R1+0x2cf8] ;  /* 0x002cf80001157983 */ /* 0x001f280000300800 */
[----:B------:R-:W5:Y:S01]  /*117d0*/  LDL.LU R22, [R1+0x2cf4] ;  /* 0x002cf40001167983 */ /* 0x000f620000300800 */
[----:B------:R-:W-:-:S03]  /*117e0*/  @!P3 IMAD.MOV R7, RZ, RZ, -R7 ;  /* 0x000000ffff07b224 */ /* 0x000fc600078e0a07 */
[----:B------:R-:W3:Y:S04]  /*117f0*/  LDL.LU R15, [R1+0x31c] ;  /* 0x00031c00010f7983 */ /* 0x000ee80000300800 */
[----:B------:R2:W-:Y:S01]  /*11800*/  STL [R1+0x6f4], R7 ;  /* 0x0006f40701007387 */ /* 0x0005e20000100800 */
[----:B------:R-:W-:Y:S02]  /*11810*/  ISETP.GT.U32.AND P6, PT, R0, R3, PT ;  /* 0x000000030000720c */ /* 0x000fe40003fc4070 */
        /* <DEDUP_REMOVED lines=8> */
[----:B------:R-:W-:Y:S01]  /*118a0*/  @!P6 IMAD.IADD R3, R3, 0x1, -R0 ;  /* 0x000000010303e824 */ /* 0x000fe200078e0a00 */
[C---:B------:R-:W-:Y:S01]  /*118b0*/  ISETP.GT.U32.AND P6, PT, R0.reuse, R11, PT ;  /* 0x0000000b0000720c */ /* 0x040fe20003fc4070 */
[----:B------:R-:W-:Y:S02]  /*118c0*/  IMAD.MOV R8, RZ, RZ, -R8 ;  /* 0x000000ffff087224 */ /* 0x000fe400078e0a08 */
[----:B------:R-:W-:Y:S02]  /*118d0*/  @!P5 IMAD.IADD R9, R9, 0x1, -R0 ;  /* 0x000000010909d824 */ /* 0x000fe400078e0a00 */
[C---:B------:R-:W-:Y:S01]  /*118e0*/  IMAD R8, R0.reuse, R8, R13 ;  /* 0x0000000800087224 */ /* 0x040fe200078e020d */
[----:B------:R-:W-:Y:S01]  /*118f0*/  ISETP.GT.U32.AND P5, PT, R0, R10, PT ;  /* 0x0000000a0000720c */ /* 0x000fe20003fa4070 */
[----:B------:R-:W-:-:S06]  /*11900*/  IMAD.MOV.U32 R13, RZ, RZ, R3 ;  /* 0x000000ffff0d7224 */ /* 0x000fcc00078e0003 */
[--C-:B------:R-:W-:Y:S02]  /*11910*/  @!P6 IMAD.IADD R11, R11, 0x1, -R0.reuse ;  /* 0x000000010b0be824 */ /* 0x100fe400078e0a00 */
[--C-:B------:R-:W-:Y:S01]  /*11920*/  @!P2 IMAD.IADD R4, R4, 0x1, -R0.reuse ;  /* 0x000000010404a824 */ /* 0x100fe200078e0a00 */
[C---:B------:R-:W-:Y:S01]  /*11930*/  ISETP.GT.U32.AND P2, PT, R0.reuse, R9, PT ;  /* 0x000000090000720c */ /* 0x040fe20003f44070 */
[----:B------:R-:W-:Y:S01]  /*11940*/  @!P1 IMAD.MOV R13, RZ, RZ, -R13 ;  /* 0x000000ffff0d9224 */ /* 0x000fe200078e0a0d */
[C---:B------:R-:W-:Y:S02]  /*11950*/  ISETP.GT.U32.AND P3, PT, R0.reuse, R11, PT ;  /* 0x0000000b0000720c */ /* 0x040fe40003f64070 */
[----:B------:R-:W-:Y:S01]  /*11960*/  ISETP.GT.U32.AND P1, PT, R0, R8, PT ;  /* 0x000000080000720c */ /* 0x000fe20003f24070 */
[--C-:B------:R-:W-:Y:S01]  /*11970*/  @!P5 IMAD.IADD R10, R10, 0x1, -R0.reuse ;  /* 0x000000010a0ad824 */ /* 0x100fe200078e0a00 */
[----:B------:R-:W-:Y:S01]  /*11980*/  ISETP.GT.U32.AND P5, PT, R0, R12, PT ;  /* 0x0000000c0000720c */ /* 0x000fe20003fa4070 */
[----:B------:R0:W-:Y:S06]  /*11990*/  STL [R1+0x6e4], R13 ;  /* 0x0006e40d01007387 */ /* 0x0001ec0000100800 */
[----:B------:R-:W-:-:S02]  /*119a0*/  @!P2 IMAD.IADD R9, R9, 0x1, -R0 ;  /* 0x000000010909a824 */ /* 0x000fc400078e0a00 */
[--C-:B------:R-:W-:Y:S01]  /*119b0*/  @!P3 IMAD.IADD R11, R11, 0x1, -R0.reuse ;  /* 0x000000010b0bb824 */ /* 0x100fe200078e0a00 */
[----:B----4-:R-:W-:Y:S01]  /*119c0*/  ISETP.GE.AND P3, PT, R21, RZ, PT ;  /* 0x000000ff1500720c */ /* 0x010fe20003f66270 */
[----:B------:R-:W-:Y:S01]  /*119d0*/  @!P1 IMAD.IADD R8, R8, 0x1, -R0 ;  /* 0x0000000108089824 */ /* 0x000fe200078e0a00 */
[----:B-----5:R-:W-:Y:S01]  /*119e0*/  ISETP.GE.AND P2, PT, R22, RZ, PT ;  /* 0x000000ff1600720c */ /* 0x020fe20003f46270 */
[----:B------:R-:W4:Y:S01]  /*119f0*/  LDL.LU R21, [R1+0x330] ;  /* 0x0003300001157983 */ /* 0x000f220000300800 */
[----:B---3--:R-:W-:-:S03]  /*11a00*/  ISETP.GE.AND P1, PT, R15, RZ, PT ;  /* 0x000000ff0f00720c */ /* 0x008fc60003f26270 */
[----:B------:R-:W3:Y:S04]  /*11a10*/  LDL.LU R22, [R1+0x334] ;  /* 0x0003340001167983 */ /* 0x000ee80000300800 */
[----:B------:R-:W5:Y:S01]  /*11a20*/  LDL.LU R15, [R1+0x324] ;  /* 0x00032400010f7983 */ /* 0x000f620000300800 */
[----:B------:R-:W-:Y:S01]  /*11a30*/  @!P5 IMAD.IADD R12, R12, 0x1, -R0 ;  /* 0x000000010c0cd824 */ /* 0x000fe200078e0a00 */
[----:B--2---:R-:W-:Y:S02]  /*11a40*/  ISETP.GE.AND P5, PT, R29, RZ, PT ;  /* 0x000000ff1d00720c */ /* 0x004fe40003fa6270 */
[----:B------:R-:W2:Y:S01]  /*11a50*/  LDL.LU R29, [R1+0x2cf0] ;  /* 0x002cf000011d7983 */ /* 0x000ea20000300800 */
[----:B------:R-:W-:Y:S01]  /*11a60*/  ISETP.GT.U32.AND P6, PT, R0, R4, PT ;  /* 0x000000040000720c */ /* 0x000fe20003fc4070 */
[----:B------:R-:W-:-:S04]  /*11a70*/  IMAD.HI.U32 R14, R2, R6, RZ ;  /* 0x00000006020e7227 */ /* 0x000fc800078e00ff */
[----:B------:R-:W-:-:S04]  /*11a80*/  IMAD.MOV R14, RZ, RZ, -R14 ;  /* 0x000000ffff0e7224 */ /* 0x000fc800078e0a0e */
[----:B------:R-:W-:-:S04]  /*11a90*/  IMAD R6, R0, R14, R6 ;  /* 0x0000000e00067224 */ /* 0x000fc800078e0206 */
[----:B------:R-:W-:Y:S01]  /*11aa0*/  @!P6 IMAD.IADD R4, R4, 0x1, -R0 ;  /* 0x000000010404e824 */ /* 0x000fe200078e0a00 */
[----:B------:R-:W-:Y:S01]  /*11ab0*/  ISETP.GT.U32.AND P6, PT, R0, R6, PT ;  /* 0x000000060000720c */ /* 0x000fe20003fc4070 */
[----:B0-----:R-:W-:-:S04]  /*11ac0*/  IMAD.HI.U32 R13, R2, R7, RZ ;  /* 0x00000007020d7227 */ /* 0x001fc800078e00ff */
[----:B------:R-:W-:Y:S02]  /*11ad0*/  @!P4 IMAD.MOV R10, RZ, RZ, -R10 ;  /* 0x000000ffff0ac224 */ /* 0x000fe400078e0a0a */
[----:B------:R-:W-:Y:S02]  /*11ae0*/  IMAD.MOV R13, RZ, RZ, -R13 ;  /* 0x000000ffff0d7224 */ /* 0x000fe400078e0a0d */
[----:B------:R-:W-:Y:S01]  /*11af0*/  @!P0 IMAD.MOV R9, RZ, RZ, -R9 ;  /* 0x000000ffff098224 */ /* 0x000fe200078e0a09 */
[----:B------:R0:W-:Y:S01]  /*11b00*/  STL [R1+0x6e0], R10 ;  /* 0x0006e00a01007387 */ /* 0x0001e20000100800 */
[C---:B------:R-:W-:Y:S01]  /*11b10*/  IMAD R7, R0.reuse, R13, R7 ;  /* 0x0000000d00077224 */ /* 0x040fe200078e0207 */
[----:B------:R-:W-:Y:S01]  /*11b20*/  ISETP.GT.U32.AND P4, PT, R0, R8, PT ;  /* 0x000000080000720c */ /* 0x000fe20003f84070 */
[----:B------:R-:W-:Y:S01]  /*11b30*/  @!P6 IMAD.IADD R6, R6, 0x1, -R0 ;  /* 0x000000010606e824 */ /* 0x000fe200078e0a00 */
[----:B------:R-:W-:Y:S01]  /*11b40*/  ISETP.GT.U32.AND P0, PT, R0, R12, PT ;  /* 0x0000000c0000720c */ /* 0x000fe20003f04070 */
[----:B------:R1:W-:Y:S01]  /*11b50*/  STL [R1+0x6dc], R9 ;  /* 0x0006dc0901007387 */ /* 0x0003e20000100800 */
[----:B0-----:R-:W-:-:S02]  /*11b60*/  IMAD.MOV.U32 R10, RZ, RZ, R4 ;  /* 0x000000ffff0a7224 */ /* 0x001fc400078e0004 */
[C---:B------:R-:W-:Y:S01]  /*11b70*/  ISETP.GT.U32.AND P6, PT, R0.reuse, R6, PT ;  /* 0x000000060000720c */ /* 0x040fe20003fc4070 */
[----:B------:R-:W2:Y:S01]  /*11b80*/  LDL.LU R13, [R1+0x338] ;  /* 0x00033800010d7983 */ /* 0x000ea20000300800 */
[----:B------:R-:W-:Y:S01]  /*11b90*/  @!P2 IMAD.MOV R10, RZ, RZ, -R10 ;  /* 0x000000ffff0aa224 */ /* 0x000fe200078e0a0a */
[----:B------:R-:W-:Y:S01]  /*11ba0*/  ISETP.GT.U32.AND P2, PT, R0, R7, PT ;  /* 0x000000070000720c */ /* 0x000fe20003f44070 */
[----:B-1----:R-:W-:-:S04]  /*11bb0*/  IMAD.MOV.U32 R9, RZ, RZ, R11 ;  /* 0x000000ffff097224 */ /* 0x002fc800078e000b */
[----:B------:R-:W-:Y:S02]  /*11bc0*/  @!P3 IMAD.MOV R9, RZ, RZ, -R9 ;  /* 0x000000ffff09b224 */ /* 0x000fe400078e0a09 */
[--C-:B------:R-:W-:Y:S02]  /*11bd0*/  @!P4 IMAD.IADD R8, R8, 0x1, -R0.reuse ;  /* 0x000000010808c824 */ /* 0x100fe400078e0a00 */
[----:B------:R-:W-:Y:S01]  /*11be0*/  @!P0 IMAD.IADD R12, R12, 0x1, -R0 ;  /* 0x000000010c0c8824 */ /* 0x000fe200078e0a00 */
[----:B------:R3:W-:Y:S01]  /*11bf0*/  STL [R1+0x6cc], R10 ;  /* 0x0006cc0a01007387 */ /* 0x0007e20000100800 */
[----:B------:R-:W-:Y:S02]  /*11c00*/  @!P1 IMAD.MOV R8, RZ, RZ, -R8 ;  /* 0x000000ffff089224 */ /* 0x000fe400078e0a08 */
[--C-:B------:R-:W-:Y:S01]  /*11c10*/  @!P2 IMAD.IADD R7, R7, 0x1, -R0.reuse ;  /* 0x000000010707a824 */ /* 0x100fe200078e0a00 */
[----:B-----5:R-:W-:Y:S01]  /*11c20*/  ISETP.GE.AND P3, PT, R15, RZ, PT ;  /* 0x000000ff0f00720c */ /* 0x020fe20003f66270 */
[----:B------:R0:W-:Y:S01]  /*11c30*/  STL [R1+0x6c8], R9 ;  /* 0x0006c80901007387 */ /* 0x0001e20000100800 */
[----:B----4-:R-:W-:Y:S01]  /*11c40*/  IABS R4, R21 ;  /* 0x0000001500047213 */ /* 0x010fe20000000000 */
[----:B------:R-:W-:Y:S01]  /*11c50*/  @!P6 IMAD.IADD R6, R6, 0x1, -R0 ;  /* 0x000000010606e824 */ /* 0x000fe200078e0a00 */
[----:B------:R-:W-:Y:S01]  /*11c60*/  ISETP.GE.AND P2, PT, R21, RZ, PT ;  /* 0x000000ff1500720c */ /* 0x000fe20003f46270 */
[----:B------:R-:W-:Y:S01]  /*11c70*/  @!P5 IMAD.MOV R12, RZ, RZ, -R12 ;  /* 0x000000ffff0cd224 */ /* 0x000fe200078e0a0c */
[----:B------:R-:W4:Y:S04]  /*11c80*/  LDL.LU R21, [R1+0x33c] ;  /* 0x00033c0001157983 */ /* 0x000f280000300800 */
[----:B------:R-:W5:Y:S01]  /*11c90*/  LDL.LU R15, [R1+0x370] ;  /* 0x00037000010f7983 */ /* 0x000f620000300800 */
[----:B---3--:R-:W-:-:S02]  /*11ca0*/  IABS R10, R22 ;  /* 0x00000016000a7213 */ /* 0x008fc40000000000 */
[----:B------:R-:W-:Y:S01]  /*11cb0*/  @!P3 IMAD.MOV R6, RZ, RZ, -R6 ;  /* 0x000000ffff06b224 */ /* 0x000fe200078e0a06 */
[----:B------:R-:W-:Y:S02]  /*11cc0*/  ISETP.GE.AND P3, PT, R22, RZ, PT ;  /* 0x000000ff1600720c */ /* 0x000fe40003f66270 */
[----:B------:R-:W-:Y:S02]  /*11cd0*/  IABS R3, R28 ;  /* 0x0000001c00037213 */ /* 0x000fe40000000000 */
        /* <DEDUP_REMOVED lines=14> */
[C---:B------:R-:W-:Y:S01]  /*11dc0*/  ISETP.GT.U32.AND P4, PT, R0.reuse, R7, PT ;  /* 0x000000070000720c */ /* 0x040fe20003f84070 */
[----:B------:R-:W-:-:S03]  /*11dd0*/  IMAD R4, R0, R9, R4 ;  /* 0x0000000900047224 */ /* 0x000fc600078e0204 */
[C---:B------:R-:W-:Y:S02]  /*11de0*/  ISETP.GT.U32.AND P1, PT, R0.reuse, R3, PT ;  /* 0x000000030000720c */ /* 0x040fe40003f24070 */
[----:B------:R-:W-:Y:S01]  /*11df0*/  ISETP.GT.U32.AND P5, PT, R0, R4, PT ;  /* 0x000000040000720c */ /* 0x000fe20003fa4070 */
[----:B-1----:R-:W-:-:S06]  /*11e00*/  IMAD.HI.U32 R8, R2, R10, RZ ;  /* 0x0000000a02087227 */ /* 0x002fcc00078e00ff */
[----:B------:R-:W-:-:S04]  /*11e10*/  @!P4 IMAD.IADD R7, R7, 0x1, -R0 ;  /* 0x000000010707c824 */ /* 0x000fc800078e0a00 */
[--C-:B------:R-:W-:Y:S02]  /*11e20*/  @!P1 IMAD.IADD R3, R3, 0x1, -R0.reuse ;  /* 0x0000000103039824 */ /* 0x100fe400078e0a00 */
[----:B------:R-:W-:Y:S02]  /*11e30*/  @!P0 IMAD.MOV R7, RZ, RZ, -R7 ;  /* 0x000000ffff078224 */ /* 0x000fe400078e0a07 */
[----:B------:R-:W-:Y:S01]  /*11e40*/  IMAD.MOV.U32 R14, RZ, RZ, R3 ;  /* 0x000000ffff0e7224 */ /* 0x000fe200078e0003 */
[----:B------:R0:W-:Y:S01]  /*11e50*/  STL [R1+0x6ac], R6 ;  /* 0x0006ac0601007387 */ /* 0x0001e20000100800 */
[----:B------:R-:W-:Y:S02]  /*11e60*/  @!P5 IMAD.IADD R4, R4, 0x1, -R0 ;  /* 0x000000010404d824 */ /* 0x000fe400078e0a00 */
[----:B------:R-:W-:Y:S02]  /*11e70*/  @!P6 IMAD.MOV R14, RZ, RZ, -R14 ;  /* 0x000000ffff0ee224 */ /* 0x000fe400078e0a0e */
[----:B------:R-:W-:-:S04]  /*11e80*/  IMAD.MOV R8, RZ, RZ, -R8 ;  /* 0x000000ffff087224 */ /* 0x000fc800078e0a08 */
[----:B0-----:R-:W-:Y:S01]  /*11e90*/  IMAD R6, R0, R8, R10 ;  /* 0x0000000800067224 */ /* 0x001fe200078e020a */
[----:B--2---:R-:W-:Y:S02]  /*11ea0*/  ISETP.GE.AND P5, PT, R29, RZ, PT ;  /* 0x000000ff1d00720c */ /* 0x004fe40003fa6270 */
[----:B------:R-:W-:Y:S02]  /*11eb0*/  IABS R12, R29 ;  /* 0x0000001d000c7213 */ /* 0x000fe40000000000 */
[----:B------:R-:W2:Y:S04]  /*11ec0*/  LDL.LU R29, [R1+0x358] ;  /* 0x00035800011d7983 */ /* 0x000ea80000300800 */
[----:B------:R3:W-:Y:S04]  /*11ed0*/  STL [R1+0x6a8], R7 ;  /* 0x0006a80701007387 */ /* 0x0007e80000100800 */
[----:B----4-:R-:W-:Y:S04]  /*11ee0*/  STL [R1+0x2cec], R21 ;  /* 0x002cec1501007387 */ /* 0x010fe80000100800 */
[----:B------:R0:W-:Y:S01]  /*11ef0*/  STL [R1+0x6a4], R14 ;  /* 0x0006a40e01007387 */ /* 0x0001e20000100800 */
[----:B---3--:R-:W-:-:S03]  /*11f00*/  IABS R7, R22 ;  /* 0x0000001600077213 */ /* 0x008fc60000000000 */
[----:B------:R-:W3:Y:S01]  /*11f10*/  LDL R22, [R1+0x354] ;  /* 0x0003540001167983 */ /* 0x000ee20000100800 */
[----:B------:R-:W-:-:S03]  /*11f20*/  IABS R8, R28 ;  /* 0x0000001c00087213 */ /* 0x000fc60000000000 */
[----:B------:R-:W4:Y:S01]  /*11f30*/  LDL R28, [R1+0x350] ;  /* 0x00035000011c7983 */ /* 0x000f220000100800 */
        /* <DEDUP_REMOVED lines=8> */
[----:B-----5:R-:W-:-:S03]  /*11fc0*/  IABS R11, R15 ;  /* 0x0000000f000b7213 */ /* 0x020fc60000000000 */
[----:B------:R-:W-:Y:S01]  /*11fd0*/  @!P6 IMAD.IADD R6, R6, 0x1, -R0 ;  /* 0x000000010606e824 */ /* 0x000fe200078e0a00 */
[----:B------:R-:W-:Y:S01]  /*11fe0*/  ISETP.GE.AND P4, PT, R13, RZ, PT ;  /* 0x000000ff0d00720c */ /* 0x000fe20003f86270 */
[----:B------:R-:W-:-:S06]  /*11ff0*/  IMAD.HI.U32 R13, R2, R11, RZ ;  /* 0x0000000b020d7227 */ /* 0x000fcc00078e00ff */
[----:B------:R-:W-:Y:S01]  /*12000*/  @!P0 IMAD.IADD R9, R9, 0x1, -R0 ;  /* 0x0000000109098824 */ /* 0x000fe200078e0a00 */
[----:B------:R-:W-:Y:S01]  /*12010*/  ISETP.GT.U32.AND P0, PT, R0, R6, PT ;  /* 0x000000060000720c */ /* 0x000fe20003f04070 */
[----:B------:R-:W-:Y:S01]  /*12020*/  IMAD.HI.U32 R3, R2, R12, RZ ;  /* 0x0000000c02037227 */ /* 0x000fe200078e00ff */
[----:B------:R-:W-:-:S03]  /*12030*/  IABS R10, R21 ;  /* 0x00000015000a7213 */ /* 0x000fc60000000000 */
[----:B------:R-:W-:Y:S02]  /*12040*/  IMAD.MOV R13, RZ, RZ, -R13 ;  /* 0x000000ffff0d7224 */ /* 0x000fe400078e0a0d */
[----:B------:R-:W-:Y:S02]  /*12050*/  IMAD.MOV R3, RZ, RZ, -R3 ;  /* 0x000000ffff037224 */ /* 0x000fe400078e0a03 */
[----:B------:R-:W-:Y:S02]  /*12060*/  IMAD R11, R0, R13, R11 ;  /* 0x0000000d000b7224 */ /* 0x000fe400078e020b */
[----:B------:R-:W-:Y:S01]  /*12070*/  IMAD.HI.U32 R13, R2, R8, RZ ;  /* 0x00000008020d7227 */ /* 0x000fe200078e00ff */
[----:B------:R-:W-:-:S03]  /*12080*/  ISETP.GE.AND P1, PT, R15, RZ, PT ;  /* 0x000000ff0f00720c */ /* 0x000fc60003f26270 */
[----:B------:R-:W-:Y:S02]  /*12090*/  IMAD R12, R0, R3, R12 ;  /* 0x00000003000c7224 */ /* 0x000fe400078e020c */
[----:B0-----:R-:W-:-:S04]  /*120a0*/  IMAD.HI.U32 R14, R2, R10, RZ ;  /* 0x0000000a020e7227 */ /* 0x001fc800078e00ff */
[----:B------:R-:W-:-:S04]  /*120b0*/  IMAD.HI.U32 R3, R2, R7, RZ ;  /* 0x0000000702037227 */ /* 0x000fc800078e00ff */
[----:B------:R-:W-:Y:S02]  /*120c0*/  IMAD.MOV R13, RZ, RZ, -R13 ;  /* 0x000000ffff0d7224 */ /* 0x000fe400078e0a0d */
[----:B------:R-:W-:Y:S02]  /*120d0*/  @!P0 IMAD.IADD R6, R6, 0x1, -R0 ;  /* 0x0000000106068824 */ /* 0x000fe400078e0a00 */
[----:B------:R-:W-:Y:S02]  /*120e0*/  IMAD.MOV R14, RZ, RZ, -R14 ;  /* 0x000000ffff0e7224 */ /* 0x000fe400078e0a0e */
[----:B------:R-:W-:Y:S02]  /*120f0*/  IMAD.MOV.U32 R15, RZ, RZ, R4 ;  /* 0x000000ffff0f7224 */ /* 0x000fe400078e0004 */
[----:B------:R-:W-:Y:S02]  /*12100*/  IMAD.MOV R3, RZ, RZ, -R3 ;  /* 0x000000ffff037224 */ /* 0x000fe400078e0a03 */
[----:B------:R-:W-:-:S02]  /*12110*/  IMAD R8, R0, R13, R8 ;  /* 0x0000000d00087224 */ /* 0x000fc400078e0208 */
[----:B------:R-:W-:Y:S02]  /*12120*/  IMAD.MOV.U32 R21, RZ, RZ, R6 ;  /* 0x000000ffff157224 */ /* 0x000fe400078e0006 */
[C---:B------:R-:W-:Y:S02]  /*12130*/  IMAD R10, R0.reuse, R14, R10 ;  /* 0x0000000e000a7224 */ /* 0x040fe400078e020a */
[----:B------:R-:W-:Y:S02]  /*12140*/  @!P2 IMAD.MOV R15, RZ, RZ, -R15 ;  /* 0x000000ffff0fa224 */ /* 0x000fe400078e0a0f */
[----:B------:R-:W-:Y:S02]  /*12150*/  IMAD R7, R0, R3, R7 ;  /* 0x0000000300077224 */ /* 0x000fe400078e0207 */
[----:B------:R-:W-:Y:S01]  /*12160*/  @!P3 IMAD.MOV R21, RZ, RZ, -R21 ;  /* 0x000000ffff15b224 */ /* 0x000fe200078e0a15 */
[----:B--2---:R-:W-:Y:S02]  /*12170*/  IABS R3, R29 ;  /* 0x0000001d00037213 */ /* 0x004fe40000000000 */
[----:B---3--:R-:W-:-:S02]  /*12180*/  IABS R13, R22 ;  /* 0x00000016000d7213 */ /* 0x008fc40000000000 */
[----:B----4-:R-:W-:-:S03]  /*12190*/  IABS R14, R28 ;  /* 0x0000001c000e7213 */ /* 0x010fc60000000000 */
[----:B------:R-:W-:Y:S01]  /*121a0*/  IMAD.HI.U32 R6, R2, R13, RZ ;  /* 0x0000000d02067227 */ /* 0x000fe200078e00ff */
[----:B------:R-:W2:Y:S04]  /*121b0*/  LDL.LU R28, [R1+0x35c] ;  /* 0x00035c00011c7983 */ /* 0x000ea80000300800 */
[----:B------:R-:W3:Y:S01]  /*121c0*/  LDL.LU R22, [R1+0x360] ;  /* 0x0003600001167983 */ /* 0x000ee20000300800 */
[----:B------:R-:W-:-:S03]  /*121d0*/  IMAD.MOV.U32 R4, RZ, RZ, R14 ;  /* 0x000000ffff047224 */ /* 0x000fc600078e000e */
[----:B------:R-:W-:Y:S01]  /*121e0*/  STL [R1+0x6a0], R15 ;  /* 0x0006a00f01007387 */ /* 0x000fe20000100800 */
[----:B------:R-:W-:-:S03]  /*121f0*/  IMAD.HI.U32 R14, R2, R3, RZ ;  /* 0x00000003020e7227 */ /* 0x000fc600078e00ff */
[----:B------:R0:W-:Y:S01]  /*12200*/  STL [R1+0x69c], R21 ;  /* 0x00069c1501007387 */ /* 0x0001e20000100800 */
[----:B------:R-:W-:Y:S02]  /*12210*/  IMAD.MOV R6, RZ, RZ, -R6 ;  /* 0x000000ffff067224 */ /* 0x000fe400078e0a06 */
[----:B------:R-:W-:Y:S02]  /*12220*/  IMAD.MOV R14, RZ, RZ, -R14 ;  /* 0x000000ffff0e7224 */ /* 0x000fe400078e0a0e */
[C---:B------:R-:W-:Y:S01]  /*12230*/  IMAD R6, R0.reuse, R6, R13 ;  /* 0x0000000600067224 */ /* 0x040fe200078e020d */
[----:B0-----:R-:W4:Y:S04]  /*12240*/  LDL.LU R21, [R1+0x2cec] ;  /* 0x002cec0001157983 */ /* 0x001f280000300800 */
[----:B------:R-:W5:Y:S01]  /*12250*/  LDL.LU R13, [R1+0x348] ;  /* 0x00034800010d7983 */ /* 0x000f620000300800 */
[----:B------:R-:W-:-:S03]  /*12260*/  IMAD R3, R0, R14, R3 ;  /* 0x0000000e00037224 */ /* 0x000fc600078e0203 */
[----:B------:R-:W3:Y:S01]  /*12270*/  LDL.LU R14, [R1+0x34c] ;  /* 0x00034c00010e7983 */ /* 0x000ee20000300800 */
[C---:B------:R-:W-:Y:S02]  /*12280*/  ISETP.GT.U32.AND P6, PT, R0.reuse, R11, PT ;  /* 0x0000000b0000720c */ /* 0x040fe40003fc4070 */
[----:B------:R-:W-:-:S11]  /*12290*/  ISETP.GT.U32.AND P2, PT, R0, R9, PT ;  /* 0x000000090000720c */ /* 0x000fd60003f44070 */
[----:B------:R-:W-:-:S05]  /*122a0*/  @!P6 IMAD.IADD R11, R11, 0x1, -R0 ;  /* 0x000000010b0be824 */ /* 0x000fca00078e0a00 */
[C---:B------:R-:W-:Y:S02]  /*122b0*/  ISETP.GT.U32.AND P6, PT, R0.reuse, R11, PT ;  /* 0x0000000b0000720c */ /* 0x040fe40003fc4070 */
[C---:B------:R-:W-:Y:S01]  /*122c0*/  ISETP.GT.U32.AND P3, PT, R0.reuse, R10, PT ;  /* 0x0000000a0000720c */ /* 0x040fe20003f64070 */
[----:B------:R-:W-:Y:S01]  /*122d0*/  @!P2 IMAD.IADD R9, R9, 0x1, -R0 ;  /* 0x000000010909a824 */ /* 0x000fe200078e0a00 */
[----:B------:R-:W-:-:S09]  /*122e0*/  ISETP.GT.U32.AND P2, PT, R0, R8, PT ;  /* 0x000000080000720c */ /* 0x000fd20003f44070 */
[--C-:B------:R-:W-:Y:S01]  /*122f0*/  @!P6 IMAD.IADD R11, R11, 0x1, -R0.reuse ;  /* 0x000000010b0be824 */ /* 0x100fe200078e0a00 */
[----:B------:R-:W-:Y:S01]  /*12300*/  ISETP.GT.U32.AND P6, PT, R0, R7, PT ;  /* 0x000000070000720c */ /* 0x000fe20003fc4070 */
[--C-:B------:R-:W-:Y:S01]  /*12310*/  @!P3 IMAD.IADD R10, R10, 0x1, -R0.reuse ;  /* 0x000000010a0ab824 */ /* 0x100fe200078e0a00 */
[----:B------:R-:W-:Y:S01]  /*12320*/  ISETP.GT.U32.AND P0, PT, R0, R12, PT ;  /* 0x0000000c0000720c */ /* 0x000fe20003f04070 */
[----:B------:R-:W-:-:S03]  /*12330*/  @!P2 IMAD.IADD R8, R8, 0x1, -R0 ;  /* 0x000000010808a824 */ /* 0x000fc600078e0a00 */
[----:B------:R-:W-:Y:S01]  /*12340*/  ISETP.GT.U32.AND P2, PT, R0, R10, PT ;  /* 0x0000000a0000720c */ /* 0x000fe20003f44070 */
[----:B------:R-:W-:-:S06]  /*12350*/  @!P4 IMAD.MOV R9, RZ, RZ, -R9 ;  /* 0x000000ffff09c224 */ /* 0x000fcc00078e0a09 */
[----:B------:R-:W-:Y:S01]  /*12360*/  @!P6 IMAD.IADD R7, R7, 0x1, -R0 ;  /* 0x000000010707e824 */ /* 0x000fe200078e0a00 */
[----:B------:R2:W-:Y:S01]  /*12370*/  STL [R1+0x68c], R9 ;  /* 0x00068c0901007387 */ /* 0x0005e20000100800 */
[----:B------:R-:W-:-:S03]  /*12380*/  IMAD.HI.U32 R15, R2, R4, RZ ;  /* 0x00000004020f7227 */ /* 0x000fc600078e00ff */
[----:B------:R-:W-:Y:S01]  /*12390*/  ISETP.GT.U32.AND P4, PT, R0, R7, PT ;  /* 0x000000070000720c */ /* 0x000fe20003f84070 */
[--C-:B------:R-:W-:Y:S02]  /*123a0*/  @!P0 IMAD.IADD R12, R12, 0x1, -R0.reuse ;  /* 0x000000010c0c8824 */ /* 0x100fe400078e0a00 */
[----:B------:R-:W-:Y:S02]  /*123b0*/  IMAD.MOV R15, RZ, RZ, -R15 ;  /* 0x000000ffff0f7224 */ /* 0x000fe400078e0a0f */
[----:B------:R-:W-:Y:S02]  /*123c0*/  @!P2 IMAD.IADD R10, R10, 0x1, -R0 ;  /* 0x000000010a0aa824 */ /* 0x000fe400078e0a00 */
[----:B------:R-:W-:Y:S02]  /*123d0*/  IMAD R4, R0, R15, R4 ;  /* 0x0000000f00047224 */ /* 0x000fe400078e0204 */
[----:B------:R-:W3:Y:S04]  /*123e0*/  LDL.LU R15, [R1+0x354] ;  /* 0x00035400010f7983 */ /* 0x000ee80000300800 */
[----:B------:R-:W-:Y:S01]  /*123f0*/  @!P4 IMAD.IADD R7, R7, 0x1, -R0 ;  /* 0x000000010707c824 */ /* 0x000fe200078e0a00 */
[----:B--2---:R-:W-:-:S02]  /*12400*/  IABS R9, R28 ;  /* 0x0000001c00097213 */ /* 0x004fc40000000000 */
[----:B----4-:R-:W-:Y:S01]  /*12410*/  ISETP.GE.AND P0, PT, R21, RZ, PT ;  /* 0x000000ff1500720c */ /* 0x010fe20003f06270 */
[----:B------:R-:W-:Y:S01]  /*12420*/  IMAD.MOV.U32 R21, RZ, RZ, R11 ;  /* 0x000000ffff157224 */ /* 0x000fe200078e000b */
[----:B-----5:R-:W-:-:S03]  /*12430*/  ISETP.GE.AND P2, PT, R13, RZ, PT ;  /* 0x000000ff0d00720c */ /* 0x020fc60003f46270 */
[----:B------:R-:W-:Y:S02]  /*12440*/  @!P1 IMAD.MOV R21, RZ, RZ, -R21 ;  /* 0x000000ffff159224 */ /* 0x000fe400078e0a15 */
[----:B------:R-:W-:Y:S01]  /*12450*/  IMAD.HI.U32 R13, R2, R9, RZ ;  /* 0x00000009020d7227 */ /* 0x000fe200078e00ff */
[----:B---3--:R-:W-:Y:S02]  /*12460*/  ISETP.GE.AND P4, PT, R14, RZ, PT ;  /* 0x000000ff0e00720c */ /* 0x008fe40003f86270 */
[----:B------:R0:W-:Y:S01]  /*12470*/  STL [R1+0x688], R21 ;  /* 0x0006881501007387 */ /* 0x0001e20000100800 */
[----:B------:R-:W-:-:S03]  /*12480*/  IMAD.MOV R14, RZ, RZ, -R13 ;  /* 0x000000ffff0e7224 */ /* 0x000fc600078e0a0d */
[----:B0-----:R-:W2:Y:S04]  /*12490*/  LDL.LU R21, [R1+0x364] ;  /* 0x0003640001157983 */ /* 0x001ea80000300800 */
[----:B------:R-:W3:Y:S01]  /*124a0*/  LDL.LU R13, [R1+0x350] ;  /* 0x00035000010d7983 */ /* 0x000ee20000300800 */
[C---:B------:R-:W-:Y:S02]  /*124b0*/  ISETP.GT.U32.AND P3, PT, R0.reuse, R12, PT ;  /* 0x0000000c0000720c */ /* 0x040fe40003f64070 */
[C---:B------:R-:W-:Y:S02]  /*124c0*/  ISETP.GT.U32.AND P1, PT, R0.reuse, R4, PT ;  /* 0x000000040000720c */ /* 0x040fe40003f24070 */
[----:B------:R-:W-:-:S09]  /*124d0*/  ISETP.GT.U32.AND P6, PT, R0, R8, PT ;  /* 0x000000080000720c */ /* 0x000fd20003fc4070 */
[--C-:B------:R-:W-:Y:S01]  /*124e0*/  @!P3 IMAD.IADD R12, R12, 0x1, -R0.reuse ;  /* 0x000000010c0cb824 */ /* 0x100fe200078e0a00 */
[----:B------:R-:W-:Y:S01]  /*124f0*/  ISETP.GT.U32.AND P3, PT, R0, R6, PT ;  /* 0x000000060000720c */ /* 0x000fe20003f64070 */
[--C-:B------:R-:W-:Y:S02]  /*12500*/  @!P1 IMAD.IADD R4, R4, 0x1, -R0.reuse ;  /* 0x0000000104049824 */ /* 0x100fe400078e0a00 */
[----:B------:R-:W-:Y:S01]  /*12510*/  @!P6 IMAD.IADD R8, R8, 0x1, -R0 ;  /* 0x000000010808e824 */ /* 0x000fe200078e0a00 */
[C---:B------:R-:W-:Y:S01]  /*12520*/  ISETP.GT.U32.AND P6, PT, R0.reuse, R3, PT ;  /* 0x000000030000720c */ /* 0x040fe20003fc4070 */
[----:B------:R-:W-:Y:S01]  /*12530*/  @!P5 IMAD.MOV R12, RZ, RZ, -R12 ;  /* 0x000000ffff0cd224 */ /* 0x000fe200078e0a0c */
[C---:B------:R-:W-:Y:S01]  /*12540*/  ISETP.GT.U32.AND P5, PT, R0.reuse, R4, PT ;  /* 0x000000040000720c */ /* 0x040fe20003fa4070 */
[----:B------:R-:W-:Y:S02]  /*12550*/  IMAD R9, R0, R14, R9 ;  /* 0x0000000e00097224 */ /* 0x000fe400078e0209 */
[----:B------:R-:W4:Y:S01]  /*12560*/  LDL.LU R14, [R1+0x36c] ;  /* 0x00036c00010e7983 */ /* 0x000f220000300800 */
[----:B------:R-:W-:-:S03]  /*12570*/  IABS R11, R22 ;  /* 0x00000016000b7213 */ /* 0x000fc60000000000 */
[----:B------:R-:W-:-:S04]  /*12580*/  @!P3 IMAD.IADD R6, R6, 0x1, -R0 ;  /* 0x000000010606b824 */ /* 0x000fc800078e0a00 */
[----:B------:R-:W-:Y:S02]  /*12590*/  @!P6 IMAD.IADD R3, R3, 0x1, -R0 ;  /* 0x000000010303e824 */ /* 0x000fe400078e0a00 */
[----:B------:R-:W-:Y:S01]  /*125a0*/  @!P0 IMAD.MOV R10, RZ, RZ, -R10 ;  /* 0x000000ffff0a8224 */ /* 0x000fe200078e0a0a */
[----:B------:R-:W-:Y:S01]  /*125b0*/  ISETP.GT.U32.AND P0, PT, R0, R6, PT ;  /* 0x000000060000720c */ /* 0x000fe20003f04070 */
[----:B------:R-:W-:Y:S01]  /*125c0*/  @!P5 IMAD.IADD R4, R4, 0x1, -R0 ;  /* 0x000000010404d824 */ /* 0x000fe200078e0a00 */
[C---:B------:R-:W-:Y:S01]  /*125d0*/  ISETP.GT.U32.AND P6, PT, R0.reuse, R3, PT ;  /* 0x000000030000720c */ /* 0x040fe20003fc4070 */
[----:B------:R-:W-:Y:S01]  /*125e0*/  @!P2 IMAD.MOV R8, RZ, RZ, -R8 ;  /* 0x000000ffff08a224 */ /* 0x000fe200078e0a08 */
[----:B------:R-:W-:Y:S01]  /*125f0*/  ISETP.GT.U32.AND P2, PT, R0, R9, PT ;  /* 0x000000090000720c */ /* 0x000fe20003f44070 */
[----:B------:R-:W-:Y:S01]  /*12600*/  STL [R1+0x684], R12 ;  /* 0x0006840c01007387 */ /* 0x000fe20000100800 */
[----:B------:R-:W-:Y:S01]  /*12610*/  ISETP.GE.AND P3, PT, R15, RZ, PT ;  /* 0x000000ff0f00720c */ /* 0x000fe20003f66270 */
[----:B------:R-:W-:-:S02]  /*12620*/  IMAD.MOV.U32 R15, RZ, RZ, R4 ;  /* 0x000000ffff0f7224 */ /* 0x000fc400078e0004 */
[----:B------:R-:W-:Y:S01]  /*12630*/  STL [R1+0x678], R10 ;  /* 0x0006780a01007387 */ /* 0x000fe20000100800 */
[----:B------:R-:W-:-:S03]  /*12640*/  @!P4 IMAD.MOV R7, RZ, RZ, -R7 ;  /* 0x000000ffff07c224 */ /* 0x000fc600078e0a07 */
[----:B------:R0:W-:Y:S01]  /*12650*/  STL [R1+0x66c], R8 ;  /* 0x00066c0801007387 */ /* 0x0001e20000100800 */
[----:B------:R-:W-:Y:S01]  /*12660*/  ISETP.GE.AND P4, PT, R29, RZ, PT ;  /* 0x000000ff1d00720c */ /* 0x000fe20003f86270 */
[--C-:B------:R-:W-:Y:S01]  /*12670*/  @!P0 IMAD.IADD R6, R6, 0x1, -R0.reuse ;  /* 0x0000000106068824 */ /* 0x100fe200078e0a00 */
[----:B------:R-:W-:Y:S01]  /*12680*/  ISETP.GE.AND P0, PT, R28, RZ, PT ;  /* 0x000000ff1c00720c */ /* 0x000fe20003f06270 */
[--C-:B------:R-:W-:Y:S01]  /*12690*/  @!P6 IMAD.IADD R3, R3, 0x1, -R0.reuse ;  /* 0x000000010303e824 */ /* 0x100fe200078e0a00 */
[----:B------:R-:W-:Y:S01]  /*126a0*/  ISETP.GE.AND P6, PT, R22, RZ, PT ;  /* 0x000000ff1600720c */ /* 0x000fe20003fc6270 */
[----:B------:R-:W-:Y:S01]  /*126b0*/  @!P2 IMAD.IADD R9, R9, 0x1, -R0 ;  /* 0x000000010909a824 */ /* 0x000fe200078e0a00 */
[----:B---3--:R-:W-:Y:S01]  /*126c0*/  ISETP.GE.AND P1, PT, R13, RZ, PT ;  /* 0x000000ff0d00720c */ /* 0x008fe20003f26270 */
[----:B------:R-:W-:-:S04]  /*126d0*/  IMAD.HI.U32 R13, R2, R11, RZ ;  /* 0x0000000b020d7227 */ /* 0x000fc800078e00ff */
[----:B------:R-:W-:-:S04]  /*126e0*/  IMAD.MOV R13, RZ, RZ, -R13 ;  /* 0x000000ffff0d7224 */ /* 0x000fc800078e0a0d */
[----:B0-----:R-:W-:Y:S02]  /*126f0*/  IMAD R8, R0, R13, R11 ;  /* 0x0000000d00087224 */ /* 0x001fe400078e020b */
[----:B------:R-:W3:Y:S02]  /*12700*/  LDL.LU R13, [R1+0x368] ;  /* 0x00036800010d7983 */ /* 0x000ee40000300800 */
[----:B------:R-:W-:Y:S02]  /*12710*/  @!P1 IMAD.MOV R15, RZ, RZ, -R15 ;  /* 0x000000ffff0f9224 */ /* 0x000fe400078e0a0f */
[----:B------:R-:W-:Y:S04]  /*12720*/  STL [R1+0x668], R7 ;  /* 0x0006680701007387 */ /* 0x000fe80000100800 */
[----:B------:R0:W-:Y:S01]  /*12730*/  STL [R1+0x660], R15 ;  /* 0x0006600f01007387 */ /* 0x0001e20000100800 */
[----:B--2---:R-:W-:-:S02]  /*12740*/  IABS R10, R21 ;  /* 0x00000015000a7213 */ /* 0x004fc40000000000 */
[----:B------:R-:W-:Y:S01]  /*12750*/  ISETP.GE.AND P2, PT, R21, RZ, PT ;  /* 0x000000ff1500720c */ /* 0x000fe20003f46270 */
[----:B0-----:R-:W2:Y:S04]  /*12760*/  LDL.LU R15, [R1+0x378] ;  /* 0x00037800010f7983 */ /* 0x001ea80000300800 */
[----:B------:R-:W5:Y:S04]  /*12770*/  LDL.LU R29, [R1+0x37c] ;  /* 0x00037c00011d7983 */ /* 0x000f680000300800 */
[----:B------:R-:W2:Y:S04]  /*12780*/  LDL R28, [R1+0x380] ;  /* 0x00038000011c7983 */ /* 0x000ea80000100800 */
[----:B------:R-:W2:Y:S04]  /*12790*/  LDL.LU R22, [R1+0x384] ;  /* 0x0003840001167983 */ /* 0x000ea80000300800 */
[----:B------:R-:W2:Y:S01]  /*127a0*/  LDL.LU R21, [R1+0x388] ;  /* 0x0003880001157983 */ /* 0x000ea20000300800 */
[----:B------:R-:W-:Y:S01]  /*127b0*/  ISETP.GT.U32.AND P5, PT, R0, R8, PT ;  /* 0x000000080000720c */ /* 0x000fe20003fa4070 */
[----:B------:R-:W-:Y:S01]  /*127c0*/  IMAD.HI.U32 R11, R2, R10, RZ ;  /* 0x0000000a020b7227 */ /* 0x000fe200078e00ff */
[----:B----4-:R-:W-:-:S03]  /*127d0*/  IABS R12, R14 ;  /* 0x0000000e000c7213 */ /* 0x010fc60000000000 */
[----:B------:R-:W-:-:S08]  /*127e0*/  IMAD.MOV R4, RZ, RZ, -R11 ;  /* 0x000000ffff047224 */ /* 0x000fd000078e0a0b */
[----:B------:R-:W-:Y:S01]  /*127f0*/  @!P5 IMAD.IADD R8, R8, 0x1, -R0 ;  /* 0x000000010808d824 */ /* 0x000fe200078e0a00 */
[----:B------:R-:W-:-:S04]  /*12800*/  ISETP.GT.U32.AND P5, PT, R0, R9, PT ;  /* 0x000000090000720c */ /* 0x000fc80003fa4070 */
[C---:B------:R-:W-:Y:S01]  /*12810*/  ISETP.GT.U32.AND P1, PT, R0.reuse, R8, PT ;  /* 0x000000080000720c */ /* 0x040fe20003f24070 */
[----:B------:R-:W-:Y:S02]  /*12820*/  IMAD.MOV.U32 R11, RZ, RZ, R12 ;  /* 0x000000ffff0b7224 */ /* 0x000fe400078e000c */
[----:B------:R-:W-:Y:S02]  /*12830*/  IMAD R4, R0, R4, R10 ;  /* 0x0000000400047224 */ /* 0x000fe400078e020a */
[----:B------:R-:W-:-:S04]  /*12840*/  IMAD.MOV.U32 R12, RZ, RZ, R6 ;  /* 0x000000ffff0c7224 */ /* 0x000fc800078e0006 */
[----:B------:R-:W-:Y:S01]  /*12850*/  @!P3 IMAD.MOV R12, RZ, RZ, -R12 ;  /* 0x000000ffff0cb224 */ /* 0x000fe200078e0a0c */
[----:B------:R-:W-:Y:S01]  /*12860*/  ISETP.GT.U32.AND P3, PT, R0, R4, PT ;  /* 0x000000040000720c */ /* 0x000fe20003f64070 */
[--C-:B------:R-:W-:Y:S02]  /*12870*/  @!P5 IMAD.IADD R9, R9, 0x1, -R0.reuse ;  /* 0x000000010909d824 */ /* 0x100fe400078e0a00 */
[----:B------:R-:W-:Y:S01]  /*12880*/  @!P1 IMAD.IADD R8, R8, 0x1, -R0 ;  /* 0x0000000108089824 */ /* 0x000fe200078e0a00 */
[----:B------:R-:W-:Y:S01]  /*12890*/  ISETP.GE.AND P5, PT, R14, RZ, PT ;  /* 0x000000ff0e00720c */ /* 0x000fe20003fa6270 */
[----:B------:R-:W-:Y:S02]  /*128a0*/  @!P4 IMAD.MOV R3, RZ, RZ, -R3 ;  /* 0x000000ffff03c224 */ /* 0x000fe400078e0a03 */
[----:B------:R-:W-:Y:S02]  /*128b0*/  IMAD.MOV.U32 R14, RZ, RZ, R8 ;  /* 0x000000ffff0e7224 */ /* 0x000fe400078e0008 */
[----:B------:R-:W-:Y:S01]  /*128c0*/  @!P0 IMAD.MOV R9, RZ, RZ, -R9 ;  /* 0x000000ffff098224 */ /* 0x000fe200078e0a09 */
[----:B------:R-:W-:Y:S01]  /*128d0*/  STL [R1+0x654], R12 ;  /* 0x0006540c01007387 */ /* 0x000fe20000100800 */
[----:B------:R-:W-:-:S03]  /*128e0*/  @!P6 IMAD.MOV R14, RZ, RZ, -R14 ;  /* 0x000000ffff0ee224 */ /* 0x000fc600078e0a0e */
[----:B------:R-:W-:Y:S01]  /*128f0*/  STL [R1+0x650], R3 ;  /* 0x0006500301007387 */ /* 0x000fe20000100800 */
[----:B------:R-:W-:-:S03]  /*12900*/  @!P3 IMAD.IADD R4, R4, 0x1, -R0 ;  /* 0x000000010404b824 */ /* 0x000fc600078e0a00 */
[----:B------:R0:W-:Y:S01]  /*12910*/  STL [R1+0x64c], R9 ;  /* 0x00064c0901007387 */ /* 0x0001e20000100800 */
[----:B---3--:R-:W-:Y:S02]  /*12920*/  IABS R7, R13 ;  /* 0x0000000d00077213 */ /* 0x008fe40000000000 */
[----:B------:R-:W-:Y:S02]  /*12930*/  ISETP.GE.AND P4, PT, R13, RZ, PT ;  /* 0x000000ff0d00720c */ /* 0x000fe40003f86270 */
[----:B-----5:R-:W-:Y:S02]  /*12940*/  ISETP.GE.AND P3, PT, R29, RZ, PT ;  /* 0x000000ff1d00720c */ /* 0x020fe40003f66270 */
[----:B------:R-:W-:Y:S01]  /*12950*/  IABS R13, R29 ;  /* 0x0000001d000d7213 */ /* 0x000fe20000000000 */
[----:B--2---:R1:W-:Y:S04]  /*12960*/  STL [R1+0x2ce4], R22 ;  /* 0x002ce41601007387 */ /* 0x0043e80000100800 */
[----:B------:R-:W-:Y:S04]  /*12970*/  STL [R1+0x2ce8], R21 ;  /* 0x002ce81501007387 */ /* 0x000fe80000100800 */
[----:B------:R2:W-:Y:S04]  /*12980*/  STL [R1+0x648], R14 ;  /* 0x0006480e01007387 */ /* 0x0005e80000100800 */
[----:B------:R-:W3:Y:S01]  /*12990*/  LDL R29, [R1+0x390] ;  /* 0x00039000011d7983 */ /* 0x000ee20000100800 */
[----:B------:R-:W-:Y:S01]  /*129a0*/  ISETP.GT.U32.AND P0, PT, R0, R4, PT ;  /* 0x000000040000720c */ /* 0x000fe20003f04070 */
[----:B0-----:R-:W-:Y:S01]  /*129b0*/  IMAD.HI.U32 R9, R2, R13, RZ ;  /* 0x0000000d02097227 */ /* 0x001fe200078e00ff */
[----:B------:R-:W-:-:S02]  /*129c0*/  ISETP.GE.AND P1, PT, R15, RZ, PT ;  /* 0x000000ff0f00720c */ /* 0x000fc40003f26270 */
[----:B------:R-:W-:Y:S02]  /*129d0*/  IABS R3, R15 ;  /* 0x0000000f00037213 */ /* 0x000fe40000000000 */
[----:B------:R-:W4:Y:S01]  /*129e0*/  LDL R15, [R1+0x38c] ;  /* 0x00038c00010f7983 */ /* 0x000f220000100800 */
[----:B------:R-:W-:Y:S01]  /*129f0*/  IMAD.HI.U32 R6, R2, R11, RZ ;  /* 0x0000000b02067227 */ /* 0x000fe200078e00ff */
[----:B------:R-:W-:-:S03]  /*12a00*/  IABS R8, R21 ;  /* 0x0000001500087213 */ /* 0x000fc60000000000 */
[----:B------:R-:W-:Y:S02]  /*12a10*/  IMAD.MOV R9, RZ, RZ, -R9 ;  /* 0x000000ffff097224 */ /* 0x000fe400078e0a09 */
[----:B------:R-:W-:Y:S02]  /*12a20*/  @!P0 IMAD.IADD R4, R4, 0x1, -R0 ;  /* 0x0000000104048824 */ /* 0x000fe400078e0a00 */
[----:B------:R-:W-:Y:S02]  /*12a30*/  IMAD.MOV R6, RZ, RZ, -R6 ;  /* 0x000000ffff067224 */ /* 0x000fe400078e0a06 */
[----:B------:R-:W-:Y:S02]  /*12a40*/  IMAD R13, R0, R9, R13 ;  /* 0x00000009000d7224 */ /* 0x000fe400078e020d */
[----:B------:R-:W-:Y:S01]  /*12a50*/  @!P2 IMAD.MOV R4, RZ, RZ, -R4 ;  /* 0x000000ffff04a224 */ /* 0x000fe200078e0a04 */
[----:B------:R-:W-:Y:S01]  /*12a60*/  IABS R12, R28 ;  /* 0x0000001c000c7213 */ /* 0x000fe20000000000 */
[----:B------:R-:W-:Y:S01]  /*12a70*/  IMAD.HI.U32 R9, R2, R8, RZ ;  /* 0x0000000802097227 */ /* 0x000fe200078e00ff */
[----:B------:R-:W5:Y:S03]  /*12a80*/  LDL R28, [R1+0x394] ;  /* 0x00039400011c7983 */ /* 0x000f660000100800 */
[C---:B------:R-:W-:Y:S01]  /*12a90*/  IMAD R6, R0.reuse, R6, R11 ;  /* 0x0000000600067224 */ /* 0x040fe200078e020b */
[----:B------:R-:W-:Y:S01]  /*12aa0*/  IABS R11, R22 ;  /* 0x00000016000b7213 */ /* 0x000fe20000000000 */
[----:B------:R-:W-:Y:S01]  /*12ab0*/  IMAD.MOV R9, RZ, RZ, -R9 ;  /* 0x000000ffff097224 */ /* 0x000fe200078e0a09 */
[----:B------:R-:W-:Y:S04]  /*12ac0*/  STL [R1+0x644], R4 ;  /* 0x0006440401007387 */ /* 0x000fe80000100800 */
[----:B-1----:R-:W4:Y:S01]  /*12ad0*/  LDL.LU R22, [R1+0x380] ;  /* 0x0003800001167983 */ /* 0x002f220000300800 */
[----:B------:R-:W-:-:S02]  /*12ae0*/  IMAD R8, R0, R9, R8 ;  /* 0x0000000900087224 */ /* 0x000fc400078e0208 */
[----:B------:R-:W-:-:S04]  /*12af0*/  IMAD.HI.U32 R10, R2, R7, RZ ;  /* 0x00000007020a7227 */ /* 0x000fc800078e00ff */
[----:B------:R-:W-:-:S04]  /*12b00*/  IMAD.MOV R10, RZ, RZ, -R10 ;  /* 0x000000ffff0a7224 */ /* 0x000fc800078e0a0a */
[----:B------:R-:W-:Y:S02]  /*12b10*/  IMAD R7, R0, R10, R7 ;  /* 0x0000000a00077224 */ /* 0x000fe400078e0207 */
[----:B------:R-:W-:-:S03]  /*12b20*/  IMAD.HI.U32 R10, R2, R3, RZ ;  /* 0x00000003020a7227 */ /* 0x000fc600078e00ff */
[C---:B------:R-:W-:Y:S02]  /*12b30*/  ISETP.GT.U32.AND P6, PT, R0.reuse, R7, PT ;  /* 0x000000070000720c */ /* 0x040fe40003fc4070 */
[----:B---3--:R-:W-:Y:S02]  /*12b40*/  IABS R9, R29 ;  /* 0x0000001d00097213 */ /* 0x008fe40000000000 */
[----:B------:R-:W3:Y:S01]  /*12b50*/  LDL.LU R29, [R1+0x398] ;  /* 0x00039800011d7983 */ /* 0x000ee20000300800 */
[----:B------:R-:W-:Y:S01]  /*12b60*/  ISETP.GT.U32.AND P0, PT, R0, R6, PT ;  /* 0x000000060000720c */ /* 0x000fe20003f04070 */
[----:B------:R-:W-:-:S04]  /*12b70*/  IMAD.MOV R10, RZ, RZ, -R10 ;  /* 0x000000ffff0a7224 */ /* 0x000fc800078e0a0a */
[----:B------:R-:W-:-:S03]  /*12b80*/  IMAD R3, R0, R10, R3 ;  /* 0x0000000a00037224 */ /* 0x000fc600078e0203 */
[----:B------:R-:W-:Y:S02]  /*12b90*/  @!P6 IMAD.IADD R7, R7, 0x1, -R0 ;  /* 0x000000010707e824 */ /* 0x000fe400078e0a00 */
[----:B------:R-:W-:-:S03]  /*12ba0*/  ISETP.GT.U32.AND P6, PT, R0, R3, PT ;  /* 0x000000030000720c */ /* 0x000fc60003fc4070 */
[----:B------:R-:W-:Y:S01]  /*12bb0*/  @!P0 IMAD.IADD R6, R6, 0x1, -R0 ;  /* 0x0000000106068824 */ /* 0x000fe200078e0a00 */
[----:B------:R-:W-:Y:S01]  /*12bc0*/  ISETP.GT.U32.AND P0, PT, R0, R7, PT ;  /* 0x000000070000720c */ /* 0x000fe20003f04070 */
[----:B------:R-:W-:-:S03]  /*12bd0*/  IMAD.HI.U32 R10, R2, R11, RZ ;  /* 0x0000000b020a7227 */ /* 0x000fc600078e00ff */
[----:B------:R-:W-:Y:S01]  /*12be0*/  ISETP.GT.U32.AND P2, PT, R0, R6, PT ;  /* 0x000000060000720c */ /* 0x000fe20003f44070 */
[----:B------:R-:W-:-:S04]  /*12bf0*/  IMAD.MOV R10, RZ, RZ, -R10 ;  /* 0x000000ffff0a7224 */ /* 0x000fc800078e0a0a */
[--C-:B------:R-:W-:Y:S02]  /*12c00*/  @!P6 IMAD.IADD R3, R3, 0x1, -R0.reuse ;  /* 0x000000010303e824 */ /* 0x100fe400078e0a00 */
[C---:B------:R-:W-:Y:S02]  /*12c10*/  IMAD R11, R0.reuse, R10, R11 ;  /* 0x0000000a000b7224 */ /* 0x040fe400078e020b */
[----:B------:R-:W-:Y:S01]  /*12c20*/  @!P0 IMAD.IADD R7, R7, 0x1, -R0 ;  /* 0x0000000107078824 */ /* 0x000fe200078e0a00 */
[----:B------:R-:W-:Y:S01]  /*12c30*/  ISETP.GT.U32.AND P0, PT, R0, R13, PT ;  /* 0x0000000d0000720c */ /* 0x000fe20003f04070 */
[----:B--2---:R-:W-:Y:S01]  /*12c40*/  IMAD.HI.U32 R14, R2, R12, RZ ;  /* 0x0000000c020e7227 */ /* 0x004fe200078e00ff */
[----:B----4-:R-:W-:Y:S02]  /*12c50*/  IABS R10, R15 ;  /* 0x0000000f000a7213 */ /* 0x010fe40000000000 */
[----:B------:R-:W-:Y:S01]  /*12c60*/  ISETP.GT.U32.AND P6, PT, R0, R3, PT ;  /* 0x000000030000720c */ /* 0x000fe20003fc4070 */
[----:B------:R-:W-:-:S02]  /*12c70*/  IMAD.MOV.U32 R21, RZ, RZ, R7 ;  /* 0x000000ffff157224 */ /* 0x000fc400078e0007 */
[----:B------:R-:W-:Y:S02]  /*12c80*/  IMAD.MOV R14, RZ, RZ, -R14 ;  /* 0x000000ffff0e7224 */ /* 0x000fe400078e0a0e */
[----:B------:R-:W-:-:S04]  /*12c90*/  IMAD.HI.U32 R15, R2, R10, RZ ;  /* 0x0000000a020f7227 */ /* 0x000fc800078e00ff */
[----:B------:R-:W-:Y:S02]  /*12ca0*/  @!P4 IMAD.MOV R21, RZ, RZ, -R21 ;  /* 0x000000ffff15c224 */ /* 0x000fe400078e0a15 */
[----:B------:R-:W-:Y:S02]  /*12cb0*/  @!P2 IMAD.IADD R6, R6, 0x1, -R0 ;  /* 0x000000010606a824 */ /* 0x000fe400078e0a00 */
[----:B------:R-:W-:Y:S01]  /*12cc0*/  IMAD R12, R0, R14, R12 ;  /* 0x0000000e000c7224 */ /* 0x000fe200078e020c */
[----:B-----5:R-:W-:Y:S01]  /*12cd0*/  IABS R14, R28 ;  /* 0x0000001c000e7213 */ /* 0x020fe20000000000 */
[----:B------:R-:W-:Y:S01]  /*12ce0*/  IMAD.MOV R15, RZ, RZ, -R15 ;  /* 0x000000ffff0f7224 */ /* 0x000fe200078e0a0f */
[----:B------:R-:W2:Y:S01]  /*12cf0*/  LDL.LU R28, [R1+0x39c] ;  /* 0x00039c00011c7983 */ /* 0x000ea20000300800 */
[----:B------:R-:W-:Y:S02]  /*12d00*/  @!P5 IMAD.MOV R6, RZ, RZ, -R6 ;  /* 0x000000ffff06d224 */ /* 0x000fe400078e0a06 */
[--C-:B------:R-:W-:Y:S01]  /*12d10*/  @!P0 IMAD.IADD R13, R13, 0x1, -R0.reuse ;  /* 0x000000010d0d8824 */ /* 0x100fe200078e0a00 */
[----:B------:R0:W-:Y:S01]  /*12d20*/  STL [R1+0x638], R21 ;  /* 0x0006381501007387 */ /* 0x0001e20000100800 */
[----:B------:R-:W-:Y:S01]  /*12d30*/  @!P6 IMAD.IADD R3, R3, 0x1, -R0 ;  /* 0x000000010303e824 */ /* 0x000fe200078e0a00 */
[----:B------:R-:W-:Y:S01]  /*12d40*/  ISETP.GE.AND P0, PT, R22, RZ, PT ;  /* 0x000000ff1600720c */ /* 0x000fe20003f06270 */
[C---:B------:R-:W-:Y:S01]  /*12d50*/  IMAD R10, R0.reuse, R15, R10 ;  /* 0x0000000f000a7224 */ /* 0x040fe200078e020a */
[----:B0-----:R-:W4:Y:S04]  /*12d60*/  LDL.LU R21, [R1+0x2ce8] ;  /* 0x002ce80001157983 */ /* 0x001f280000300800 */
[----:B------:R-:W5:Y:S04]  /*12d70*/  LDL.LU R22, [R1+0x2ce4] ;  /* 0x002ce40001167983 */ /* 0x000f680000300800 */
[----:B------:R-:W2:Y:S04]  /*12d80*/  LDL.LU R15, [R1+0x38c] ;  /* 0x00038c00010f7983 */ /* 0x000ea80000300800 */
[----:B------:R0:W-:Y:S02]  /*12d90*/  STL [R1+0x634], R6 ;  /* 0x0006340601007387 */ /* 0x0001e40000100800 */
[----:B0-----:R-:W-:Y:S01]  /*12da0*/  IMAD.MOV.U32 R6, RZ, RZ, R3 ;  /* 0x000000ffff067224 */ /* 0x001fe200078e0003 */
[----:B---3--:R-:W-:Y:S01]  /*12db0*/  IABS R3, R29 ;  /* 0x0000001d00037213 */ /* 0x008fe20000000000 */
[----:B------:R0:W-:Y:S04]  /*12dc0*/  STL [R1+0x2ce0], R29 ;  /* 0x002ce01d01007387 */ /* 0x0001e80000100800 */
[----:B0-----:R-:W3:Y:S01]  /*12dd0*/  LDL.LU R29, [R1+0x390] ;  /* 0x00039000011d7983 */ /* 0x001ee20000300800 */
[----:B------:R-:W-:-:S02]  /*12de0*/  ISETP.GT.U32.AND P4, PT, R0, R12, PT ;  /* 0x0000000c0000720c */ /* 0x000fc40003f84070 */
[C---:B------:R-:W-:Y:S01]  /*12df0*/  ISETP.GT.U32.AND P6, PT, R0.reuse, R8, PT ;  /* 0x000000080000720c */ /* 0x040fe20003fc4070 */
[----:B------:R-:W-:Y:S01]  /*12e00*/  IMAD.MOV.U32 R4, RZ, RZ, R9 ;  /* 0x000000ffff047224 */ /* 0x000fe200078e0009 */
[----:B------:R-:W-:Y:S01]  /*12e10*/  ISETP.GT.U32.AND P2, PT, R0, R11, PT ;  /* 0x0000000b0000720c */ /* 0x000fe20003f44070 */
[----:B------:R-:W-:Y:S02]  /*12e20*/  IMAD.MOV.U32 R9, RZ, RZ, R14 ;  /* 0x000000ffff097224 */ /* 0x000fe400078e000e */
[----:B------:R-:W-:-:S06]  /*12e30*/  IMAD.HI.U32 R14, R2, R4, RZ ;  /* 0x00000004020e7227 */ /* 0x000fcc00078e00ff */
[----:B------:R-:W-:Y:S01]  /*12e40*/  @!P4 IMAD.IADD R12, R12, 0x1, -R0 ;  /* 0x000000010c0cc824 */ /* 0x000fe200078e0a00 */
[----:B------:R-:W-:Y:S01]  /*12e50*/  ISETP.GT.U32.AND P4, PT, R0, R13, PT ;  /* 0x0000000d0000720c */ /* 0x000fe20003f84070 */
[----:B------:R-:W-:Y:S02]  /*12e60*/  IMAD.MOV R14, RZ, RZ, -R14 ;  /* 0x000000ffff0e7224 */ /* 0x000fe400078e0a0e */
[----:B------:R-:W-:Y:S02]  /*12e70*/  @!P6 IMAD.IADD R8, R8, 0x1, -R0 ;  /* 0x000000010808e824 */ /* 0x000fe400078e0a00 */
[C---:B------:R-:W-:Y:S02]  /*12e80*/  IMAD R4, R0.reuse, R14, R4 ;  /* 0x0000000e00047224 */ /* 0x040fe400078e0204 */
[----:B------:R-:W-:Y:S01]  /*12e90*/  @!P2 IMAD.IADD R11, R11, 0x1, -R0 ;  /* 0x000000010b0ba824 */ /* 0x000fe200078e0a00 */
[C---:B------:R-:W-:Y:S01]  /*12ea0*/  ISETP.GT.U32.AND P5, PT, R0.reuse, R8, PT ;  /* 0x000000080000720c */ /* 0x040fe20003fa4070 */
[----:B------:R-:W-:Y:S01]  /*12eb0*/  @!P1 IMAD.MOV R6, RZ, RZ, -R6 ;  /* 0x000000ffff069224 */ /* 0x000fe200078e0a06 */
[----:B------:R-:W-:-:S02]  /*12ec0*/  ISETP.GT.U32.AND P2, PT, R0, R12, PT ;  /* 0x0000000c0000720c */ /* 0x000fc40003f44070 */
[C---:B------:R-:W-:Y:S01]  /*12ed0*/  ISETP.GT.U32.AND P1, PT, R0.reuse, R10, PT ;  /* 0x0000000a0000720c */ /* 0x040fe20003f24070 */
[--C-:B------:R-:W-:Y:S01]  /*12ee0*/  @!P4 IMAD.IADD R13, R13, 0x1, -R0.reuse ;  /* 0x000000010d0dc824 */ /* 0x100fe200078e0a00 */
[----:B------:R-:W-:Y:S01]  /*12ef0*/  ISETP.GT.U32.AND P4, PT, R0, R4, PT ;  /* 0x000000040000720c */ /* 0x000fe20003f84070 */
[----:B------:R-:W-:Y:S06]  /*12f00*/  STL [R1+0x630], R6 ;  /* 0x0006300601007387 */ /* 0x000fec0000100800 */
[--C-:B------:R-:W-:Y:S02]  /*12f10*/  @!P5 IMAD.IADD R8, R8, 0x1, -R0.reuse ;  /* 0x000000010808d824 */ /* 0x100fe400078e0a00 */
[----:B------:R-:W-:-:S02]  /*12f20*/  @!P2 IMAD.IADD R12, R12, 0x1, -R0 ;  /* 0x000000010c0ca824 */ /* 0x000fc400078e0a00 */
[--C-:B------:R-:W-:Y:S02]  /*12f30*/  @!P1 IMAD.IADD R10, R10, 0x1, -R0.reuse ;  /* 0x000000010a0a9824 */ /* 0x100fe400078e0a00 */
[----:B------:R-:W-:Y:S01]  /*12f40*/  @!P4 IMAD.IADD R4, R4, 0x1, -R0 ;  /* 0x000000010404c824 */ /* 0x000fe200078e0a00 */
[----:B----4-:R-:W-:Y:S02]  /*12f50*/  ISETP.GE.AND P5, PT, R21, RZ, PT ;  /* 0x000000ff1500720c */ /* 0x010fe40003fa6270 */
[----:B------:R-:W4:Y:S01]  /*12f60*/  LDL.LU R21, [R1+0x3a0] ;  /* 0x0003a00001157983 */ /* 0x000f220000300800 */
[----:B-----5:R-:W-:-:S03]  /*12f70*/  ISETP.GE.AND P2, PT, R22, RZ, PT ;  /* 0x000000ff1600720c */ /* 0x020fc60003f46270 */
[----:B------:R-:W5:Y:S01]  /*12f80*/  LDL.LU R22, [R1+0x3a4] ;  /* 0x0003a40001167983 */ /* 0x000f620000300800 */
[----:B--2---:R-:W-:-:S03]  /*12f90*/  ISETP.GE.AND P1, PT, R15, RZ, PT ;  /* 0x000000ff0f00720c */ /* 0x004fc60003f26270 */
[----:B------:R-:W2:Y:S01]  /*12fa0*/  LDL.LU R15, [R1+0x394] ;  /* 0x00039400010f7983 */ /* 0x000ea20000300800 */
[----:B---3--:R-:W-:-:S03]  /*12fb0*/  ISETP.GE.AND P4, PT, R29, RZ, PT ;  /* 0x000000ff1d00720c */ /* 0x008fc60003f86270 */
[----:B------:R-:W3:Y:S01]  /*12fc0*/  LDL.LU R29, [R1+0x2ce0] ;  /* 0x002ce000011d7983 */ /* 0x000ee20000300800 */
[----:B------:R-:W-:Y:S01]  /*12fd0*/  ISETP.GT.U32.AND P6, PT, R0, R11, PT ;  /* 0x0000000b0000720c */ /* 0x000fe20003fc4070 */
[----:B------:R-:W-:-:S04]  /*12fe0*/  IMAD.HI.U32 R7, R2, R9, RZ ;  /* 0x0000000902077227 */ /* 0x000fc800078e00ff */
[----:B------:R-:W-:-:S04]  /*12ff0*/  IMAD.MOV R7, RZ, RZ, -R7 ;  /* 0x000000ffff077224 */ /* 0x000fc800078e0a07 */
[----:B------:R-:W-:-:S04]  /*13000*/  IMAD R9, R0, R7, R9 ;  /* 0x0000000700097224 */ /* 0x000fc800078e0209 */
[----:B------:R-:W-:Y:S01]  /*13010*/  @!P6 IMAD.IADD R11, R11, 0x1, -R0 ;  /* 0x000000010b0be824 */ /* 0x000fe200078e0a00 */
[----:B------:R-:W-:Y:S01]  /*13020*/  ISETP.GT.U32.AND P6, PT, R0, R9, PT ;  /* 0x000000090000720c */ /* 0x000fe20003fc4070 */
[----:B------:R-:W-:-:S04]  /*13030*/  IMAD.HI.U32 R14, R2, R3, RZ ;  /* 0x00000003020e7227 */ /* 0x000fc800078e00ff */
[----:B------:R-:W-:Y:S02]  /*13040*/  @!P3 IMAD.MOV R13, RZ, RZ, -R13 ;  /* 0x000000ffff0db224 */ /* 0x000fe400078e0a0d */
[----:B------:R-:W-:Y:S02]  /*13050*/  @!P0 IMAD.MOV R12, RZ, RZ, -R12 ;  /* 0x000000ffff0c8224 */ /* 0x000fe400078e0a0c */
[----:B------:R-:W-:Y:S01]  /*13060*/  IMAD.MOV R14, RZ, RZ, -R14 ;  /* 0x000000ffff0e7224 */ /* 0x000fe200078e0a0e */
[----:B------:R-:W-:Y:S03]  /*13070*/  STL [R1+0x624], R13 ;  /* 0x0006240d01007387 */ /* 0x000fe60000100800 */
[C---:B------:R-:W-:Y:S01]  /*13080*/  IMAD R3, R0.reuse, R14, R3 ;  /* 0x0000000e00037224 */ /* 0x040fe200078e0203 */
[----:B------:R0:W-:Y:S01]  /*13090*/  STL [R1+0x61c], R12 ;  /* 0x00061c0c01007387 */ /* 0x0001e20000100800 */
[----:B------:R-:W-:Y:S01]  /*130a0*/  @!P6 IMAD.IADD R9, R9, 0x1, -R0 ;  /* 0x000000010909e824 */ /* 0x000fe200078e0a00 */
[----:B------:R-:W-:-:S02]  /*130b0*/  ISETP.GT.U32.AND P6, PT, R0, R10, PT ;  /* 0x0000000a0000720c */ /* 0x000fc40003fc4070 */
[C---:B------:R-:W-:Y:S01]  /*130c0*/  ISETP.GT.U32.AND P0, PT, R0.reuse, R4, PT ;  /* 0x000000040000720c */ /* 0x040fe20003f04070 */
[----:B------:R-:W-:Y:S02]  /*130d0*/  @!P5 IMAD.MOV R8, RZ, RZ, -R8 ;  /* 0x000000ffff08d224 */ /* 0x000fe400078e0a08 */
[----:B0-----:R-:W-:Y:S01]  /*130e0*/  IMAD.MOV.U32 R12, RZ, RZ, R11 ;  /* 0x000000ffff0c7224 */ /* 0x001fe200078e000b */
[----:B------:R-:W3:Y:S03]  /*130f0*/  LDL.LU R14, [R1+0x3a8] ;  /* 0x0003a800010e7983 */ /* 0x000ee60000300800 */
[----:B------:R-:W-:Y:S01]  /*13100*/  @!P2 IMAD.MOV R12, RZ, RZ, -R12 ;  /* 0x000000ffff0ca224 */ /* 0x000fe200078e0a0c */
[----:B------:R-:W-:-:S03]  /*13110*/  ISETP.GT.U32.AND P2, PT, R0, R3, PT ;  /* 0x000000030000720c */ /* 0x000fc60003f44070 */
[----:B------:R-:W-:Y:S01]  /*13120*/  @!P6 IMAD.IADD R10, R10, 0x1, -R0 ;  /* 0x000000010a0ae824 */ /* 0x000fe200078e0a00 */
[----:B------:R-:W-:Y:S01]  /*13130*/  ISETP.GT.U32.AND P3, PT, R0, R9, PT ;  /* 0x000000090000720c */ /* 0x000fe20003f64070 */
[----:B------:R-:W-:Y:S02]  /*13140*/  STL [R1+0x614], R12 ;  /* 0x0006140c01007387 */ /* 0x000fe40000100800 */
[----:B------:R-:W-:Y:S02]  /*13150*/  @!P1 IMAD.MOV R10, RZ, RZ, -R10 ;  /* 0x000000ffff0a9224 */ /* 0x000fe400078e0a0a */
[--C-:B------:R-:W-:Y:S01]  /*13160*/  @!P0 IMAD.IADD R4, R4, 0x1, -R0.reuse ;  /* 0x0000000104048824 */ /* 0x100fe200078e0a00 */
[----:B----4-:R-:W-:Y:S01]  /*13170*/  IABS R11, R21 ;  /* 0x00000015000b7213 */ /* 0x010fe20000000000 */
[----:B------:R-:W-:Y:S02]  /*13180*/  STL [R1+0x60c], R8 ;  /* 0x00060c0801007387 */ /* 0x000fe40000100800 */
[----:B------:R-:W-:Y:S01]  /*13190*/  @!P2 IMAD.IADD R3, R3, 0x1, -R0 ;  /* 0x000000010303a824 */ /* 0x000fe200078e0a00 */
[----:B------:R-:W-:-:S02]  /*131a0*/  ISETP.GE.AND P2, PT, R21, RZ, PT ;  /* 0x000000ff1500720c */ /* 0x000fc40003f46270 */
[----:B--2---:R-:W-:Y:S01]  /*131b0*/  ISETP.GE.AND P5, PT, R15, RZ, PT ;  /* 0x000000ff0f00720c */ /* 0x004fe20003fa6270 */
[----:B------:R-:W2:Y:S04]  /*131c0*/  LDL.LU R21, [R1+0x3b4] ;  /* 0x0003b40001157983 */ /* 0x000ea80000300800 */
[----:B------:R-:W4:Y:S01]  /*131d0*/  LDL.LU R15, [R1+0x3ac] ;  /* 0x0003ac00010f7983 */ /* 0x000f220000300800 */
[----:B------:R-:W-:Y:S01]  /*131e0*/  @!P3 IMAD.IADD R9, R9, 0x1, -R0 ;  /* 0x000000010909b824 */ /* 0x000fe200078e0a00 */
[----:B-----5:R-:W-:Y:S02]  /*131f0*/  IABS R13, R22 ;  /* 0x00000016000d7213 */ /* 0x020fe40000000000 */
[----:B------:R-:W-:Y:S02]  /*13200*/  IABS R7, R28 ;  /* 0x0000001c00077213 */ /* 0x000fe40000000000 */
[----:B------:R-:W-:-:S02]  /*13210*/  ISETP.GE.AND P3, PT, R28, RZ, PT ;  /* 0x000000ff1c00720c */ /* 0x000fc40003f66270 */
[----:B------:R-:W-:Y:S01]  /*13220*/  @!P5 IMAD.MOV R9, RZ, RZ, -R9 ;  /* 0x000000ffff09d224 */ /* 0x000fe200078e0a09 */
[----:B------:R-:W-:Y:S02]  /*13230*/  ISETP.GE.AND P5, PT, R22, RZ, PT ;  /* 0x000000ff1600720c */ /* 0x000fe40003fa6270 */
[----:B---3--:R-:W-:Y:S02]  /*13240*/  ISETP.GE.AND P0, PT, R29, RZ, PT ;  /* 0x000000ff1d00720c */ /* 0x008fe40003f06270 */
[----:B------:R-:W3:Y:S04]  /*13250*/  LDL.LU R29, [R1+0x3b0] ;  /* 0x0003b000011d7983 */ /* 0x000ee80000300800 */
[----:B------:R0:W-:Y:S02]  /*13260*/  STL [R1+0x604], R10 ;  /* 0x0006040a01007387 */ /* 0x0001e40000100800 */
[----:B0-----:R-:W-:-:S04]  /*13270*/  IMAD.MOV.U32 R10, RZ, RZ, R4 ;  /* 0x000000ffff0a7224 */ /* 0x001fc800078e0004 */
[----:B------:R-:W-:-:S05]  /*13280*/  @!P4 IMAD.MOV R10, RZ, RZ, -R10 ;  /* 0x000000ffff0ac224 */ /* 0x000fca00078e0a0a */
[----:B------:R-:W-:Y:S04]  /*13290*/  STL [R1+0x600], R10 ;  /* 0x0006000a01007387 */ /* 0x000fe80000100800 */
[----:B------:R-:W5:Y:S04]  /*132a0*/  LDL R22, [R1+0x3bc] ;  /* 0x0003bc0001167983 */ /* 0x000f680000100800 */
[----:B------:R-:W2:Y:S01]  /*132b0*/  LDL R28, [R1+0x3b8] ;  /* 0x0003b800011c7983 */ /* 0x000ea20000100800 */
[----:B------:R-:W-:-:S04]  /*132c0*/  IMAD.HI.U32 R6, R2, R7, RZ ;  /* 0x0000000702067227 */ /* 0x000fc800078e00ff */
[----:B------:R-:W-:-:S04]  /*132d0*/  IMAD.MOV R6, RZ, RZ, -R6 ;  /* 0x000000ffff067224 */ /* 0x000fc800078e0a06 */
[----:B------:R-:W-:-:S05]  /*132e0*/  IMAD R7, R0, R6, R7 ;  /* 0x0000000600077224 */ /* 0x000fca00078e0207 */
[----:B------:R-:W-:Y:S01]  /*132f0*/  ISETP.GT.U32.AND P6, PT, R0, R7, PT ;  /* 0x000000070000720c */ /* 0x000fe20003fc4070 */
[----:B------:R-:W-:Y:S01]  /*13300*/  IMAD.HI.U32 R8, R2, R11, RZ ;  /* 0x0000000b02087227 */ /* 0x000fe200078e00ff */
[----:B------:R-:W-:-:S03]  /*13310*/  ISETP.GT.U32.AND P1, PT, R0, R3, PT ;  /* 0x000000030000720c */ /* 0x000fc60003f24070 */
[----:B------:R-:W-:-:S08]  /*13320*/  IMAD.MOV R8, RZ, RZ, -R8 ;  /* 0x000000ffff087224 */ /* 0x000fd000078e0a08 */
[----:B------:R-:W-:-:S05]  /*13330*/  @!P6 IMAD.IADD R7, R7, 0x1, -R0 ;  /* 0x000000010707e824 */ /* 0x000fca00078e0a00 */
[C---:B------:R-:W-:Y:S01]  /*13340*/  ISETP.GT.U32.AND P6, PT, R0.reuse, R7, PT ;  /* 0x000000070000720c */ /* 0x040fe20003fc4070 */
[----:B------:R-:W-:Y:S01]  /*13350*/  IMAD R11, R0, R8, R11 ;  /* 0x00000008000b7224 */ /* 0x000fe200078e020b */
[----:B------:R-:W-:Y:S01]  /*13360*/  IABS R6, R14 ;  /* 0x0000000e00067213 */ /* 0x000fe20000000000 */
[----:B------:R-:W-:-:S03]  /*13370*/  @!P1 IMAD.IADD R3, R3, 0x1, -R0 ;  /* 0x0000000103039824 */ /* 0x000fc600078e0a00 */
[----:B------:R-:W-:Y:S01]  /*13380*/  ISETP.GT.U32.AND P4, PT, R0, R11, PT ;  /* 0x0000000b0000720c */ /* 0x000fe20003f84070 */
[----:B------:R-:W-:Y:S01]  /*13390*/  IMAD.HI.U32 R4, R2, R6, RZ ;  /* 0x0000000602047227 */ /* 0x000fe200078e00ff */
[----:B------:R0:W-:Y:S01]  /*133a0*/  STL [R1+0x5fc], R9 ;  /* 0x0005fc0901007387 */ /* 0x0001e20000100800 */
[----:B------:R-:W-:-:S04]  /*133b0*/  ISETP.GE.AND P1, PT, R14, RZ, PT ;  /* 0x000000ff0e00720c */ /* 0x000fc80003f26270 */
[----:B------:R-:W-:Y:S02]  /*133c0*/  @!P6 IMAD.IADD R7, R7, 0x1, -R0 ;  /* 0x000000010707e824 */ /* 0x000fe400078e0a00 */
[----:B------:R-:W-:Y:S02]  /*133d0*/  IMAD.MOV R4, RZ, RZ, -R4 ;  /* 0x000000ffff047224 */ /* 0x000fe400078e0a04 */
[----:B------:R-:W-:Y:S02]  /*133e0*/  IMAD.MOV.U32 R14, RZ, RZ, R7 ;  /* 0x000000ffff0e7224 */ /* 0x000fe400078e0007 */
[----:B0-----:R-:W-:Y:S02]  /*133f0*/  IMAD.MOV.U32 R9, RZ, RZ, R3 ;  /* 0x000000ffff097224 */ /* 0x001fe400078e0003 */
[----:B------:R-:W-:Y:S02]  /*13400*/  @!P3 IMAD.MOV R14, RZ, RZ, -R14 ;  /* 0x000000ffff0eb224 */ /* 0x000fe400078e0a0e */
[----:B------:R-:W-:-:S02]  /*13410*/  @!P0 IMAD.MOV R9, RZ, RZ, -R9 ;  /* 0x000000ffff098224 */ /* 0x000fc400078e0a09 */
[----:B------:R-:W-:Y:S02]  /*13420*/  IMAD R6, R0, R4, R6 ;  /* 0x0000000400067224 */ /* 0x000fe400078e0206 */
[----:B------:R-:W-:Y:S01]  /*13430*/  @!P4 IMAD.IADD R11, R11, 0x1, -R0 ;  /* 0x000000010b0bc824 */ /* 0x000fe200078e0a00 */
[----:B---3--:R-:W-:Y:S02]  /*13440*/  ISETP.GE.AND P4, PT, R29, RZ, PT ;  /* 0x000000ff1d00720c */ /* 0x008fe40003f86270 */
[----:B------:R-:W-:Y:S02]  /*13450*/  IABS R4, R29 ;  /* 0x0000001d00047213 */ /* 0x000fe40000000000 */
[----:B------:R-:W3:Y:S04]  /*13460*/  LDL.LU R29, [R1+0x3c8] ;  /* 0x0003c800011d7983 */ /* 0x000ee80000300800 */
[----:B------:R2:W-:Y:S04]  /*13470*/  STL [R1+0x5f8], R9 ;  /* 0x0005f80901007387 */ /* 0x0005e80000100800 */
[----:B------:R0:W-:Y:S01]  /*13480*/  STL [R1+0x5f0], R14 ;  /* 0x0005f00e01007387 */ /* 0x0001e20000100800 */
[----:B-----5:R-:W-:-:S03]  /*13490*/  IABS R7, R22 ;  /* 0x0000001600077213 */ /* 0x020fc60000000000 */
[----:B------:R-:W5:Y:S01]  /*134a0*/  LDL R22, [R1+0x3c4] ;  /* 0x0003c40001167983 */ /* 0x000f620000100800 */
[----:B--2---:R-:W-:-:S03]  /*134b0*/  IABS R9, R28 ;  /* 0x0000001c00097213 */ /* 0x004fc60000000000 */
[----:B------:R-:W2:Y:S01]  /*134c0*/  LDL R28, [R1+0x3c0] ;  /* 0x0003c000011c7983 */ /* 0x000ea20000100800 */
[----:B------:R-:W-:Y:S01]  /*134d0*/  IMAD.HI.U32 R8, R2, R13, RZ ;  /* 0x0000000d02087227 */ /* 0x000fe200078e00ff */
[----:B------:R-:W-:-:S03]  /*134e0*/  ISETP.GT.U32.AND P0, PT, R0, R11, PT ;  /* 0x0000000b0000720c */ /* 0x000fc60003f04070 */
[----:B------:R-:W-:-:S04]  /*134f0*/  IMAD.MOV R8, RZ, RZ, -R8 ;  /* 0x000000ffff087224 */ /* 0x000fc800078e0a08 */
[----:B------:R-:W-:-:S05]  /*13500*/  IMAD R13, R0, R8, R13 ;  /* 0x00000008000d7224 */ /* 0x000fca00078e020d */
[C---:B------:R-:W-:Y:S01]  /*13510*/  ISETP.GT.U32.AND P3, PT, R0.reuse, R13, PT ;  /* 0x0000000d0000720c */ /* 0x040fe20003f64070 */
[----:B------:R-:W-:Y:S01]  /*13520*/  @!P0 IMAD.IADD R11, R11, 0x1, -R0 ;  /* 0x000000010b0b8824 */ /* 0x000fe200078e0a00 */
[----:B------:R-:W-:Y:S02]  /*13530*/  ISETP.GT.U32.AND P0, PT, R0, R6, PT ;  /* 0x000000060000720c */ /* 0x000fe40003f04070 */
[----:B----4-:R-:W-:Y:S01]  /*13540*/  IABS R3, R15 ;  /* 0x0000000f00037213 */ /* 0x010fe20000000000 */
[----:B------:R-:W-:Y:S01]  /*13550*/  IMAD.HI.U32 R8, R2, R4, RZ ;  /* 0x0000000402087227 */ /* 0x000fe200078e00ff */
[----:B------:R-:W-:-:S03]  /*13560*/  IABS R10, R21 ;  /* 0x00000015000a7213 */ /* 0x000fc60000000000 */
[----:B------:R-:W-:-:S04]  /*13570*/  IMAD.HI.U32 R12, R2, R3, RZ ;  /* 0x00000003020c7227 */ /* 0x000fc800078e00ff */
[----:B------:R-:W-:Y:S02]  /*13580*/  @!P3 IMAD.IADD R13, R13, 0x1, -R0 ;  /* 0x000000010d0db824 */ /* 0x000fe400078e0a00 */
[----:B------:R-:W-:Y:S02]  /*13590*/  IMAD.MOV R8, RZ, RZ, -R8 ;  /* 0x000000ffff087224 */ /* 0x000fe400078e0a08 */
[----:B0-----:R-:W-:-:S04]  /*135a0*/  IMAD.HI.U32 R14, R2, R10, RZ ;  /* 0x0000000a020e7227 */ /* 0x001fc800078e00ff */
[----:B------:R-:W-:Y:S02]  /*135b0*/  IMAD.MOV R12, RZ, RZ, -R12 ;  /* 0x000000ffff0c7224 */ /* 0x000fe400078e0a0c */
[----:B------:R-:W-:Y:S01]  /*135c0*/  @!P0 IMAD.IADD R6, R6, 0x1, -R0 ;  /* 0x0000000106068824 */ /* 0x000fe200078e0a00 */
[C---:B------:R-:W-:Y:S01]  /*135d0*/  ISETP.GT.U32.AND P0, PT, R0.reuse, R13, PT ;  /* 0x0000000d0000720c */ /* 0x040fe20003f04070 */
[C---:B------:R-:W-:Y:S02]  /*135e0*/  IMAD R4, R0.reuse, R8, R4 ;  /* 0x0000000800047224 */ /* 0x040fe400078e0204 */
[----:B------:R-:W-:Y:S02]  /*135f0*/  IMAD.MOV R14, RZ, RZ, -R14 ;  /* 0x000000ffff0e7224 */ /* 0x000fe400078e0a0e */
[----:B------:R-:W-:Y:S02]  /*13600*/  IMAD R3, R0, R12, R3 ;  /* 0x0000000c00037224 */ /* 0x000fe400078e0203 */
[----:B------:R-:W-:-:S04]  /*13610*/  IMAD.HI.U32 R8, R2, R7, RZ ;  /* 0x0000000702087227 */ /* 0x000fc800078e00ff */
[----:B------:R-:W-:-:S04]  /*13620*/  IMAD.HI.U32 R12, R2, R9, RZ ;  /* 0x00000009020c7227 */ /* 0x000fc800078e00ff */
[C---:B------:R-:W-:Y:S02]  /*13630*/  IMAD R10, R0.reuse, R14, R10 ;  /* 0x0000000e000a7224 */ /* 0x040fe400078e020a */
[----:B------:R-:W-:Y:S02]  /*13640*/  IMAD.MOV R8, RZ, RZ, -R8 ;  /* 0x000000ffff087224 */ /* 0x000fe400078e0a08 */
[----:B------:R-:W-:Y:S02]  /*13650*/  IMAD.MOV.U32 R14, RZ, RZ, R11 ;  /* 0x000000ffff0e7224 */ /* 0x000fe400078e000b */
[----:B------:R-:W-:Y:S02]  /*13660*/  IMAD.MOV R12, RZ, RZ, -R12 ;  /* 0x000000ffff0c7224 */ /* 0x000fe400078e0a0c */
[----:B------:R-:W-:Y:S02]  /*13670*/  IMAD R7, R0, R8, R7 ;  /* 0x0000000800077224 */ /* 0x000fe400078e0207 */
[----:B------:R-:W-:-:S02]  /*13680*/  @!P2 IMAD.MOV R14, RZ, RZ, -R14 ;  /* 0x000000ffff0ea224 */ /* 0x000fc400078e0a0e */
[----:B------:R-:W-:Y:S02]  /*13690*/  IMAD R9, R0, R12, R9 ;  /* 0x0000000c00097224 */ /* 0x000fe400078e0209 */
[----:B------:R-:W-:Y:S01]  /*136a0*/  @!P0 IMAD.IADD R13, R13, 0x1, -R0 ;  /* 0x000000010d0d8824 */ /* 0x000fe200078e0a00 */
[----:B---3--:R0:W-:Y:S01]  /*136b0*/  STL [R1+0x2cdc], R29 ;  /* 0x002cdc1d01007387 */ /* 0x0081e20000100800 */
[----:B------:R-:W-:Y:S02]  /*136c0*/  IABS R11, R29 ;  /* 0x0000001d000b7213 */ /* 0x000fe40000000000 */
[----:B0-----:R-:W-:-:S04]  /*136d0*/  IMAD.MOV.U32 R29, RZ, RZ, R13 ;  /* 0x000000ffff1d7224 */ /* 0x001fc800078e000d */
[----:B------:R-:W-:Y:S01]  /*136e0*/  @!P5 IMAD.MOV R29, RZ, RZ, -R29 ;  /* 0x000000ffff1dd224 */ /* 0x000fe200078e0a1d */
[----:B-----5:R-:W-:Y:S02]  /*136f0*/  IABS R8, R22 ;  /* 0x0000001600087213 */ /* 0x020fe40000000000 */
[----:B--2---:R-:W-:Y:S02]  /*13700*/  IABS R12, R28 ;  /* 0x0000001c000c7213 */ /* 0x004fe40000000000 */
[----:B------:R-:W2:Y:S04]  /*13710*/  LDL.LU R28, [R1+0x3cc] ;  /* 0x0003cc00011c7983 */ /* 0x000ea80000300800 */
[----:B------:R-:W3:Y:S04]  /*13720*/  LDL.LU R22, [R1+0x3d0] ;  /* 0x0003d00001167983 */ /* 0x000ee80000300800 */
[----:B------:R0:W-:Y:S02]  /*13730*/  STL [R1+0x5e4], R14 ;  /* 0x0005e40e01007387 */ /* 0x0001e40000100800 */
[----:B0-----:R-:W-:-:S04]  /*13740*/  IMAD.HI.U32 R14, R2, R8, RZ ;  /* 0x00000008020e7227 */ /* 0x001fc800078e00ff */
[----:B------:R-:W-:Y:S01]  /*13750*/  IMAD.MOV R14, RZ, RZ, -R14 ;  /* 0x000000ffff0e7224 */ /* 0x000fe200078e0a0e */
[----:B------:R0:W-:Y:S03]  /*13760*/  STL [R1+0x5e0], R29 ;  /* 0x0005e01d01007387 */ /* 0x0001e60000100800 */
[C---:B------:R-:W-:Y:S02]  /*13770*/  IMAD R8, R0.reuse, R14, R8 ;  /* 0x0000000e00087224 */ /* 0x040fe400078e0208 */
[----:B------:R-:W4:Y:S04]  /*13780*/  LDL.LU R14, [R1+0x3b8] ;  /* 0x0003b800010e7983 */ /* 0x000f280000300800 */
[----:B0-----:R-:W5:Y:S01]  /*13790*/  LDL.LU R29, [R1+0x3bc] ;  /* 0x0003bc00011d7983 */ /* 0x001f620000300800 */
[----:B------:R-:W-:-:S02]  /*137a0*/  ISETP.GT.U32.AND P3, PT, R0, R3, PT ;  /* 0x000000030000720c */ /* 0x000fc40003f64070 */
[----:B------:R-:W-:-:S11]  /*137b0*/  ISETP.GT.U32.AND P2, PT, R0, R6, PT ;  /* 0x000000060000720c */ /* 0x000fd60003f44070 */
[----:B------:R-:W-:-:S05]  /*137c0*/  @!P3 IMAD.IADD R3, R3, 0x1, -R0 ;  /* 0x000000010303b824 */ /* 0x000fca00078e0a00 */
[----:B------:R-:W-:Y:S01]  /*137d0*/  ISETP.GT.U32.AND P3, PT, R0, R3, PT ;  /* 0x000000030000720c */ /* 0x000fe20003f64070 */
[----:B------:R-:W-:Y:S01]  /*137e0*/  IMAD.HI.U32 R13, R2, R11, RZ ;  /* 0x0000000b020d7227 */ /* 0x000fe200078e00ff */
[----:B------:R-:W-:-:S03]  /*137f0*/  ISETP.GE.AND P6, PT, R15, RZ, PT ;  /* 0x000000ff0f00720c */ /* 0x000fc60003fc6270 */
[----:B------:R-:W-:Y:S02]  /*13800*/  @!P2 IMAD.IADD R6, R6, 0x1, -R0 ;  /* 0x000000010606a824 */ /* 0x000fe400078e0a00 */
[----:B------:R-:W-:-:S06]  /*13810*/  IMAD.HI.U32 R15, R2, R12, RZ ;  /* 0x0000000c020f7227 */ /* 0x000fcc00078e00ff */
[----:B------:R-:W-:Y:S01]  /*13820*/  @!P3 IMAD.IADD R3, R3, 0x1, -R0 ;  /* 0x000000010303b824 */ /* 0x000fe200078e0a00 */
[C---:B------:R-:W-:Y:S01]  /*13830*/  ISETP.GT.U32.AND P3, PT, R0.reuse, R7, PT ;  /* 0x000000070000720c */ /* 0x040fe20003f64070 */
[----:B------:R-:W-:Y:S01]  /*13840*/  IMAD.MOV R13, RZ, RZ, -R13 ;  /* 0x000000ffff0d7224 */ /* 0x000fe200078e0a0d */
[C---:B------:R-:W-:Y:S01]  /*13850*/  ISETP.GT.U32.AND P0, PT, R0.reuse, R4, PT ;  /* 0x000000040000720c */ /* 0x040fe20003f04070 */
[----:B------:R-:W-:Y:S02]  /*13860*/  @!P1 IMAD.MOV R6, RZ, RZ, -R6 ;  /* 0x000000ffff069224 */ /* 0x000fe400078e0a06 */
[----:B------:R-:W-:Y:S02]  /*13870*/  IMAD.MOV R15, RZ, RZ, -R15 ;  /* 0x000000ffff0f7224 */ /* 0x000fe400078e0a0f */
[C---:B------:R-:W-:Y:S01]  /*13880*/  IMAD R11, R0.reuse, R13, R11 ;  /* 0x0000000d000b7224 */ /* 0x040fe200078e020b */
[----:B------:R-:W-:Y:S01]  /*13890*/  STL [R1+0x5dc], R6 ;  /* 0x0005dc0601007387 */ /* 0x000fe20000100800 */
[----:B------:R-:W-:-:S03]  /*138a0*/  IMAD R12, R0, R15, R12 ;  /* 0x0000000f000c7224 */ /* 0x000fc600078e020c */
[----:B------:R-:W3:Y:S01]  /*138b0*/  LDL.LU R13, [R1+0x3c0] ;  /* 0x0003c000010d7983 */ /* 0x000ee20000300800 */
[----:B------:R-:W-:-:S03]  /*138c0*/  @!P3 IMAD.IADD R7, R7, 0x1, -R0 ;  /* 0x000000010707b824 */ /* 0x000fc600078e0a00 */
[----:B------:R-:W3:Y:S02]  /*138d0*/  LDL.LU R15, [R1+0x3c4] ;  /* 0x0003c400010f7983 */ /* 0x000ee40000300800 */
[----:B------:R-:W-:Y:S01]  /*138e0*/  ISETP.GT.U32.AND P1, PT, R0, R7, PT ;  /* 0x000000070000720c */ /* 0x000fe20003f24070 */
[----:B------:R-:W-:Y:S01]  /*138f0*/  @!P0 IMAD.IADD R4, R4, 0x1, -R0 ;  /* 0x0000000104048824 */ /* 0x000fe200078e0a00 */
[----:B------:R-:W-:Y:S01]  /*13900*/  ISETP.GE.AND P0, PT, R21, RZ, PT ;  /* 0x000000ff1500720c */ /* 0x000fe20003f06270 */
[----:B------:R-:W-:-:S04]  /*13910*/  IMAD.MOV.U32 R21, RZ, RZ, R3 ;  /* 0x000000ffff157224 */ /* 0x000fc800078e0003 */
[----:B------:R-:W-:-:S05]  /*13920*/  @!P6 IMAD.MOV R21, RZ, RZ, -R21 ;  /* 0x000000ffff15e224 */ /* 0x000fca00078e0a15 */
[----:B------:R0:W-:Y:S01]  /*13930*/  STL [R1+0x5d0], R21 ;  /* 0x0005d01501007387 */ /* 0x0001e20000100800 */
[----:B------:R-:W-:-:S03]  /*13940*/  @!P1 IMAD.IADD R7, R7, 0x1, -R0 ;  /* 0x0000000107079824 */ /* 0x000fc600078e0a00 */
[----:B0-----:R-:W3:Y:S01]  /*13950*/  LDL.LU R21, [R1+0x3d4] ;  /* 0x0003d40001157983 */ /* 0x001ee20000300800 */
[----:B-----5:R-:W-:-:S03]  /*13960*/  ISETP.GE.AND P1, PT, R29, RZ, PT ;  /* 0x000000ff1d00720c */ /* 0x020fc60003f26270 */
[----:B------:R-:W5:Y:S01]  /*13970*/  LDL.LU R29, [R1+0x2cdc] ;  /* 0x002cdc00011d7983 */ /* 0x000f620000300800 */
[C---:B------:R-:W-:Y:S02]  /*13980*/  ISETP.GT.U32.AND P2, PT, R0.reuse, R9, PT ;  /* 0x000000090000720c */ /* 0x040fe40003f44070 */
[----:B------:R-:W-:-:S11]  /*13990*/  ISETP.GT.U32.AND P5, PT, R0, R10, PT ;  /* 0x0000000a0000720c */ /* 0x000fd60003fa4070 */
[----:B------:R-:W-:-:S05]  /*139a0*/  @!P2 IMAD.IADD R9, R9, 0x1, -R0 ;  /* 0x000000010909a824 */ /* 0x000fca00078e0a00 */
[----:B------:R-:W-:Y:S01]  /*139b0*/  ISETP.GT.U32.AND P3, PT, R0, R9, PT ;  /* 0x000000090000720c */ /* 0x000fe20003f64070 */
[----:B------:R-:W-:Y:S01]  /*139c0*/  @!P5 IMAD.IADD R10, R10, 0x1, -R0 ;  /* 0x000000010a0ad824 */ /* 0x000fe200078e0a00 */
[C---:B------:R-:W-:Y:S02]  /*139d0*/  ISETP.GT.U32.AND P5, PT, R0.reuse, R4, PT ;  /* 0x000000040000720c */ /* 0x040fe40003fa4070 */
[C---:B------:R-:W-:Y:S02]  /*139e0*/  ISETP.GT.U32.AND P6, PT, R0.reuse, R12, PT ;  /* 0x0000000c0000720c */ /* 0x040fe40003fc4070 */
[----:B------:R-:W-:-:S07]  /*139f0*/  ISETP.GT.U32.AND P2, PT, R0, R10, PT ;  /* 0x0000000a0000720c */ /* 0x000fce0003f44070 */
[--C-:B------:R-:W-:Y:S01]  /*13a00*/  @!P3 IMAD.IADD R9, R9, 0x1, -R0.reuse ;  /* 0x000000010909b824 */ /* 0x100fe200078e0a00 */
[----:B------:R-:W-:Y:S01]  /*13a10*/  ISETP.GT.U32.AND P3, PT, R0, R11, PT ;  /* 0x0000000b0000720c */ /* 0x000fe20003f64070 */
[--C-:B------:R-:W-:Y:S01]  /*13a20*/  @!P5 IMAD.IADD R4, R4, 0x1, -R0.reuse ;  /* 0x000000010404d824 */ /* 0x100fe200078e0a00 */
[----:B------:R-:W-:Y:S01]  /*13a30*/  ISETP.GT.U32.AND P5, PT, R0, R8, PT ;  /* 0x000000080000720c */ /* 0x000fe20003fa4070 */
[--C-:B------:R-:W-:Y:S01]  /*13a40*/  @!P6 IMAD.IADD R12, R12, 0x1, -R0.reuse ;  /* 0x000000010c0ce824 */ /* 0x100fe200078e0a00 */
[----:B--2---:R-:W-:Y:S01]  /*13a50*/  IABS R3, R28 ;  /* 0x0000001c00037213 */ /* 0x004fe20000000000 */
[----:B------:R-:W-:Y:S01]  /*13a60*/  @!P2 IMAD.IADD R10, R10, 0x1, -R0 ;  /* 0x000000010a0aa824 */ /* 0x000fe200078e0a00 */
[----:B----4-:R-:W-:-:S03]  /*13a70*/  ISETP.GE.AND P2, PT, R14, RZ, PT ;  /* 0x000000ff0e00720c */ /* 0x010fc60003f46270 */
[----:B------:R-:W-:-:S04]  /*13a80*/  IMAD.HI.U32 R14, R2, R3, RZ ;  /* 0x00000003020e7227 */ /* 0x000fc800078e00ff */
[----:B------:R-:W-:Y:S01]  /*13a90*/  @!P3 IMAD.IADD R11, R11, 0x1, -R0 ;  /* 0x000000010b0bb824 */ /* 0x000fe200078e0a00 */
[----:B------:R-:W-:Y:S01]  /*13aa0*/  ISETP.GT.U32.AND P3, PT, R0, R12, PT ;  /* 0x0000000c0000720c */ /* 0x000fe20003f64070 */
[----:B------:R-:W-:Y:S01]  /*13ab0*/  IMAD.MOV R14, RZ, RZ, -R14 ;  /* 0x000000ffff0e7224 */ /* 0x000fe200078e0a0e */
[----:B---3--:R-:W-:Y:S01]  /*13ac0*/  ISETP.GE.AND P6, PT, R13, RZ, PT ;  /* 0x000000ff0d00720c */ /* 0x008fe20003fc6270 */
[----:B------:R-:W-:Y:S01]  /*13ad0*/  @!P5 IMAD.IADD R8, R8, 0x1, -R0 ;  /* 0x000000010808d824 */ /* 0x000fe200078e0a00 */
[----:B------:R-:W-:Y:S01]  /*13ae0*/  ISETP.GE.AND P5, PT, R15, RZ, PT ;  /* 0x000000ff0f00720c */ /* 0x000fe20003fa6270 */
[----:B------:R-:W-:Y:S01]  /*13af0*/  IMAD.MOV.U32 R15, RZ, RZ, R4 ;  /* 0x000000ffff0f7224 */ /* 0x000fe200078e0004 */
[----:B------:R-:W-:Y:S01]  /*13b00*/  IABS R6, R22 ;  /* 0x0000001600067213 */ /* 0x000fe20000000000 */
[C---:B------:R-:W-:Y:S02]  /*13b10*/  IMAD R3, R0.reuse, R14, R3 ;  /* 0x0000000e00037224 */ /* 0x040fe400078e0203 */
[----:B------:R-:W-:Y:S01]  /*13b20*/  @!P0 IMAD.MOV R10, RZ, RZ, -R10 ;  /* 0x000000ffff0a8224 */ /* 0x000fe200078e0a0a */
[C---:B------:R-:W-:Y:S01]  /*13b30*/  ISETP.GT.U32.AND P0, PT, R0.reuse, R8, PT ;  /* 0x000000080000720c */ /* 0x040fe20003f04070 */
[----:B------:R-:W-:Y:S01]  /*13b40*/  @!P4 IMAD.MOV R15, RZ, RZ, -R15 ;  /* 0x000000ffff0fc224 */ /* 0x000fe200078e0a0f */
[----:B------:R-:W-:Y:S01]  /*13b50*/  ISETP.GT.U32.AND P4, PT, R0, R11, PT ;  /* 0x0000000b0000720c */ /* 0x000fe20003f84070 */
[----:B------:R-:W-:Y:S01]  /*13b60*/  IMAD.HI.U32 R13, R2, R6, RZ ;  /* 0x00000006020d7227 */ /* 0x000fe200078e00ff */
[----:B------:R-:W2:Y:S03]  /*13b70*/  LDL.LU R14, [R1+0x3dc] ;  /* 0x0003dc00010e7983 */ /* 0x000ea60000300800 */
[----:B------:R-:W-:Y:S01]  /*13b80*/  @!P2 IMAD.MOV R9, RZ, RZ, -R9 ;  /* 0x000000ffff09a224 */ /* 0x000fe200078e0a09 */
[----:B------:R-:W-:Y:S01]  /*13b90*/  ISETP.GT.U32.AND P2, PT, R0, R3, PT ;  /* 0x000000030000720c */ /* 0x000fe20003f44070 */
[----:B------:R-:W-:-:S02]  /*13ba0*/  @!P3 IMAD.IADD R12, R12, 0x1, -R0 ;  /* 0x000000010c0cb824 */ /* 0x000fc400078e0a00 */
[----:B------:R-:W-:Y:S02]  /*13bb0*/  IMAD.MOV R4, RZ, RZ, -R13 ;  /* 0x000000ffff047224 */ /* 0x000fe400078e0a0d */
[----:B------:R-:W-:Y:S01]  /*13bc0*/  @!P1 IMAD.MOV R7, RZ, RZ, -R7 ;  /* 0x000000ffff079224 */ /* 0x000fe200078e0a07 */
[----:B------:R-:W3:Y:S01]  /*13bd0*/  LDL.LU R13, [R1+0x3d8] ;  /* 0x0003d800010d7983 */ /* 0x000ee20000300800 */
[----:B------:R-:W-:-:S03]  /*13be0*/  @!P6 IMAD.MOV R12, RZ, RZ, -R12 ;  /* 0x000000ffff0ce224 */ /* 0x000fc600078e0a0c */
[----:B------:R0:W-:Y:S04]  /*13bf0*/  STL [R1+0x864], R15 ;  /* 0x0008640f01007387 */ /* 0x0001e80000100800 */
[----:B------:R1:W-:Y:S01]  /*13c00*/  STL [R1+0x5c8], R10 ;  /* 0x0005c80a01007387 */ /* 0x0003e20000100800 */
[----:B------:R-:W-:-:S03]  /*13c10*/  @!P0 IMAD.IADD R8, R8, 0x1, -R0 ;  /* 0x0000000108088824 */ /* 0x000fc600078e0a00 */
[----:B------:R-:W-:Y:S01]  /*13c20*/  STL [R1+0x5c0], R9 ;  /* 0x0005c00901007387 */ /* 0x000fe20000100800 */
[----:B------:R-:W-:-:S03]  /*13c30*/  ISETP.GE.AND P0, PT, R28, RZ, PT ;  /* 0x000000ff1c00720c */ /* 0x000fc60003f06270 */
[----:B------:R-:W-:Y:S01]  /*13c40*/  STL [R1+0x5b8], R7 ;  /* 0x0005b80701007387 */ /* 0x000fe20000100800 */
[----:B------:R-:W-:-:S03]  /*13c50*/  @!P4 IMAD.IADD R11, R11, 0x1, -R0 ;  /* 0x000000010b0bc824 */ /* 0x000fc600078e0a00 */
[----:B------:R4:W-:Y:S01]  /*13c60*/  STL [R1+0x5b4], R12 ;  /* 0x0005b40c01007387 */ /* 0x0009e20000100800 */
[----:B------:R-:W-:Y:S01]  /*13c70*/  ISETP.GE.AND P4, PT, R22, RZ, PT ;  /* 0x000000ff1600720c */ /* 0x000fe20003f86270 */
[----:B------:R-:W-:Y:S02]  /*13c80*/  @!P2 IMAD.IADD R3, R3, 0x1, -R0 ;  /* 0x000000010303a824 */ /* 0x000fe400078e0a00 */
[----:B0-----:R-:W3:Y:S01]  /*13c90*/  LDL.LU R15, [R1+0x3e0] ;  /* 0x0003e000010f7983 */ /* 0x001ee20000300800 */
[----:B-1----:R-:W-:Y:S02]  /*13ca0*/  IABS R10, R21 ;  /* 0x00000015000a7213 */ /* 0x002fe40000000000 */
[----:B------:R-:W-:Y:S02]  /*13cb0*/  ISETP.GE.AND P2, PT, R21, RZ, PT ;  /* 0x000000ff1500720c */ /* 0x000fe40003f46270 */
[----:B-----5:R-:W-:Y:S02]  /*13cc0*/  ISETP.GE.AND P1, PT, R29, RZ, PT ;  /* 0x000000ff1d00720c */ /* 0x020fe40003f26270 */
[----:B------:R-:W5:Y:S04]  /*13cd0*/  LDL.LU R29, [R1+0x3e4] ;  /* 0x0003e400011d7983 */ /* 0x000f680000300800 */
[----:B------:R-:W5:Y:S04]  /*13ce0*/  LDL R28, [R1+0x3e8] ;  /* 0x0003e800011c7983 */ /* 0x000f680000100800 */
[----:B------:R-:W5:Y:S04]  /*13cf0*/  LDL.LU R22, [R1+0x3ec] ;  /* 0x0003ec0001167983 */ /* 0x000f680000300800 */
[----:B------:R-:W5:Y:S01]  /*13d00*/  LDL.LU R21, [R1+0x3f0] ;  /* 0x0003f00001157983 */ /* 0x000f620000300800 */
[----:B------:R-:W-:-:S05]  /*13d10*/  IMAD R6, R0, R4, R6 ;  /* 0x0000000400067224 */ /* 0x000fca00078e0206 */
[----:B------:R-:W-:Y:S01]  /*13d20*/  ISETP.GT.U32.AND P3, PT, R0, R6, PT ;  /* 0x000000060000720c */ /* 0x000fe20003f64070 */
[----:B----4-:R-:W-:-:S12]  /*13d30*/  IMAD.MOV.U32 R12, RZ, RZ, R8 ;  /* 0x000000ffff0c7224 */ /* 0x010fd800078e0008 */
[----:B------:R-:W-:Y:S01]  /*13d40*/  @!P3 IMAD.IADD R6, R6, 0x1, -R0 ;  /* 0x000000010606b824 */ /* 0x000fe200078e0a00 */
[----:B------:R-:W-:-:S04]  /*13d50*/  ISETP.GT.U32.AND P3, PT, R0, R3, PT ;  /* 0x000000030000720c */ /* 0x000fc80003f64070 */
[----:B------:R-:W-:Y:S01]  /*13d60*/  ISETP.GT.U32.AND P6, PT, R0, R6, PT ;  /* 0x000000060000720c */ /* 0x000fe20003fc4070 */
[----:B------:R-:W-:Y:S02]  /*13d70*/  @!P5 IMAD.MOV R12, RZ, RZ, -R12 ;  /* 0x000000ffff0cd224 */ /* 0x000fe400078e0a0c */
[----:B------:R-:W-:-:S03]  /*13d80*/  @!P1 IMAD.MOV R11, RZ, RZ, -R11 ;  /* 0x000000ffff0b9224 */ /* 0x000fc600078e0a0b */
[----:B------:R-:W-:Y:S03]  /*13d90*/  STL [R1+0x5ac], R12 ;  /* 0x0005ac0c01007387 */ /* 0x000fe60000100800 */
[--C-:B------:R-:W-:Y:S01]  /*13da0*/  @!P3 IMAD.IADD R3, R3, 0x1, -R0.reuse ;  /* 0x000000010303b824 */ /* 0x100fe200078e0a00 */
[----:B------:R0:W-:Y:S03]  /*13db0*/  STL [R1+0x5a8], R11 ;  /* 0x0005a80b01007387 */ /* 0x0001e60000100800 */
[----:B------:R-:W-:Y:S02]  /*13dc0*/  @!P6 IMAD.IADD R6, R6, 0x1, -R0 ;  /* 0x000000010606e824 */ /* 0x000fe400078e0a00 */
[----:B0-----:R-:W-:Y:S01]  /*13dd0*/  IMAD.MOV.U32 R11, RZ, RZ, R3 ;  /* 0x000000ffff0b7224 */ /* 0x001fe200078e0003 */
[----:B--2---:R-:W-:-:S02]  /*13de0*/  IABS R4, R14 ;  /* 0x0000000e00047213 */ /* 0x004fc40000000000 */
[----:B------:R-:W-:Y:S01]  /*13df0*/  ISETP.GE.AND P3, PT, R14, RZ, PT ;  /* 0x000000ff0e00720c */ /* 0x000fe20003f66270 */
[----:B------:R-:W-:Y:S02]  /*13e00*/  IMAD.MOV.U32 R14, RZ, RZ, R6 ;  /* 0x000000ffff0e7224 */ /* 0x000fe400078e0006 */
[----:B------:R-:W-:Y:S02]  /*13e10*/  @!P0 IMAD.MOV R11, RZ, RZ, -R11 ;  /* 0x000000ffff0b8224 */ /* 0x000fe400078e0a0b */
[----:B------:R-:W-:-:S03]  /*13e20*/  @!P4 IMAD.MOV R14, RZ, RZ, -R14 ;  /* 0x000000ffff0ec224 */ /* 0x000fc600078e0a0e */
[----:B------:R0:W-:Y:S01]  /*13e30*/  STL [R1+0x5a4], R11 ;  /* 0x0005a40b01007387 */ /* 0x0001e20000100800 */
[----:B---3--:R-:W-:Y:S02]  /*13e40*/  IABS R7, R13 ;  /* 0x0000000d00077213 */ /* 0x008fe40000000000 */
[----:B------:R-:W-:Y:S02]  /*13e50*/  ISETP.GE.AND P1, PT, R13, RZ, PT ;  /* 0x000000ff0d00720c */ /* 0x000fe40003f26270 */
[----:B-----5:R-:W-:Y:S02]  /*13e60*/  ISETP.GE.AND P0, PT, R29, RZ, PT ;  /* 0x000000ff1d00720c */ /* 0x020fe40003f06270 */
[----:B------:R-:W-:Y:S01]  /*13e70*/  IABS R13, R29 ;  /* 0x0000001d000d7213 */ /* 0x000fe20000000000 */
[----:B------:R-:W-:Y:S04]  /*13e80*/  STL [R1+0x2cd4], R22 ;  /* 0x002cd41601007387 */ /* 0x000fe80000100800 */
[----:B------:R-:W-:Y:S04]  /*13e90*/  STL [R1+0x2cd8], R21 ;  /* 0x002cd81501007387 */ /* 0x000fe80000100800 */
[----:B------:R1:W-:Y:S04]  /*13ea0*/  STL [R1+0x59c], R14 ;  /* 0x00059c0e01007387 */ /* 0x0003e80000100800 */
[----:B------:R-:W2:Y:S01]  /*13eb0*/  LDL R29, [R1+0x3f8] ;  /* 0x0003f800011d7983 */ /* 0x000ea20000100800 */
[----:B------:R-:W-:-:S04]  /*13ec0*/  IMAD.HI.U32 R9, R2, R10, RZ ;  /* 0x0000000a02097227 */ /* 0x000fc800078e00ff */
[----:B------:R-:W-:-:S04]  /*13ed0*/  IMAD.MOV R9, RZ, RZ, -R9 ;  /* 0x000000ffff097224 */ /* 0x000fc800078e0a09 */
[----:B------:R-:W-:-:S05]  /*13ee0*/  IMAD R10, R0, R9, R10 ;  /* 0x00000009000a7224 */ /* 0x000fca00078e020a */
[----:B------:R-:W-:Y:S01]  /*13ef0*/  ISETP.GT.U32.AND P5, PT, R0, R10, PT ;  /* 0x0000000a0000720c */ /* 0x000fe20003fa4070 */
[----:B------:R-:W-:Y:S01]  /*13f00*/  IMAD.HI.U32 R8, R2, R4, RZ ;  /* 0x0000000402087227 */ /* 0x000fe200078e00ff */
[----:B0-----:R-:W-:Y:S02]  /*13f10*/  IABS R11, R28 ;  /* 0x0000001c000b7213 */ /* 0x001fe40000000000 */
[----:B------:R-:W-:-:S09]  /*13f20*/  ISETP.GE.AND P6, PT, R15, RZ, PT ;  /* 0x000000ff0f00720c */ /* 0x000fd20003fc6270 */
[----:B------:R-:W-:Y:S01]  /*13f30*/  @!P5 IMAD.IADD R10, R10, 0x1, -R0 ;  /* 0x000000010a0ad824 */ /* 0x000fe200078e0a00 */
[----:B------:R-:W-:Y:S01]  /*13f40*/  IABS R3, R15 ;  /* 0x0000000f00037213 */ /* 0x000fe20000000000 */
[----:B------:R-:W-:Y:S01]  /*13f50*/  IMAD.MOV R8, RZ, RZ, -R8 ;  /* 0x000000ffff087224 */ /* 0x000fe200078e0a08 */
[----:B------:R-:W3:Y:S02]  /*13f60*/  LDL R15, [R1+0x3f4] ;  /* 0x0003f400010f7983 */ /* 0x000ee40000100800 */
[----:B------:R-:W-:Y:S01]  /*13f70*/  ISETP.GT.U32.AND P5, PT, R0, R10, PT ;  /* 0x0000000a0000720c */ /* 0x000fe20003fa4070 */
[----:B-1----:R-:W-:Y:S01]  /*13f80*/  IMAD.HI.U32 R14, R2, R11, RZ ;  /* 0x0000000b020e7227 */ /* 0x002fe200078e00ff */
[----:B------:R-:W-:Y:S01]  /*13f90*/  IABS R6, R21 ;  /* 0x0000001500067213 */ /* 0x000fe20000000000 */
[----:B------:R-:W4:Y:S02]  /*13fa0*/  LDL R28, [R1+0x3fc] ;  /* 0x0003fc00011c7983 */ /* 0x000f240000100800 */
[----:B------:R-:W-:-:S02]  /*13fb0*/  IMAD R4, R0, R8, R4 ;  /* 0x0000000800047224 */ /* 0x000fc400078e0204 */
[----:B------:R-:W-:Y:S02]  /*13fc0*/  IMAD.MOV R14, RZ, RZ, -R14 ;  /* 0x000000ffff0e7224 */ /* 0x000fe400078e0a0e */
[----:B------:R-:W-:-:S04]  /*13fd0*/  IMAD.HI.U32 R8, R2, R13, RZ ;  /* 0x0000000d02087227 */ /* 0x000fc800078e00ff */
[----:B------:R-:W-:Y:S02]  /*13fe0*/  @!P5 IMAD.IADD R10, R10, 0x1, -R0 ;  /* 0x000000010a0ad824 */ /* 0x000fe400078e0a00 */
[----:B------:R-:W-:Y:S02]  /*13ff0*/  IMAD R11, R0, R14, R11 ;  /* 0x0000000e000b7224 */ /* 0x000fe400078e020b */
[----:B------:R-:W-:-:S04]  /*14000*/  IMAD.HI.U32 R9, R2, R7, RZ ;  /* 0x0000000702097227 */ /* 0x000fc800078e00ff */
[----:B------:R-:W-:Y:S02]  /*14010*/  IMAD.MOV R8, RZ, RZ, -R8 ;  /* 0x000000ffff087224 */ /* 0x000fe400078e0a08 */
[----:B------:R-:W-:Y:S02]  /*14020*/  IMAD.MOV.U32 R14, RZ, RZ, R10 ;  /* 0x000000ffff0e7224 */ /* 0x000fe400078e000a */
[----:B------:R-:W-:Y:S02]  /*14030*/  IMAD.MOV R9, RZ, RZ, -R9 ;  /* 0x000000ffff097224 */ /* 0x000fe400078e0a09 */
[----:B------:R-:W-:Y:S02]  /*14040*/  IMAD R13, R0, R8, R13 ;  /* 0x00000008000d7224 */ /* 0x000fe400078e020d */
[----:B------:R-:W-:Y:S02]  /*14050*/  @!P2 IMAD.MOV R14, RZ, RZ, -R14 ;  /* 0x000000ffff0ea224 */ /* 0x000fe400078e0a0e */
[----:B------:R-:W-:-:S03]  /*14060*/  IMAD.HI.U32 R8, R2, R6, RZ ;  /* 0x0000000602087227 */ /* 0x000fc600078e00ff */
[----:B------:R-:W-:Y:S01]  /*14070*/  STL [R1+0x594], R14 ;  /* 0x0005940e01007387 */ /* 0x000fe20000100800 */
[C---:B------:R-:W-:Y:S01]  /*14080*/  IMAD R7, R0.reuse, R9, R7 ;  /* 0x0000000900077224 */ /* 0x040fe200078e0207 */
[----:B------:R-:W-:Y:S01]  /*14090*/  IABS R9, R22 ;  /* 0x0000001600097213 */ /* 0x000fe20000000000 */
[----:B------:R-:W-:Y:S01]  /*140a0*/  IMAD.MOV R8, RZ, RZ, -R8 ;  /* 0x000000ffff087224 */ /* 0x000fe200078e0a08 */
[----:B------:R-:W5:Y:S03]  /*140b0*/  LDL.LU R22, [R1+0x3e8] ;  /* 0x0003e80001167983 */ /* 0x000f660000300800 */
[C---:B------:R-:W-:Y:S01]  /*140c0*/  IMAD R6, R0.reuse, R8, R6 ;  /* 0x0000000800067224 */ /* 0x040fe200078e0206 */
[----:B--2---:R-:W-:Y:S02]  /*140d0*/  IABS R8, R29 ;  /* 0x0000001d00087213 */ /* 0x004fe40000000000 */
[----:B------:R-:W2:Y:S01]  /*140e0*/  LDL.LU R29, [R1+0x400] ;  /* 0x00040000011d7983 */ /* 0x000ea20000300800 */
[----:B------:R-:W-:Y:S01]  /*140f0*/  ISETP.GT.U32.AND P4, PT, R0, R7, PT ;  /* 0x000000070000720c */ /* 0x000fe20003f84070 */
[----:B------:R-:W-:Y:S01]  /*14100*/  IMAD.HI.U32 R12, R2, R3, RZ ;  /* 0x00000003020c7227 */ /* 0x000fe200078e00ff */
[----:B------:R-:W-:-:S03]  /*14110*/  ISETP.GT.U32.AND P5, PT, R0, R4, PT ;  /* 0x000000040000720c */ /* 0x000fc60003fa4070 */
[----:B------:R-:W-:-:S04]  /*14120*/  IMAD.MOV R12, RZ, RZ, -R12 ;  /* 0x000000ffff0c7224 */ /* 0x000fc800078e0a0c */
[----:B------:R-:W-:-:S04]  /*14130*/  IMAD R3, R0, R12, R3 ;  /* 0x0000000c00037224 */ /* 0x000fc800078e0203 */
[--C-:B------:R-:W-:Y:S01]  /*14140*/  @!P4 IMAD.IADD R7, R7, 0x1, -R0.reuse ;  /* 0x000000010707c824 */ /* 0x100fe200078e0a00 */
[----:B------:R-:W-:Y:S01]  /*14150*/  ISETP.GT.U32.AND P4, PT, R0, R3, PT ;  /* 0x000000030000720c */ /* 0x000fe20003f84070 */
[----:B------:R-:W-:-:S03]  /*14160*/  @!P5 IMAD.IADD R4, R4, 0x1, -R0 ;  /* 0x000000010404d824 */ /* 0x000fc600078e0a00 */
[----:B------:R-:W-:Y:S01]  /*14170*/  ISETP.GT.U32.AND P5, PT, R0, R7, PT ;  /* 0x000000070000720c */ /* 0x000fe20003fa4070 */
[----:B------:R-:W-:-:S04]  /*14180*/  IMAD.HI.U32 R12, R2, R9, RZ ;  /* 0x00000009020c7227 */ /* 0x000fc800078e00ff */
[----:B------:R-:W-:-:S04]  /*14190*/  IMAD.MOV R12, RZ, RZ, -R12 ;  /* 0x000000ffff0c7224 */ /* 0x000fc800078e0a0c */
[--C-:B------:R-:W-:Y:S01]  /*141a0*/  @!P4 IMAD.IADD R3, R3, 0x1, -R0.reuse ;  /* 0x000000010303c824 */ /* 0x100fe200078e0a00 */
[C---:B------:R-:W-:Y:S01]  /*141b0*/  ISETP.GT.U32.AND P4, PT, R0.reuse, R4, PT ;  /* 0x000000040000720c */ /* 0x040fe20003f84070 */
[C---:B------:R-:W-:Y:S02]  /*141c0*/  IMAD R9, R0.reuse, R12, R9 ;  /* 0x0000000c00097224 */ /* 0x040fe400078e0209 */
[----:B------:R-:W-:Y:S01]  /*141d0*/  @!P5 IMAD.IADD R7, R7, 0x1, -R0 ;  /* 0x000000010707d824 */ /* 0x000fe200078e0a00 */
[C---:B------:R-:W-:Y:S02]  /*141e0*/  ISETP.GT.U32.AND P5, PT, R0.reuse, R13, PT ;  /* 0x0000000d0000720c */ /* 0x040fe40003fa4070 */
[----:B---3--:R-:W-:Y:S02]  /*141f0*/  IABS R12, R15 ;  /* 0x0000000f000c7213 */ /* 0x008fe40000000000 */
[----:B------:R-:W-:Y:S01]  /*14200*/  ISETP.GT.U32.AND P2, PT, R0, R3, PT ;  /* 0x000000030000720c */ /* 0x000fe20003f44070 */
[----:B------:R-:W-:-:S02]  /*14210*/  IMAD.MOV.U32 R21, RZ, RZ, R7 ;  /* 0x000000ffff157224 */ /* 0x000fc400078e0007 */
[----:B------:R-:W-:Y:S01]  /*14220*/  IMAD.HI.U32 R15, R2, R12, RZ ;  /* 0x0000000c020f7227 */ /* 0x000fe200078e00ff */
[----:B----4-:R-:W-:Y:S02]  /*14230*/  IABS R10, R28 ;  /* 0x0000001c000a7213 */ /* 0x010fe40000000000 */
[----:B------:R-:W3:Y:S01]  /*14240*/  LDL.LU R28, [R1+0x404] ;  /* 0x00040400011c7983 */ /* 0x000ee20000300800 */
[----:B------:R-:W-:Y:S02]  /*14250*/  @!P1 IMAD.MOV R21, RZ, RZ, -R21 ;  /* 0x000000ffff159224 */ /* 0x000fe400078e0a15 */
[----:B------:R-:W-:Y:S02]  /*14260*/  @!P4 IMAD.IADD R4, R4, 0x1, -R0 ;  /* 0x000000010404c824 */ /* 0x000fe400078e0a00 */
[----:B------:R-:W-:Y:S01]  /*14270*/  IMAD.MOV R15, RZ, RZ, -R15 ;  /* 0x000000ffff0f7224 */ /* 0x000fe200078e0a0f */
[----:B------:R0:W-:Y:S01]  /*14280*/  STL [R1+0x588], R21 ;  /* 0x0005881501007387 */ /* 0x0001e20000100800 */
[----:B------:R-:W-:-:S02]  /*14290*/  @!P3 IMAD.MOV R4, RZ, RZ, -R4 ;  /* 0x000000ffff04b224 */ /* 0x000fc400078e0a04 */
[--C-:B------:R-:W-:Y:S02]  /*142a0*/  @!P5 IMAD.IADD R13, R13, 0x1, -R0.reuse ;  /* 0x000000010d0dd824 */ /* 0x100fe400078e0a00 */
[----:B------:R-:W-:Y:S02]  /*142b0*/  @!P2 IMAD.IADD R3, R3, 0x1, -R0 ;  /* 0x000000010303a824 */ /* 0x000fe400078e0a00 */
[----:B------:R-:W-:Y:S01]  /*142c0*/  IMAD R12, R0, R15, R12 ;  /* 0x0000000f000c7224 */ /* 0x000fe200078e020c */
[----:B0-----:R-:W4:Y:S01]  /*142d0*/  LDL.LU R21, [R1+0x2cd8] ;  /* 0x002cd80001157983 */ /* 0x001f220000300800 */
[----:B-----5:R-:W-:-:S03]  /*142e0*/  ISETP.GE.AND P5, PT, R22, RZ, PT ;  /* 0x000000ff1600720c */ /* 0x020fc60003fa6270 */
[----:B------:R-:W5:Y:S04]  /*142f0*/  LDL.LU R22, [R1+0x2cd4] ;  /* 0x002cd40001167983 */ /* 0x000f680000300800 */
[----:B------:R-:W3:Y:S04]  /*14300*/  LDL.LU R15, [R1+0x3f4] ;  /* 0x0003f400010f7983 */ /* 0x000ee80000300800 */
[----:B------:R0:W-:Y:S02]  /*14310*/  STL [R1+0x584], R4 ;  /* 0x0005840401007387 */ /* 0x0001e40000100800 */
[----:B0-----:R-:W-:Y:S01]  /*14320*/  IMAD.MOV.U32 R4, RZ, RZ, R3 ;  /* 0x000000ffff047224 */ /* 0x001fe200078e0003 */
[----:B--2---:R-:W-:Y:S01]  /*14330*/  IABS R3, R29 ;  /* 0x0000001d00037213 */ /* 0x004fe20000000000 */
[----:B------:R0:W-:Y:S04]  /*14340*/  STL [R1+0x2cd0], R29 ;  /* 0x002cd01d01007387 */ /* 0x0001e80000100800 */
[----:B0-----:R-:W2:Y:S01]  /*14350*/  LDL.LU R29, [R1+0x3f8] ;  /* 0x0003f800011d7983 */ /* 0x001ea20000300800 */
[----:B------:R-:W-:-:S02]  /*14360*/  ISETP.GT.U32.AND P1, PT, R0, R11, PT ;  /* 0x0000000b0000720c */ /* 0x000fc40003f24070 */
[C---:B------:R-:W-:Y:S02]  /*14370*/  ISETP.GT.U32.AND P2, PT, R0.reuse, R6, PT ;  /* 0x000000060000720c */ /* 0x040fe40003f44070 */
[----:B------:R-:W-:Y:S01]  /*14380*/  ISETP.GT.U32.AND P4, PT, R0, R9, PT ;  /* 0x000000090000720c */ /* 0x000fe20003f84070 */
[----:B------:R-:W-:-:S08]  /*14390*/  IMAD.HI.U32 R14, R2, R8, RZ ;  /* 0x00000008020e7227 */ /* 0x000fd000078e00ff */
        /* <DEDUP_REMOVED lines=27> */
[----:B------:R-:W-:Y:S02]  /*14550*/  IMAD.MOV R7, RZ, RZ, -R7 ;  /* 0x000000ffff077224 */ /* 0x000fe400078e0a07 */
[----:B------:R-:W-:-:S04]  /*14560*/  IMAD.HI.U32 R14, R2, R3, RZ ;  /* 0x00000003020e7227 */ /* 0x000fc800078e00ff */
[C---:B------:R-:W-:Y:S02]  /*14570*/  IMAD R10, R0.reuse, R7, R10 ;  /* 0x00000007000a7224 */ /* 0x040fe400078e020a */
[----:B------:R-:W-:Y:S02]  /*14580*/  @!P2 IMAD.IADD R9, R9, 0x1, -R0 ;  /* 0x000000010909a824 */ /* 0x000fe400078e0a00 */
[----:B------:R-:W-:Y:S01]  /*14590*/  IMAD.MOV R14, RZ, RZ, -R14 ;  /* 0x000000ffff0e7224 */ /* 0x000fe200078e0a0e */
[C---:B------:R-:W-:Y:S01]  /*145a0*/  ISETP.GT.U32.AND P2, PT, R0.reuse, R10, PT ;  /* 0x0000000a0000720c */ /* 0x040fe20003f44070 */
[----:B------:R-:W-:Y:S01]  /*145b0*/  @!P0 IMAD.MOV R13, RZ, RZ, -R13 ;  /* 0x000000ffff0d8224 */ /* 0x000fe200078e0a0d */
[C---:B------:R-:W-:Y:S01]  /*145c0*/  ISETP.GT.U32.AND P0, PT, R0.reuse, R12, PT ;  /* 0x0000000c0000720c */ /* 0x040fe20003f04070 */
[----:B------:R-:W-:Y:S02]  /*145d0*/  IMAD R3, R0, R14, R3 ;  /* 0x0000000e00037224 */ /* 0x000fe400078e0203 */
[----:B------:R-:W-:-:S02]  /*145e0*/  @!P4 IMAD.MOV R9, RZ, RZ, -R9 ;  /* 0x000000ffff09c224 */ /* 0x000fc400078e0a09 */
[----:B------:R-:W-:Y:S01]  /*145f0*/  @!P5 IMAD.MOV R11, RZ, RZ, -R11 ;  /* 0x000000ffff0bd224 */ /* 0x000fe200078e0a0b */
[C---:B------:R-:W-:Y:S02]  /*14600*/  ISETP.GT.U32.AND P4, PT, R0.reuse, R3, PT ;  /* 0x000000030000720c */ /* 0x040fe40003f84070 */
[----:B------:R-:W-:-:S03]  /*14610*/  ISETP.GT.U32.AND P5, PT, R0, R8, PT ;  /* 0x000000080000720c */ /* 0x000fc60003fa4070 */
[----:B------:R-:W-:Y:S01]  /*14620*/  @!P2 IMAD.IADD R10, R10, 0x1, -R0 ;  /* 0x000000010a0aa824 */ /* 0x000fe200078e0a00 */
[----:B------:R-:W-:Y:S01]  /*14630*/  STL [R1+0x574], R13 ;  /* 0x0005740d01007387 */ /* 0x000fe20000100800 */
[----:B------:R-:W-:Y:S02]  /*14640*/  @!P3 IMAD.MOV R6, RZ, RZ, -R6 ;  /* 0x000000ffff06b224 */ /* 0x000fe400078e0a06 */
[--C-:B------:R-:W-:Y:S01]  /*14650*/  @!P0 IMAD.IADD R12, R12, 0x1, -R0.reuse ;  /* 0x000000010c0c8824 */ /* 0x100fe200078e0a00 */
[----:B------:R-:W-:Y:S01]  /*14660*/  ISETP.GT.U32.AND P2, PT, R0, R10, PT ;  /* 0x0000000a0000720c */ /* 0x000fe20003f44070 */
[----:B------:R4:W-:Y:S02]  /*14670*/  STL [R1+0x568], R11 ;  /* 0x0005680b01007387 */ /* 0x0009e40000100800 */
[----:B------:R-:W-:Y:S02]  /*14680*/  @!P4 IMAD.IADD R3, R3, 0x1, -R0 ;  /* 0x000000010303c824 */ /* 0x000fe400078e0a00 */
[----:B------:R-:W2:Y:S01]  /*14690*/  LDL.LU R14, [R1+0x410] ;  /* 0x00041000010e7983 */ /* 0x000ea20000300800 */
[----:B------:R-:W-:-:S03]  /*146a0*/  @!P6 IMAD.MOV R12, RZ, RZ, -R12 ;  /* 0x000000ffff0ce224 */ /* 0x000fc600078e0a0c */
[----:B------:R-:W-:Y:S01]  /*146b0*/  STL [R1+0x564], R9 ;  /* 0x0005640901007387 */ /* 0x000fe20000100800 */
[----:B------:R-:W-:Y:S01]  /*146c0*/  @!P5 IMAD.IADD R8, R8, 0x1, -R0 ;  /* 0x000000010808d824 */ /* 0x000fe200078e0a00 */
[----:B----4-:R-:W-:Y:S02]  /*146d0*/  IABS R11, R21 ;  /* 0x00000015000b7213 */ /* 0x010fe40000000000 */
[----:B------:R5:W-:Y:S01]  /*146e0*/  STL [R1+0x560], R6 ;  /* 0x0005600601007387 */ /* 0x000be20000100800 */
[----:B------:R-:W-:-:S03]  /*146f0*/  ISETP.GE.AND P4, PT, R21, RZ, PT ;  /* 0x000000ff1500720c */ /* 0x000fc60003f86270 */
[----:B------:R-:W4:Y:S01]  /*14700*/  LDL.LU R21, [R1+0x414] ;  /* 0x0004140001157983 */ /* 0x000f220000300800 */
[----:B------:R-:W-:Y:S01]  /*14710*/  @!P2 IMAD.IADD R10, R10, 0x1, -R0 ;  /* 0x000000010a0aa824 */ /* 0x000fe200078e0a00 */
[----:B---3--:R-:W-:Y:S02]  /*14720*/  ISETP.GE.AND P3, PT, R15, RZ, PT ;  /* 0x000000ff0f00720c */ /* 0x008fe40003f66270 */
[----:B------:R-:W3:Y:S01]  /*14730*/  LDL.LU R15, [R1+0x418] ;  /* 0x00041800010f7983 */ /* 0x000ee20000300800 */
[----:B-----5:R-:W-:Y:S02]  /*14740*/  IABS R6, R22 ;  /* 0x0000001600067213 */ /* 0x020fe40000000000 */
[----:B------:R-:W-:Y:S02]  /*14750*/  IABS R7, R28 ;  /* 0x0000001c00077213 */ /* 0x000fe40000000000 */
[----:B------:R-:W-:-:S06]  /*14760*/  ISETP.GE.AND P2, PT, R28, RZ, PT ;  /* 0x000000ff1c00720c */ /* 0x000fcc0003f46270 */
[----:B------:R-:W-:Y:S01]  /*14770*/  @!P3 IMAD.MOV R10, RZ, RZ, -R10 ;  /* 0x000000ffff0ab224 */ /* 0x000fe200078e0a0a */
[----:B------:R-:W-:Y:S02]  /*14780*/  ISETP.GE.AND P3, PT, R22, RZ, PT ;  /* 0x000000ff1600720c */ /* 0x000fe40003f66270 */
[----:B--2---:R-:W-:Y:S02]  /*14790*/  ISETP.GE.AND P5, PT, R29, RZ, PT ;  /* 0x000000ff1d00720c */ /* 0x004fe40003fa6270 */
[----:B------:R-:W2:Y:S04]  /*147a0*/  LDL.LU R29, [R1+0x41c] ;  /* 0x00041c00011d7983 */ /* 0x000ea80000300800 */
[----:B------:R0:W-:Y:S02]  /*147b0*/  STL [R1+0x554], R12 ;  /* 0x0005540c01007387 */ /* 0x0001e40000100800 */
[----:B0-----:R-:W-:-:S04]  /*147c0*/  IMAD.MOV.U32 R12, RZ, RZ, R8 ;  /* 0x000000ffff0c7224 */ /* 0x001fc800078e0008 */
[----:B------:R-:W-:-:S05]  /*147d0*/  @!P1 IMAD.MOV R12, RZ, RZ, -R12 ;  /* 0x000000ffff0c9224 */ /* 0x000fca00078e0a0c */
[----:B------:R-:W-:Y:S04]  /*147e0*/  STL [R1+0x550], R12 ;  /* 0x0005500c01007387 */ /* 0x000fe80000100800 */
[----:B------:R-:W5:Y:S04]  /*147f0*/  LDL R22, [R1+0x424] ;  /* 0x0004240001167983 */ /* 0x000f680000100800 */
[----:B------:R-:W3:Y:S01]  /*14800*/  LDL R28, [R1+0x420] ;  /* 0x00042000011c7983 */ /* 0x000ee20000100800 */
[----:B------:R-:W-:-:S04]  /*14810*/  IMAD.HI.U32 R4, R2, R7, RZ ;  /* 0x0000000702047227 */ /* 0x000fc800078e00ff */
[----:B------:R-:W-:-:S04]  /*14820*/  IMAD.MOV R4, RZ, RZ, -R4 ;  /* 0x000000ffff047224 */ /* 0x000fc800078e0a04 */
[----:B------:R-:W-:-:S05]  /*14830*/  IMAD R7, R0, R4, R7 ;  /* 0x0000000400077224 */ /* 0x000fca00078e0207 */
[----:B------:R-:W-:Y:S01]  /*14840*/  ISETP.GT.U32.AND P0, PT, R0, R7, PT ;  /* 0x000000070000720c */ /* 0x000fe20003f04070 */
[----:B------:R-:W-:-:S04]  /*14850*/  IMAD.HI.U32 R9, R2, R11, RZ ;  /* 0x0000000b02097227 */ /* 0x000fc800078e00ff */
        /* <DEDUP_REMOVED lines=8> */
[----:B------:R-:W-:Y:S01]  /*148e0*/  @!P6 IMAD.IADD R7, R7, 0x1, -R0 ;  /* 0x000000010707e824 */ /* 0x000fe200078e0a00 */
[----:B------:R-:W-:Y:S02]  /*148f0*/  IABS R4, R14 ;  /* 0x0000000e00047213 */ /* 0x000fe40000000000 */
[----:B------:R-:W-:Y:S01]  /*14900*/  ISETP.GE.AND P0, PT, R14, RZ, PT ;  /* 0x000000ff0e00720c */ /* 0x000fe20003f06270 */
[----:B------:R-:W-:Y:S02]  /*14910*/  IMAD.MOV.U32 R14, RZ, RZ, R7 ;  /* 0x000000ffff0e7224 */ /* 0x000fe400078e0007 */
[----:B0-----:R-:W-:-:S02]  /*14920*/  IMAD.MOV.U32 R10, RZ, RZ, R3 ;  /* 0x000000ffff0a7224 */ /* 0x001fc400078e0003 */
[----:B------:R-:W-:-:S04]  /*14930*/  IMAD.HI.U32 R9, R2, R6, RZ ;  /* 0x0000000602097227 */ /* 0x000fc800078e00ff */
[----:B------:R-:W-:Y:S02]  /*14940*/  @!P5 IMAD.MOV R10, RZ, RZ, -R10 ;  /* 0x000000ffff0ad224 */ /* 0x000fe400078e0a0a */
[----:B------:R-:W-:Y:S02]  /*14950*/  @!P2 IMAD.MOV R14, RZ, RZ, -R14 ;  /* 0x000000ffff0ea224 */ /* 0x000fe400078e0a0e */
[----:B------:R-:W-:Y:S02]  /*14960*/  IMAD.MOV R9, RZ, RZ, -R9 ;  /* 0x000000ffff097224 */ /* 0x000fe400078e0a09 */
[----:B------:R-:W-:Y:S02]  /*14970*/  @!P1 IMAD.IADD R11, R11, 0x1, -R0 ;  /* 0x000000010b0b9824 */ /* 0x000fe400078e0a00 */
[----:B------:R-:W-:Y:S01]  /*14980*/  IMAD R6, R0, R9, R6 ;  /* 0x0000000900067224 */ /* 0x000fe200078e0206 */
        /* <DEDUP_REMOVED lines=9> */
[----:B------:R-:W-:Y:S01]  /*14a20*/  ISETP.GT.U32.AND P5, PT, R0, R11, PT ;  /* 0x0000000b0000720c */ /* 0x000fe20003fa4070 */
[----:B------:R-:W-:-:S04]  /*14a30*/  IMAD.HI.U32 R8, R2, R4, RZ ;  /* 0x0000000402087227 */ /* 0x000fc800078e00ff */
[----:B------:R-:W-:Y:S01]  /*14a40*/  IMAD.MOV R8, RZ, RZ, -R8 ;  /* 0x000000ffff087224 */ /* 0x000fe200078e0a08 */
[----:B------:R-:W-:-:S03]  /*14a50*/  ISETP.GT.U32.AND P2, PT, R0, R6, PT ;  /* 0x000000060000720c */ /* 0x000fc60003f44070 */
[----:B------:R-:W-:-:S04]  /*14a60*/  IMAD R4, R0, R8, R4 ;  /* 0x0000000800047224 */ /* 0x000fc800078e0204 */
[----:B------:R-:W-:Y:S01]  /*14a70*/  @!P5 IMAD.IADD R11, R11, 0x1, -R0 ;  /* 0x000000010b0bd824 */ /* 0x000fe200078e0a00 */
[----:B------:R-:W-:Y:S02]  /*14a80*/  ISETP.GT.U32.AND P5, PT, R0, R4, PT ;  /* 0x000000040000720c */ /* 0x000fe40003fa4070 */
[----:B------:R-:W-:Y:S01]  /*14a90*/  IABS R3, R15 ;  /* 0x0000000f00037213 */ /* 0x000fe20000000000 */
[----:B------:R-:W-:Y:S01]  /*14aa0*/  IMAD.HI.U32 R8, R2, R13, RZ ;  /* 0x0000000d02087227 */ /* 0x000fe200078e00ff */
[----:B----4-:R-:W-:-:S03]  /*14ab0*/  IABS R10, R21 ;  /* 0x00000015000a7213 */ /* 0x010fc60000000000 */
        /* <DEDUP_REMOVED lines=20> */
[----:B--2---:R0:W-:Y:S01]  /*14c00*/  STL [R1+0x2ccc], R29 ;  /* 0x002ccc1d01007387 */ /* 0x0041e20000100800 */
[----:B------:R-:W-:Y:S02]  /*14c10*/  IABS R11, R29 ;  /* 0x0000001d000b7213 */ /* 0x000fe40000000000 */
[----:B0-----:R-:W-:-:S04]  /*14c20*/  IMAD.MOV.U32 R29, RZ, RZ, R6 ;  /* 0x000000ffff1d7224 */ /* 0x001fc800078e0006 */
[----:B------:R-:W-:Y:S01]  /*14c30*/  @!P3 IMAD.MOV R29, RZ, RZ, -R29 ;  /* 0x000000ffff1db224 */ /* 0x000fe200078e0a1d */
[----:B-----5:R-:W-:Y:S02]  /*14c40*/  IABS R8, R22 ;  /* 0x0000001600087213 */ /* 0x020fe40000000000 */
[----:B---3--:R-:W-:Y:S02]  /*14c50*/  IABS R12, R28 ;  /* 0x0000001c000c7213 */ /* 0x008fe40000000000 */
        /* <DEDUP_REMOVED lines=9> */
[----:B------:R-:W-:-:S13]  /*14cf0*/  ISETP.GT.U32.AND P2, PT, R0, R3, PT ;  /* 0x000000030000720c */ /* 0x000fda0003f44070 */
[----:B------:R-:W-:Y:S01]  /*14d00*/  @!P2 IMAD.IADD R3, R3, 0x1, -R0 ;  /* 0x000000010303a824 */ /* 0x000fe200078e0a00 */
[----:B------:R-:W-:-:S04]  /*14d10*/  ISETP.GT.U32.AND P2, PT, R0, R4, PT ;  /* 0x000000040000720c */ /* 0x000fc80003f44070 */
[----:B------:R-:W-:Y:S02]  /*14d20*/  ISETP.GT.U32.AND P4, PT, R0, R3, PT ;  /* 0x000000030000720c */ /* 0x000fe40003f84070 */
[----:B------:R-:W-:Y:S01]  /*14d30*/  ISETP.GE.AND P6, PT, R15, RZ, PT ;  /* 0x000000ff0f00720c */ /* 0x000fe20003fc6270 */
[----:B------:R-:W-:Y:S01]  /*14d40*/  IMAD.HI.U32 R15, R2, R12, RZ ;  /* 0x0000000c020f7227 */ /* 0x000fe200078e00ff */
[----:B------:R-:W-:-:S05]  /*14d50*/  ISETP.GT.U32.AND P5, PT, R0, R13, PT ;  /* 0x0000000d0000720c */ /* 0x000fca0003fa4070 */
[----:B------:R-:W-:-:S04]  /*14d60*/  @!P2 IMAD.IADD R4, R4, 0x1, -R0 ;  /* 0x000000010404a824 */ /* 0x000fc800078e0a00 */
[----:B------:R-:W-:Y:S01]  /*14d70*/  @!P4 IMAD.IADD R3, R3, 0x1, -R0 ;  /* 0x000000010303c824 */ /* 0x000fe200078e0a00 */
[----:B------:R-:W-:Y:S01]  /*14d80*/  ISETP.GT.U32.AND P4, PT, R0, R7, PT ;  /* 0x000000070000720c */ /* 0x000fe20003f84070 */
[----:B------:R-:W-:Y:S02]  /*14d90*/  @!P0 IMAD.MOV R4, RZ, RZ, -R4 ;  /* 0x000000ffff048224 */ /* 0x000fe400078e0a04 */
[----:B------:R-:W-:-:S03]  /*14da0*/  IMAD.MOV R15, RZ, RZ, -R15 ;  /* 0x000000ffff0f7224 */ /* 0x000fc600078e0a0f */
[----:B------:R0:W-:Y:S01]  /*14db0*/  STL [R1+0x52c], R4 ;  /* 0x00052c0401007387 */ /* 0x0001e20000100800 */
[----:B------:R-:W-:-:S06]  /*14dc0*/  IMAD R12, R0, R15, R12 ;  /* 0x0000000f000c7224 */ /* 0x000fcc00078e020c */
[--C-:B------:R-:W-:Y:S01]  /*14dd0*/  @!P4 IMAD.IADD R7, R7, 0x1, -R0.reuse ;  /* 0x000000010707c824 */ /* 0x100fe200078e0a00 */
[----:B0-----:R-:W3:Y:S04]  /*14de0*/  LDL.LU R4, [R1+0x428] ;  /* 0x0004280001047983 */ /* 0x001ee80000300800 */
[----:B------:R-:W3:Y:S01]  /*14df0*/  LDL.LU R15, [R1+0x42c] ;  /* 0x00042c00010f7983 */ /* 0x000ee20000300800 */
        /* <DEDUP_REMOVED lines=11> */
[----:B------:R-:W-:Y:S01]  /*14eb0*/  ISETP.GT.U32.AND P3, PT, R0, R10, PT ;  /* 0x0000000a0000720c */ /* 0x000fe20003f64070 */
[----:B------:R-:W-:-:S10]  /*14ec0*/  IMAD.HI.U32 R6, R2, R11, RZ ;  /* 0x0000000b02067227 */ /* 0x000fd400078e00ff */
[--C-:B------:R-:W-:Y:S02]  /*14ed0*/  @!P2 IMAD.IADD R9, R9, 0x1, -R0.reuse ;  /* 0x000000010909a824 */ /* 0x100fe400078e0a00 */
[----:B------:R-:W-:-:S03]  /*14ee0*/  @!P3 IMAD.IADD R10, R10, 0x1, -R0 ;  /* 0x000000010a0ab824 */ /* 0x000fc600078e0a00 */
[C---:B------:R-:W-:Y:S01]  /*14ef0*/  ISETP.GT.U32.AND P0, PT, R0.reuse, R9, PT ;  /* 0x000000090000720c */ /* 0x040fe20003f04070 */
[----:B------:R-:W-:Y:S01]  /*14f00*/  IMAD.MOV R6, RZ, RZ, -R6 ;  /* 0x000000ffff067224 */ /* 0x000fe200078e0a06 */
[C---:B------:R-:W-:Y:S02]  /*14f10*/  ISETP.GT.U32.AND P3, PT, R0.reuse, R13, PT ;  /* 0x0000000d0000720c */ /* 0x040fe40003f64070 */
[C---:B------:R-:W-:Y:S01]  /*14f20*/  ISETP.GT.U32.AND P6, PT, R0.reuse, R12, PT ;  /* 0x0000000c0000720c */ /* 0x040fe20003fc4070 */
[C---:B------:R-:W-:Y:S01]  /*14f30*/  IMAD R11, R0.reuse, R6, R11 ;  /* 0x00000006000b7224 */ /* 0x040fe200078e020b */
[----:B------:R-:W-:-:S07]  /*14f40*/  ISETP.GT.U32.AND P2, PT, R0, R10, PT ;  /* 0x0000000a0000720c */ /* 0x000fce0003f44070 */
[--C-:B------:R-:W-:Y:S01]  /*14f50*/  @!P0 IMAD.IADD R9, R9, 0x1, -R0.reuse ;  /* 0x0000000109098824 */ /* 0x100fe200078e0a00 */
[C---:B------:R-:W-:Y:S01]  /*14f60*/  ISETP.GT.U32.AND P0, PT, R0.reuse, R11, PT ;  /* 0x0000000b0000720c */ /* 0x040fe20003f04070 */
        /* <DEDUP_REMOVED lines=13> */
[----:B------:R-:W-:Y:S02]  /*15040*/  IMAD.MOV.U32 R15, RZ, RZ, R13 ;  /* 0x000000ffff0f7224 */ /* 0x000fe400078e000d */
[C---:B------:R-:W-:Y:S02]  /*15050*/  IMAD R3, R0.reuse, R14, R3 ;  /* 0x0000000e00037224 */ /* 0x040fe400078e0203 */
[----:B------:R-:W-:Y:S01]  /*15060*/  @!P1 IMAD.MOV R15, RZ, RZ, -R15 ;  /* 0x000000ffff0f9224 */ /* 0x000fe200078e0a0f */
[C---:B------:R-:W-:Y:S01]  /*15070*/  ISETP.GT.U32.AND P1, PT, R0.reuse, R8, PT ;  /* 0x000000080000720c */ /* 0x040fe20003f24070 */
[----:B------:R-:W-:Y:S01]  /*15080*/  @!P5 IMAD.MOV R10, RZ, RZ, -R10 ;  /* 0x000000ffff0ad224 */ /* 0x000fe200078e0a0a */
[C---:B------:R-:W-:Y:S01]  /*15090*/  ISETP.GT.U32.AND P5, PT, R0.reuse, R11, PT ;  /* 0x0000000b0000720c */ /* 0x040fe20003fa4070 */
[----:B------:R-:W-:Y:S01]  /*150a0*/  @!P2 IMAD.MOV R9, RZ, RZ, -R9 ;  /* 0x000000ffff09a224 */ /* 0x000fe200078e0a09 */
[----:B------:R-:W-:Y:S01]  /*150b0*/  ISETP.GT.U32.AND P2, PT, R0, R3, PT ;  /* 0x000000030000720c */ /* 0x000fe20003f44070 */
[----:B------:R-:W-:Y:S01]  /*150c0*/  @!P0 IMAD.IADD R12, R12, 0x1, -R0 ;  /* 0x000000010c0c8824 */ /* 0x000fe200078e0a00 */
[----:B------:R-:W2:Y:S01]  /*150d0*/  LDL.LU R14, [R1+0x444] ;  /* 0x00044400010e7983 */ /* 0x000ea20000300800 */
[----:B------:R-:W-:-:S02]  /*150e0*/  @!P4 IMAD.MOV R7, RZ, RZ, -R7 ;  /* 0x000000ffff07c224 */ /* 0x000fc400078e0a07 */
[----:B------:R-:W-:Y:S01]  /*150f0*/  @!P6 IMAD.MOV R12, RZ, RZ, -R12 ;  /* 0x000000ffff0ce224 */ /* 0x000fe200078e0a0c */
[----:B------:R-:W3:Y:S04]  /*15100*/  LDL.LU R13, [R1+0x440] ;  /* 0x00044000010d7983 */ /* 0x000ee80000300800 */
        /* <DEDUP_REMOVED lines=8> */
[----:B------:R-:W-:Y:S01]  /*15190*/  IABS R6, R22 ;  /* 0x0000001600067213 */ /* 0x000fe20000000000 */
[----:B------:R-:W-:Y:S02]  /*151a0*/  @!P2 IMAD.IADD R3, R3, 0x1, -R0 ;  /* 0x000000010303a824 */ /* 0x000fe400078e0a00 */
[----:B0-----:R-:W3:Y:S01]  /*151b0*/  LDL.LU R15, [R1+0x44c] ;  /* 0x00044c00010f7983 */ /* 0x001ee20000300800 */
[----:B------:R-:W-:Y:S02]  /*151c0*/  ISETP.GE.AND P5, PT, R22, RZ, PT ;  /* 0x000000ff1600720c */ /* 0x000fe40003fa6270 */
[----:B-1----:R-:W-:Y:S02]  /*151d0*/  IABS R10, R21 ;  /* 0x00000015000a7213 */ /* 0x002fe40000000000 */
[----:B------:R-:W-:Y:S02]  /*151e0*/  ISETP.GE.AND P2, PT, R21, RZ, PT ;  /* 0x000000ff1500720c */ /* 0x000fe40003f46270 */
[----:B-----5:R-:W-:-:S02]  /*151f0*/  ISETP.GE.AND P4, PT, R29, RZ, PT ;  /* 0x000000ff1d00720c */ /* 0x020fc40003f86270 */
[----:B------:R-:W5:Y:S04]  /*15200*/  LDL.LU R29, [R1+0x450] ;  /* 0x00045000011d7983 */ /* 0x000f680000300800 */
[----:B------:R-:W5:Y:S04]  /*15210*/  LDL R28, [R1+0x448] ;  /* 0x00044800011c7983 */ /* 0x000f680000100800 */
[----:B------:R-:W5:Y:S04]  /*15220*/  LDL.LU R22, [R1+0x454] ;  /* 0x0004540001167983 */ /* 0x000f680000300800 */
[----:B------:R-:W5:Y:S01]  /*15230*/  LDL.LU R21, [R1+0x458] ;  /* 0x0004580001157983 */ /* 0x000f620000300800 */
[----:B------:R-:W-:-:S04]  /*15240*/  IMAD.HI.U32 R4, R2, R6, RZ ;  /* 0x0000000602047227 */ /* 0x000fc800078e00ff */
[----:B------:R-:W-:-:S04]  /*15250*/  IMAD.MOV R4, RZ, RZ, -R4 ;  /* 0x000000ffff047224 */ /* 0x000fc800078e0a04 */
        /* <DEDUP_REMOVED lines=11> */
[----:B------:R-:W-:Y:S01]  /*15310*/  @!P6 IMAD.IADD R6, R6, 0x1, -R0 ;  /* 0x000000010606e824 */ /* 0x000fe200078e0a00 */
[----:B--2---:R-:W-:Y:S01]  /*15320*/  IABS R4, R14 ;  /* 0x0000000e00047213 */ /* 0x004fe20000000000 */
[----:B0-----:R-:W-:Y:S01]  /*15330*/  IMAD.MOV.U32 R11, RZ, RZ, R3 ;  /* 0x000000ffff0b7224 */ /* 0x001fe200078e0003 */
[----:B------:R-:W-:Y:S01]  /*15340*/  ISETP.GE.AND P0, PT, R14, RZ, PT ;  /* 0x000000ff0e00720c */ /* 0x000fe20003f06270 */
[----:B------:R-:W-:-:S02]  /*15350*/  IMAD.MOV.U32 R14, RZ, RZ, R6 ;  /* 0x000000ffff0e7224 */ /* 0x000fc400078e0006 */
[----:B------:R-:W-:Y:S02]  /*15360*/  @!P1 IMAD.MOV R11, RZ, RZ, -R11 ;  /* 0x000000ffff0b9224 */ /* 0x000fe400078e0a0b */
[----:B------:R-:W-:Y:S01]  /*15370*/  @!P5 IMAD.MOV R14, RZ, RZ, -R14 ;  /* 0x000000ffff0ed224 */ /* 0x000fe200078e0a0e */
[----:B---3--:R-:W-:Y:S02]  /*15380*/  IABS R7, R13 ;  /* 0x0000000d00077213 */ /* 0x008fe40000000000 */
[----:B------:R0:W-:Y:S01]  /*15390*/  STL [R1+0x4f0], R11 ;  /* 0x0004f00b01007387 */ /* 0x0001e20000100800 */
        /* <DEDUP_REMOVED lines=113> */
[----:B------:R-:W-:-:S04]  /*15ab0*/  IMAD R10, R0, R7, R10 ;  /* 0x00000007000a7224 */ /* 0x000fc800078e020a */
[----:B------:R-:W-:Y:S01]  /*15ac0*/  @!P0 IMAD.IADD R9, R9, 0x1, -R0 ;  /* 0x0000000109098824 */ /* 0x000fe200078e0a00 */
[----:B------:R-:W-:Y:S01]  /*15ad0*/  ISETP.GT.U32.AND P0, PT, R0, R10, PT ;  /* 0x0000000a0000720c */ /* 0x000fe20003f04070 */
[----:B------:R-:W-:-:S04]  /*15ae0*/  IMAD.HI.U32 R14, R2, R3, RZ ;  /* 0x00000003020e7227 */ /* 0x000fc800078e00ff */
[----:B------:R-:W-:-:S04]  /*15af0*/  IMAD.MOV R14, RZ, RZ, -R14 ;  /* 0x000000ffff0e7224 */ /* 0x000fc800078e0a0e */
[----:B------:R-:W-:-:S04]  /*15b00*/  IMAD R3, R0, R14, R3 ;  /* 0x0000000e00037224 */ /* 0x000fc800078e0203 */
[----:B------:R-:W-:Y:S01]  /*15b10*/  @!P0 IMAD.IADD R10, R10, 0x1, -R0 ;  /* 0x000000010a0a8824 */ /* 0x000fe200078e0a00 */
[C---:B------:R-:W-:Y:S01]  /*15b20*/  ISETP.GT.U32.AND P0, PT, R0.reuse, R12, PT ;  /* 0x0000000c0000720c */ /* 0x040fe20003f04070 */
[----:B------:R-:W-:Y:S01]  /*15b30*/  @!P5 IMAD.MOV R9, RZ, RZ, -R9 ;  /* 0x000000ffff09d224 */ /* 0x000fe200078e0a09 */
[C---:B------:R-:W-:Y:S01]  /*15b40*/  ISETP.GT.U32.AND P5, PT, R0.reuse, R3, PT ;  /* 0x000000030000720c */ /* 0x040fe20003fa4070 */
[----:B------:R-:W-:Y:S01]  /*15b50*/  @!P3 IMAD.MOV R11, RZ, RZ, -R11 ;  /* 0x000000ffff0bb224 */ /* 0x000fe200078e0a0b */
[C---:B------:R-:W-:Y:S01]  /*15b60*/  ISETP.GT.U32.AND P3, PT, R0.reuse, R8, PT ;  /* 0x000000080000720c */ /* 0x040fe20003f64070 */
[----:B------:R-:W-:Y:S01]  /*15b70*/  @!P1 IMAD.MOV R13, RZ, RZ, -R13 ;  /* 0x000000ffff0d9224 */ /* 0x000fe200078e0a0d */
[----:B------:R-:W-:Y:S01]  /*15b80*/  ISETP.GT.U32.AND P1, PT, R0, R10, PT ;  /* 0x0000000a0000720c */ /* 0x000fe20003f24070 */
[----:B------:R-:W-:-:S03]  /*15b90*/  @!P2 IMAD.MOV R6, RZ, RZ, -R6 ;  /* 0x000000ffff06a224 */ /* 0x000fc600078e0a06 */
[----:B------:R-:W-:Y:S03]  /*15ba0*/  STL [R1+0x4bc], R13 ;  /* 0x0004bc0d01007387 */ /* 0x000fe60000100800 */
[--C-:B------:R-:W-:Y:S01]  /*15bb0*/  @!P0 IMAD.IADD R12, R12, 0x1, -R0.reuse ;  /* 0x000000010c0c8824 */ /* 0x100fe200078e0a00 */
[----:B------:R0:W-:Y:S01]  /*15bc0*/  STL [R1+0x4b8], R11 ;  /* 0x0004b80b01007387 */ /* 0x0001e20000100800 */
[----:B------:R-:W-:Y:S02]  /*15bd0*/  @!P5 IMAD.IADD R3, R3, 0x1, -R0 ;  /* 0x000000010303d824 */ /* 0x000fe400078e0a00 */
[----:B------:R-:W-:Y:S01]  /*15be0*/  @!P6 IMAD.MOV R12, RZ, RZ, -R12 ;  /* 0x000000ffff0ce224 */ /* 0x000fe200078e0a0c */
[----:B------:R-:W2:Y:S01]  /*15bf0*/  LDL.LU R14, [R1+0x478] ;  /* 0x00047800010e7983 */ /* 0x000ea20000300800 */
[----:B----4-:R-:W-:Y:S01]  /*15c00*/  ISETP.GE.AND P5, PT, R21, RZ, PT ;  /* 0x000000ff1500720c */ /* 0x010fe20003fa6270 */
[----:B------:R-:W-:-:S02]  /*15c10*/  @!P3 IMAD.IADD R8, R8, 0x1, -R0 ;  /* 0x000000010808b824 */ /* 0x000fc400078e0a00 */
[----:B------:R-:W-:Y:S01]  /*15c20*/  STL [R1+0x4b0], R9 ;  /* 0x0004b00901007387 */ /* 0x000fe20000100800 */
[----:B0-----:R-:W-:-:S03]  /*15c30*/  IABS R11, R21 ;  /* 0x00000015000b7213 */ /* 0x001fc60000000000 */
[----:B------:R5:W-:Y:S04]  /*15c40*/  STL [R1+0x4a8], R6 ;  /* 0x0004a80601007387 */ /* 0x000be80000100800 */
[----:B------:R-:W4:Y:S01]  /*15c50*/  LDL.LU R21, [R1+0x480] ;  /* 0x0004800001157983 */ /* 0x000f220000300800 */
[----:B---3--:R-:W-:-:S03]  /*15c60*/  ISETP.GE.AND P2, PT, R15, RZ, PT ;  /* 0x000000ff0f00720c */ /* 0x008fc60003f46270 */
[----:B------:R-:W3:Y:S01]  /*15c70*/  LDL.LU R15, [R1+0x47c] ;  /* 0x00047c00010f7983 */ /* 0x000ee20000300800 */
[----:B------:R-:W-:Y:S01]  /*15c80*/  @!P1 IMAD.IADD R10, R10, 0x1, -R0 ;  /* 0x000000010a0a9824 */ /* 0x000fe200078e0a00 */
[----:B-----5:R-:W-:Y:S02]  /*15c90*/  IABS R6, R22 ;  /* 0x0000001600067213 */ /* 0x020fe40000000000 */
[----:B------:R-:W-:Y:S02]  /*15ca0*/  IABS R7, R28 ;  /* 0x0000001c00077213 */ /* 0x000fe40000000000 */
[----:B------:R-:W-:-:S04]  /*15cb0*/  ISETP.GE.AND P1, PT, R28, RZ, PT ;  /* 0x000000ff1c00720c */ /* 0x000fc80003f26270 */
        /* <DEDUP_REMOVED lines=13> */
[----:B------:R-:W-:-:S13]  /*15d90*/  ISETP.GT.U32.AND P0, PT, R0, R7, PT ;  /* 0x000000070000720c */ /* 0x000fda0003f04070 */
[----:B------:R-:W-:Y:S01]  /*15da0*/  @!P0 IMAD.IADD R7, R7, 0x1, -R0 ;  /* 0x0000000107078824 */ /* 0x000fe200078e0a00 */
[----:B------:R-:W-:-:S04]  /*15db0*/  ISETP.GT.U32.AND P0, PT, R0, R3, PT ;  /* 0x000000030000720c */ /* 0x000fc80003f04070 */
[----:B------:R-:W-:Y:S01]  /*15dc0*/  ISETP.GT.U32.AND P6, PT, R0, R7, PT ;  /* 0x000000070000720c */ /* 0x000fe20003fc4070 */
[----:B------:R-:W-:Y:S01]  /*15dd0*/  IMAD.HI.U32 R9, R2, R11, RZ ;  /* 0x0000000b02097227 */ /* 0x000fe200078e00ff */
[----:B------:R0:W-:Y:S03]  /*15de0*/  STL [R1+0x49c], R10 ;  /* 0x00049c0a01007387 */ /* 0x0001e60000100800 */
[----:B------:R-:W-:-:S04]  /*15df0*/  IMAD.MOV R9, RZ, RZ, -R9 ;  /* 0x000000ffff097224 */ /* 0x000fc800078e0a09 */
[----:B------:R-:W-:Y:S01]  /*15e00*/  @!P0 IMAD.IADD R3, R3, 0x1, -R0 ;  /* 0x0000000103038824 */ /* 0x000fe200078e0a00 */
[----:B------:R-:W-:-:S03]  /*15e10*/  IABS R4, R14 ;  /* 0x0000000e00047213 */ /* 0x000fc60000000000 */
[----:B------:R-:W-:Y:S01]  /*15e20*/  @!P6 IMAD.IADD R7, R7, 0x1, -R0 ;  /* 0x000000010707e824 */ /* 0x000fe200078e0a00 */
[----:B------:R-:W-:Y:S01]  /*15e30*/  ISETP.GE.AND P0, PT, R14, RZ, PT ;  /* 0x000000ff0e00720c */ /* 0x000fe20003f06270 */
[----:B0-----:R-:W-:Y:S02]  /*15e40*/  IMAD.MOV.U32 R10, RZ, RZ, R3 ;  /* 0x000000ffff0a7224 */ /* 0x001fe400078e0003 */
[----:B------:R-:W-:Y:S02]  /*15e50*/  IMAD R11, R0, R9, R11 ;  /* 0x00000009000b7224 */ /* 0x000fe400078e020b */
[----:B------:R-:W-:Y:S02]  /*15e60*/  IMAD.MOV.U32 R14, RZ, RZ, R7 ;  /* 0x000000ffff0e7224 */ /* 0x000fe400078e0007 */
[----:B------:R-:W-:-:S04]  /*15e70*/  IMAD.HI.U32 R9, R2, R6, RZ ;  /* 0x0000000602097227 */ /* 0x000fc800078e00ff */
[----:B------:R-:W-:Y:S02]  /*15e80*/  @!P3 IMAD.MOV R10, RZ, RZ, -R10 ;  /* 0x000000ffff0ab224 */ /* 0x000fe400078e0a0a */
[----:B------:R-:W-:Y:S02]  /*15e90*/  @!P1 IMAD.MOV R14, RZ, RZ, -R14 ;  /* 0x000000ffff0e9224 */ /* 0x000fe400078e0a0e */
        /* <DEDUP_REMOVED lines=12> */
[----:B------:R-:W-:-:S12]  /*15f60*/  IMAD.HI.U32 R8, R2, R4, RZ ;  /* 0x0000000402087227 */ /* 0x000fd800078e00ff */
[----:B------:R-:W-:-:S05]  /*15f70*/  @!P4 IMAD.IADD R11, R11, 0x1, -R0 ;  /* 0x000000010b0bc824 */ /* 0x000fca00078e0a00 */
[C---:B------:R-:W-:Y:S01]  /*15f80*/  ISETP.GT.U32.AND P4, PT, R0.reuse, R11, PT ;  /* 0x0000000b0000720c */ /* 0x040fe20003f84070 */
[----:B------:R-:W-:Y:S01]  /*15f90*/  IMAD.MOV R8, RZ, RZ, -R8 ;  /* 0x000000ffff087224 */ /* 0x000fe200078e0a08 */
[----:B------:R-:W-:-:S03]  /*15fa0*/  ISETP.GT.U32.AND P1, PT, R0, R6, PT ;  /* 0x000000060000720c */ /* 0x000fc60003f24070 */
[----:B------:R-:W-:Y:S01]  /*15fb0*/  IMAD R4, R0, R8, R4 ;  /* 0x0000000800047224 */ /* 0x000fe200078e0204 */
[----:B------:R-:W-:-:S07]  /*15fc0*/  IABS R3, R15 ;  /* 0x0000000f00037213 */ /* 0x000fce0000000000 */
[----:B------:R-:W-:Y:S01]  /*15fd0*/  @!P4 IMAD.IADD R11, R11, 0x1, -R0 ;  /* 0x000000010b0bc824 */ /* 0x000fe200078e0a00 */
[----:B------:R-:W-:Y:S01]  /*15fe0*/  ISETP.GT.U32.AND P4, PT, R0, R4, PT ;  /* 0x000000040000720c */ /* 0x000fe20003f84070 */
        /* <DEDUP_REMOVED lines=106> */
[----:B------:R4:W-:Y:S01]  /*16690*/  STL [R1+0x454], R9 ;  /* 0x0004540901007387 */ /* 0x0009e20000100800 */
        /* <DEDUP_REMOVED lines=19> */
[----:B----4-:R-:W-:-:S04]  /*167d0*/  IMAD.HI.U32 R9, R2, R10, RZ ;  /* 0x0000000a02097227 */ /* 0x010fc800078e00ff */
[----:B------:R-:W-:-:S08]  /*167e0*/  IMAD.MOV R9, RZ, RZ, -R9 ;  /* 0x000000ffff097224 */ /* 0x000fd000078e0a09 */
[----:B------:R-:W-:Y:S01]  /*167f0*/  @!P0 IMAD.IADD R6, R6, 0x1, -R0 ;  /* 0x0000000106068824 */ /* 0x000fe200078e0a00 */
[----:B------:R-:W-:Y:S01]  /*16800*/  ISETP.GT.U32.AND P0, PT, R0, R3, PT ;  /* 0x000000030000720c */ /* 0x000fe20003f04070 */
[----:B------:R-:W-:-:S03]  /*16810*/  IMAD.MOV.U32 R12, RZ, RZ, R8 ;  /* 0x000000ffff0c7224 */ /* 0x000fc600078e0008 */
        /* <DEDUP_REMOVED lines=9> */
[----:B--2---:R-:W-:Y:S02]  /*168b0*/  IABS R4, R14 ;  /* 0x0000000e00047213 */ /* 0x004fe40000000000 */
[----:B------:R-:W-:Y:S01]  /*168c0*/  ISETP.GE.AND P0, PT, R14, RZ, PT ;  /* 0x000000ff0e00720c */ /* 0x000fe20003f06270 */
[----:B------:R-:W-:Y:S02]  /*168d0*/  IMAD.MOV.U32 R14, RZ, RZ, R6 ;  /* 0x000000ffff0e7224 */ /* 0x000fe400078e0006 */
[----:B0-----:R-:W-:-:S04]  /*168e0*/  IMAD.MOV.U32 R11, RZ, RZ, R3 ;  /* 0x000000ffff0b7224 */ /* 0x001fc800078e0003 */
[----:B------:R-:W-:Y:S02]  /*168f0*/  @!P3 IMAD.MOV R11, RZ, RZ, -R11 ;  /* 0x000000ffff0bb224 */ /* 0x000fe400078e0a0b */
[----:B------:R-:W-:Y:S01]  /*16900*/  @!P4 IMAD.MOV R14, RZ, RZ, -R14 ;  /* 0x000000ffff0ec224 */ /* 0x000fe200078e0a0e */
[----:B---3--:R-:W-:Y:S02]  /*16910*/  IABS R7, R13 ;  /* 0x0000000d00077213 */ /* 0x008fe40000000000 */
[----:B------:R0:W-:Y:S01]  /*16920*/  STL [R1+0x434], R11 ;  /* 0x0004340b01007387 */ /* 0x0001e20000100800 */
[----:B------:R-:W-:Y:S01]  /*16930*/  ISETP.GE.AND P5, PT, R13, RZ, PT ;  /* 0x000000ff0d00720c */ /* 0x000fe20003fa6270 */
[----:B------:R-:W-:Y:S01]  /*16940*/  @!P2 IMAD.IADD R10, R10, 0x1, -R0 ;  /* 0x000000010a0aa824 */ /* 0x000fe200078e0a00 */
[----:B-----5:R-:W-:Y:S02]  /*16950*/  ISETP.GE.AND P2, PT, R29, RZ, PT ;  /* 0x000000ff1d00720c */ /* 0x020fe40003f46270 */
[----:B------:R-:W-:Y:S01]  /*16960*/  IABS R13, R29 ;  /* 0x0000001d000d7213 */ /* 0x000fe20000000000 */
[----:B------:R-:W-:Y:S04]  /*16970*/  STL [R1+0x2cb4], R22 ;  /* 0x002cb41601007387 */ /* 0x000fe80000100800 */
[----:B------:R-:W-:Y:S04]  /*16980*/  STL [R1+0x2cb8], R21 ;  /* 0x002cb81501007387 */ /* 0x000fe80000100800 */
[----:B------:R1:W-:Y:S04]  /*16990*/  STL [R1+0x430], R14 ;  /* 0x0004300e01007387 */ /* 0x0003e80000100800 */
[----:B------:R-:W2:Y:S01]  /*169a0*/  LDL R29, [R1+0x838] ;  /* 0x00083800011d7983 */ /* 0x000ea20000100800 */
[----:B------:R-:W-:Y:S01]  /*169b0*/  ISETP.GT.U32.AND P3, PT, R0, R10, PT ;  /* 0x0000000a0000720c */ /* 0x000fe20003f64070 */
[----:B------:R-:W-:Y:S01]  /*169c0*/  IMAD.HI.U32 R8, R2, R4, RZ ;  /* 0x0000000402087227 */ /* 0x000fe200078e00ff */
[----:B0-----:R-:W-:-:S02]  /*169d0*/  IABS R11, R28 ;  /* 0x0000001c000b7213 */ /* 0x001fc40000000000 */
[----:B------:R-:W-:Y:S01]  /*169e0*/  ISETP.GE.AND P6, PT, R15, RZ, PT ;  /* 0x000000ff0f00720c */ /* 0x000fe20003fc6270 */
[----:B------:R-:W-:Y:S01]  /*169f0*/  IMAD.MOV R8, RZ, RZ, -R8 ;  /* 0x000000ffff087224 */ /* 0x000fe200078e0a08 */
[----:B------:R-:W-:Y:S01]  /*16a00*/  IABS R3, R15 ;  /* 0x0000000f00037213 */ /* 0x000fe20000000000 */
[----:B-1----:R-:W-:Y:S01]  /*16a10*/  IMAD.HI.U32 R14, R2, R11, RZ ;  /* 0x0000000b020e7227 */ /* 0x002fe200078e00ff */
[----:B------:R-:W3:Y:S03]  /*16a20*/  LDL R15, [R1+0x830] ;  /* 0x00083000010f7983 */ /* 0x000ee60000100800 */
[----:B------:R-:W-:Y:S01]  /*16a30*/  IMAD R4, R0, R8, R4 ;  /* 0x0000000800047224 */ /* 0x000fe200078e0204 */
[----:B------:R-:W-:Y:S01]  /*16a40*/  IABS R6, R21 ;  /* 0x0000001500067213 */ /* 0x000fe20000000000 */
[----:B------:R-:W-:Y:S01]  /*16a50*/  IMAD.MOV R14, RZ, RZ, -R14 ;  /* 0x000000ffff0e7224 */ /* 0x000fe200078e0a0e */
[----:B------:R-:W4:Y:S01]  /*16a60*/  LDL R28, [R1+0x83c] ;  /* 0x00083c00011c7983 */ /* 0x000f220000100800 */
        /* <DEDUP_REMOVED lines=16> */
[----:B------:R-:W-:Y:S01]  /*16b70*/  ISETP.GT.U32.AND P4, PT, R0, R7, PT ;  /* 0x000000070000720c */ /* 0x000fe20003f84070 */
[----:B------:R-:W-:Y:S01]  /*16b80*/  IMAD.HI.U32 R12, R2, R3, RZ ;  /* 0x00000003020c7227 */ /* 0x000fe200078e00ff */
[----:B--2---:R-:W-:-:S02]  /*16b90*/  IABS R8, R29 ;  /* 0x0000001d00087213 */ /* 0x004fc40000000000 */
[----:B------:R-:W2:Y:S01]  /*16ba0*/  LDL.LU R29, [R1+0x840] ;  /* 0x00084000011d7983 */ /* 0x000ea20000300800 */
[----:B------:R-:W-:Y:S01]  /*16bb0*/  IMAD.MOV R12, RZ, RZ, -R12 ;  /* 0x000000ffff0c7224 */ /* 0x000fe200078e0a0c */
[----:B------:R-:W-:-:S03]  /*16bc0*/  ISETP.GT.U32.AND P3, PT, R0, R4, PT ;  /* 0x000000040000720c */ /* 0x000fc60003f64070 */
[----:B------:R-:W-:-:S04]  /*16bd0*/  IMAD R3, R0, R12, R3 ;  /* 0x0000000c00037224 */ /* 0x000fc800078e0203 */
[----:B------:R-:W-:Y:S01]  /*16be0*/  @!P4 IMAD.IADD R7, R7, 0x1, -R0 ;  /* 0x000000010707c824 */ /* 0x000fe200078e0a00 */
[----:B------:R-:W-:-:S05]  /*16bf0*/  ISETP.GT.U32.AND P4, PT, R0, R3, PT ;  /* 0x000000030000720c */ /* 0x000fca0003f84070 */
[----:B------:R-:W-:Y:S01]  /*16c00*/  @!P3 IMAD.IADD R4, R4, 0x1, -R0 ;  /* 0x000000010404b824 */ /* 0x000fe200078e0a00 */
[----:B------:R-:W-:Y:S01]  /*16c10*/  ISETP.GT.U32.AND P3, PT, R0, R7, PT ;  /* 0x000000070000720c */ /* 0x000fe20003f64070 */
[----:B------:R-:W-:-:S04]  /*16c20*/  IMAD.HI.U32 R12, R2, R9, RZ ;  /* 0x00000009020c7227 */ /* 0x000fc800078e00ff */
[----:B------:R-:W-:Y:S02]  /*16c30*/  IMAD.MOV R12, RZ, RZ, -R12 ;  /* 0x000000ffff0c7224 */ /* 0x000fe400078e0a0c */
[----:B------:R-:W-:Y:S01]  /*16c40*/  @!P4 IMAD.IADD R3, R3, 0x1, -R0 ;  /* 0x000000010303c824 */ /* 0x000fe200078e0a00 */
[C---:B------:R-:W-:Y:S01]  /*16c50*/  ISETP.GT.U32.AND P4, PT, R0.reuse, R4, PT ;  /* 0x000000040000720c */ /* 0x040fe20003f84070 */
[----:B------:R-:W-:Y:S01]  /*16c60*/  IMAD R9, R0, R12, R9 ;  /* 0x0000000c00097224 */ /* 0x000fe200078e0209 */
[----:B---3--:R-:W-:-:S03]  /*16c70*/  IABS R12, R15 ;  /* 0x0000000f000c7213 */ /* 0x008fc60000000000 */
[----:B------:R-:W-:Y:S01]  /*16c80*/  @!P3 IMAD.IADD R7, R7, 0x1, -R0 ;  /* 0x000000010707b824 */ /* 0x000fe200078e0a00 */
[C---:B------:R-:W-:Y:S02]  /*16c90*/  ISETP.GT.U32.AND P3, PT, R0.reuse, R13, PT ;  /* 0x0000000d0000720c */ /* 0x040fe40003f64070 */
[----:B------:R-:W-:Y:S01]  /*16ca0*/  ISETP.GT.U32.AND P1, PT, R0, R3, PT ;  /* 0x000000030000720c */ /* 0x000fe20003f24070 */
[----:B------:R-:W-:Y:S02]  /*16cb0*/  IMAD.MOV.U32 R21, RZ, RZ, R7 ;  /* 0x000000ffff157224 */ /* 0x000fe400078e0007 */
[----:B------:R-:W-:Y:S01]  /*16cc0*/  IMAD.HI.U32 R15, R2, R12, RZ ;  /* 0x0000000c020f7227 */ /* 0x000fe200078e00ff */
[----:B----4-:R-:W-:Y:S02]  /*16cd0*/  IABS R10, R28 ;  /* 0x0000001c000a7213 */ /* 0x010fe40000000000 */
[----:B------:R-:W3:Y:S01]  /*16ce0*/  LDL.LU R28, [R1+0x844] ;  /* 0x00084400011c7983 */ /* 0x000ee20000300800 */
[----:B------:R-:W-:-:S02]  /*16cf0*/  @!P5 IMAD.MOV R21, RZ, RZ, -R21 ;  /* 0x000000ffff15d224 */ /* 0x000fc400078e0a15 */
[----:B------:R-:W-:Y:S02]  /*16d00*/  @!P4 IMAD.IADD R4, R4, 0x1, -R0 ;  /* 0x000000010404c824 */ /* 0x000fe400078e0a00 */
[----:B------:R-:W-:Y:S01]  /*16d10*/  IMAD.MOV R15, RZ, RZ, -R15 ;  /* 0x000000ffff0f7224 */ /* 0x000fe200078e0a0f */
[----:B------:R0:W-:Y:S01]  /*16d20*/  STL [R1+0x420], R21 ;  /* 0x0004201501007387 */ /* 0x0001e20000100800 */
[----:B------:R-:W-:Y:S02]  /*16d30*/  @!P0 IMAD.MOV R4, RZ, RZ, -R4 ;  /* 0x000000ffff048224 */ /* 0x000fe400078e0a04 */
[--C-:B------:R-:W-:Y:S01]  /*16d40*/  @!P3 IMAD.IADD R13, R13, 0x1, -R0.reuse ;  /* 0x000000010d0db824 */ /* 0x100fe200078e0a00 */
[----:B-----5:R-:W-:Y:S01]  /*16d50*/  ISETP.GE.AND P3, PT, R22, RZ, PT ;  /* 0x000000ff1600720c */ /* 0x020fe20003f66270 */
[----:B------:R-:W-:Y:S02]  /*16d60*/  @!P1 IMAD.IADD R3, R3, 0x1, -R0 ;  /* 0x0000000103039824 */ /* 0x000fe400078e0a00 */
[C---:B------:R-:W-:Y:S01]  /*16d70*/  IMAD R12, R0.reuse, R15, R12 ;  /* 0x0000000f000c7224 */ /* 0x040fe200078e020c */
[----:B0-----:R-:W4:Y:S04]  /*16d80*/  LDL.LU R21, [R1+0x2cb8] ;  /* 0x002cb80001157983 */ /* 0x001f280000300800 */
        /* <DEDUP_REMOVED lines=26> */
[--C-:B------:R-:W-:Y:S01]  /*16f30*/  @!P6 IMAD.IADD R12, R12, 0x1, -R0.reuse ;  /* 0x000000010c0ce824 */ /* 0x100fe200078e0a00 */
[----:B----4-:R-:W-:Y:S02]  /*16f40*/  ISETP.GE.AND P1, PT, R21, RZ, PT ;  /* 0x000000ff1500720c */ /* 0x010fe40003f26270 */
[----:B------:R-:W4:Y:S01]  /*16f50*/  LDL.LU R21, [R1+0x848] ;  /* 0x0008480001157983 */ /* 0x000f220000300800 */
[----:B-----5:R-:W-:Y:S01]  /*16f60*/  ISETP.GE.AND P4, PT, R22, RZ, PT ;  /* 0x000000ff1600720c */ /* 0x020fe20003f86270 */
[----:B------:R-:W-:Y:S02]  /*16f70*/  @!P5 IMAD.IADD R8, R8, 0x1, -R0 ;  /* 0x000000010808d824 */ /* 0x000fe400078e0a00 */
        /* <DEDUP_REMOVED lines=26> */
[----:B------:R-:W-:Y:S01]  /*17120*/  @!P4 IMAD.IADD R3, R3, 0x1, -R0 ;  /* 0x000000010303c824 */ /* 0x000fe200078e0a00 */
[----:B----4-:R-:W-:Y:S01]  /*17130*/  ISETP.GE.AND P4, PT, R21, RZ, PT ;  /* 0x000000ff1500720c */ /* 0x010fe20003f86270 */
[----:B------:R-:W-:Y:S01]  /*17140*/  @!P6 IMAD.MOV R12, RZ, RZ, -R12 ;  /* 0x000000ffff0ce224 */ /* 0x000fe200078e0a0c */
[----:B------:R-:W4:Y:S01]  /*17150*/  LDL.LU R14, [R1+0x868] ;  /* 0x00086800010e7983 */ /* 0x000f220000300800 */
[----:B------:R-:W-:-:S03]  /*17160*/  @!P3 IMAD.IADD R8, R8, 0x1, -R0 ;  /* 0x000000010808b824 */ /* 0x000fc600078e0a00 */
[----:B------:R-:W-:Y:S01]  /*17170*/  STL [R1+0x3fc], R9 ;  /* 0x0003fc0901007387 */ /* 0x000fe20000100800 */
[----:B---3--:R-:W-:Y:S02]  /*17180*/  ISETP.GE.AND P1, PT, R15, RZ, PT ;  /* 0x000000ff0f00720c */ /* 0x008fe40003f26270 */
[----:B0-----:R-:W-:Y:S01]  /*17190*/  IABS R11, R21 ;  /* 0x00000015000b7213 */ /* 0x001fe20000000000 */
[----:B------:R5:W-:Y:S04]  /*171a0*/  STL [R1+0x3f8], R6 ;  /* 0x0003f80601007387 */ /* 0x000be80000100800 */
[----:B------:R-:W3:Y:S04]  /*171b0*/  LDL.LU R21, [R1+0x894] ;  /* 0x0008940001157983 */ /* 0x000ee80000300800 */
[----:B------:R-:W3:Y:S01]  /*171c0*/  LDL.LU R15, [R1+0x8c0] ;  /* 0x0008c000010f7983 */ /* 0x000ee20000300800 */
[----:B------:R-:W-:Y:S01]  /*171d0*/  @!P2 IMAD.IADD R10, R10, 0x1, -R0 ;  /* 0x000000010a0aa824 */ /* 0x000fe200078e0a00 */
[----:B-----5:R-:W-:-:S03]  /*171e0*/  IABS R6, R22 ;  /* 0x0000001600067213 */ /* 0x020fc60000000000 */
[----:B------:R-:W-:Y:S01]  /*171f0*/  @!P1 IMAD.MOV R10, RZ, RZ, -R10 ;  /* 0x000000ffff0a9224 */ /* 0x000fe200078e0a0a */
[----:B------:R-:W-:Y:S02]  /*17200*/  ISETP.GE.AND P1, PT, R22, RZ, PT ;  /* 0x000000ff1600720c */ /* 0x000fe40003f26270 */
[----:B------:R-:W-:Y:S02]  /*17210*/  IABS R7, R28 ;  /* 0x0000001c00077213 */ /* 0x000fe40000000000 */
        /* <DEDUP_REMOVED lines=20> */
[----:B----4-:R-:W-:-:S03]  /*17360*/  IABS R4, R14 ;  /* 0x0000000e00047213 */ /* 0x010fc60000000000 */
        /* <DEDUP_REMOVED lines=16> */
[----:B------:R-:W4:Y:S01]  /*17470*/  LDL R22, [R1+0x8c8] ;  /* 0x0008c80001167983 */ /* 0x000f220000100800 */
        /* <DEDUP_REMOVED lines=13> */
[----:B0-----:R-:W-:-:S03]  /*17550*/  IABS R10, R21 ;  /* 0x00000015000a7213 */ /* 0x001fc60000000000 */
[----:B------:R-:W-:-:S04]  /*17560*/  IMAD.HI.U32 R12, R2, R3, RZ ;  /* 0x00000003020c7227 */ /* 0x000fc800078e00ff */
[----:B------:R-:W-:Y:S02]  /*17570*/  @!P2 IMAD.IADD R6, R6, 0x1, -R0 ;  /* 0x000000010606a824 */ /* 0x000fe400078e0a00 */
[----:B------:R-:W-:Y:S02]  /*17580*/  IMAD.MOV R8, RZ, RZ, -R8 ;  /* 0x000000ffff087224 */ /* 0x000fe400078e0a08 */
[----:B-1----:R-:W-:-:S04]  /*17590*/  IMAD.HI.U32 R14, R2, R10, RZ ;  /* 0x0000000a020e7227 */ /* 0x002fc800078e00ff */
        /* <DEDUP_REMOVED lines=20> */
[----:B----4-:R-:W-:Y:S02]  /*176e0*/  IABS R8, R22 ;  /* 0x0000001600087213 */ /* 0x010fe40000000000 */
        /* <DEDUP_REMOVED lines=1304> */
[----:B----4-:R-:W-:Y:S01]  /*1c870*/  IABS R4, R14 ;  /* 0x0000000e00047213 */ /* 0x010fe20000000000 */
[----:B------:R0:W-:Y:S02]  /*1c880*/  STL [R1+0x168], R10 ;  /* 0x0001680a01007387 */ /* 0x0001e40000100800 */
[----:B------:R-:W-:-:S04]  /*1c890*/  IMAD.MOV R9, RZ, RZ, -R9 ;  /* 0x000000ffff097224 */ /* 0x000fc800078e0a09 */
[----:B------:R-:W-:Y:S01]  /*1c8a0*/  @!P0 IMAD.IADD R3, R3, 0x1, -R0 ;  /* 0x0000000103038824 */ /* 0x000fe200078e0a00 */
[----:B------:R-:W-:-:S03]  /*1c8b0*/  ISETP.GE.AND P0, PT, R14, RZ, PT ;  /* 0x000000ff0e00720c */ /* 0x000fc60003f06270 */
[----:B------:R-:W-:Y:S02]  /*1c8c0*/  @!P6 IMAD.IADD R7, R7, 0x1, -R0 ;  /* 0x000000010707e824 */ /* 0x000fe400078e0a00 */
[----:B0-----:R-:W-:Y:S02]  /*1c8d0*/  IMAD.MOV.U32 R10, RZ, RZ, R3 ;  /* 0x000000ffff0a7224 */ /* 0x001fe400078e0003 */
[----:B------:R-:W-:Y:S02]  /*1c8e0*/  IMAD R11, R0, R9, R11 ;  /* 0x00000009000b7224 */ /* 0x000fe400078e020b */
[----:B------:R-:W-:-:S04]  /*1c8f0*/  IMAD.HI.U32 R8, R2, R4, RZ ;  /* 0x0000000402087227 */ /* 0x000fc800078e00ff */
[----:B------:R-:W-:Y:S02]  /*1c900*/  IMAD.MOV.U32 R14, RZ, RZ, R7 ;  /* 0x000000ffff0e7224 */ /* 0x000fe400078e0007 */
[----:B------:R-:W-:-:S04]  /*1c910*/  IMAD.HI.U32 R9, R2, R6, RZ ;  /* 0x0000000602097227 */ /* 0x000fc800078e00ff */
[----:B------:R-:W-:Y:S02]  /*1c920*/  @!P3 IMAD.MOV R10, RZ, RZ, -R10 ;  /* 0x000000ffff0ab224 */ /* 0x000fe400078e0a0a */
[----:B------:R-:W-:Y:S02]  /*1c930*/  IMAD.MOV R8, RZ, RZ, -R8 ;  /* 0x000000ffff087224 */ /* 0x000fe400078e0a08 */
[----:B------:R-:W-:Y:S02]  /*1c940*/  @!P2 IMAD.MOV R14, RZ, RZ, -R14 ;  /* 0x000000ffff0ea224 */ /* 0x000fe400078e0a0e */
[----:B------:R-:W-:Y:S02]  /*1c950*/  IMAD.MOV R9, RZ, RZ, -R9 ;  /* 0x000000ffff097224 */ /* 0x000fe400078e0a09 */
[C---:B------:R-:W-:Y:S02]  /*1c960*/  IMAD R4, R0.reuse, R8, R4 ;  /* 0x0000000800047224 */ /* 0x040fe400078e0204 */
[----:B------:R-:W-:Y:S01]  /*1c970*/  IMAD R6, R0, R9, R6 ;  /* 0x0000000900067224 */ /* 0x000fe200078e0206 */
[----:B--2---:R-:W-:-:S02]  /*1c980*/  ISETP.GE.AND P3, PT, R29, RZ, PT ;  /* 0x000000ff1d00720c */ /* 0x004fc40003f66270 */
        /* <DEDUP_REMOVED lines=8> */
[----:B------:R-:W-:-:S13]  /*1ca10*/  ISETP.GT.U32.AND P5, PT, R0, R11, PT ;  /* 0x0000000b0000720c */ /* 0x000fda0003fa4070 */
[----:B------:R-:W-:-:S05]  /*1ca20*/  @!P5 IMAD.IADD R11, R11, 0x1, -R0 ;  /* 0x000000010b0bd824 */ /* 0x000fca00078e0a00 */
[C---:B------:R-:W-:Y:S02]  /*1ca30*/  ISETP.GT.U32.AND P5, PT, R0.reuse, R11, PT ;  /* 0x0000000b0000720c */ /* 0x040fe40003fa4070 */
[----:B------:R-:W-:Y:S02]  /*1ca40*/  ISETP.GT.U32.AND P2, PT, R0, R6, PT ;  /* 0x000000060000720c */ /* 0x000fe40003f44070 */
[----:B------:R-:W-:-:S09]  /*1ca50*/  IABS R3, R15 ;  /* 0x0000000f00037213 */ /* 0x000fd20000000000 */
        /* <DEDUP_REMOVED lines=234> */
[--C-:B------:R-:W-:Y:S02]  /*1d900*/  @!P2 IMAD.IADD R6, R6, 0x1, -R0.reuse ;  /* 0x000000010606a824 */ /* 0x100fe400078e0a00 */
        /* <DEDUP_REMOVED lines=75> */
[----:B----4-:R-:W-:-:S03]  /*1ddc0*/  IABS R4, R14 ;  /* 0x0000000e00047213 */ /* 0x010fc60000000000 */
[----:B------:R-:W-:Y:S01]  /*1ddd0*/  IMAD.MOV R9, RZ, RZ, -R9 ;  /* 0x000000ffff097224 */ /* 0x000fe200078e0a09 */
[----:B------:R0:W-:Y:S03]  /*1dde0*/  STL [R1+0xdc], R10 ;  /* 0x0000dc0a01007387 */ /* 0x0001e60000100800 */
[----:B------:R-:W-:Y:S01]  /*1ddf0*/  @!P0 IMAD.IADD R3, R3, 0x1, -R0 ;  /* 0x0000000103038824 */ /* 0x000fe200078e0a00 */
[----:B------:R-:W-:-:S03]  /*1de00*/  ISETP.GE.AND P0, PT, R14, RZ, PT ;  /* 0x000000ff0e00720c */ /* 0x000fc60003f06270 */
[----:B------:R-:W-:Y:S02]  /*1de10*/  @!P6 IMAD.IADD R8, R8, 0x1, -R0 ;  /* 0x000000010808e824 */ /* 0x000fe400078e0a00 */
[----:B------:R-:W-:Y:S02]  /*1de20*/  IMAD R11, R0, R9, R11 ;  /* 0x00000009000b7224 */ /* 0x000fe400078e020b */
[----:B0-----:R-:W-:Y:S02]  /*1de30*/  IMAD.MOV.U32 R10, RZ, RZ, R3 ;  /* 0x000000ffff0a7224 */ /* 0x001fe400078e0003 */
        /* <DEDUP_REMOVED lines=64> */
[----:B------:R-:W-:Y:S01]  /*1e240*/  ISETP.GT.U32.AND P1, PT, R0, R4, PT ;  /* 0x000000040000720c */ /* 0x000fe20003f24070 */
[----:B------:R-:W-:-:S03]  /*1e250*/  IMAD.HI.U32 R6, R2, R11, RZ ;  /* 0x0000000b02067227 */ /* 0x000fc600078e00ff */
[----:B------:R-:W-:Y:S02]  /*1e260*/  ISETP.GT.U32.AND P5, PT, R0, R3, PT ;  /* 0x000000030000720c */ /* 0x000fe40003fa4070 */
[----:B------:R-:W-:Y:S01]  /*1e270*/  ISETP.GE.AND P6, PT, R15, RZ, PT ;  /* 0x000000ff0f00720c */ /* 0x000fe20003fc6270 */
[----:B------:R-:W-:-:S06]  /*1e280*/  IMAD.HI.U32 R15, R2, R12, RZ ;  /* 0x0000000c020f7227 */ /* 0x000fcc00078e00ff */
[----:B------:R-:W-:Y:S02]  /*1e290*/  @!P1 IMAD.IADD R4, R4, 0x1, -R0 ;  /* 0x0000000104049824 */ /* 0x000fe400078e0a00 */
[----:B------:R-:W-:Y:S02]  /*1e2a0*/  IMAD.MOV R6, RZ, RZ, -R6 ;  /* 0x000000ffff067224 */ /* 0x000fe400078e0a06 */
[----:B------:R-:W-:Y:S02]  /*1e2b0*/  @!P0 IMAD.MOV R4, RZ, RZ, -R4 ;  /* 0x000000ffff048224 */ /* 0x000fe400078e0a04 */
[----:B------:R-:W-:Y:S02]  /*1e2c0*/  IMAD.MOV R15, RZ, RZ, -R15 ;  /* 0x000000ffff0f7224 */ /* 0x000fe400078e0a0f */
[C---:B------:R-:W-:Y:S01]  /*1e2d0*/  IMAD R11, R0.reuse, R6, R11 ;  /* 0x00000006000b7224 */ /* 0x040fe200078e020b */
[----:B------:R-:W-:Y:S01]  /*1e2e0*/  STL [R1+0xc4], R4 ;  /* 0x0000c40401007387 */ /* 0x000fe20000100800 */
[----:B------:R-:W-:Y:S01]  /*1e2f0*/  @!P5 IMAD.IADD R3, R3, 0x1, -R0 ;  /* 0x000000010303d824 */ /* 0x000fe200078e0a00 */
[C---:B------:R-:W-:Y:S01]  /*1e300*/  ISETP.GT.U32.AND P5, PT, R0.reuse, R9, PT ;  /* 0x000000090000720c */ /* 0x040fe20003fa4070 */
[C---:B------:R-:W-:Y:S01]  /*1e310*/  IMAD R12, R0.reuse, R15, R12 ;  /* 0x0000000f000c7224 */ /* 0x040fe200078e020c */
[----:B------:R-:W3:Y:S04]  /*1e320*/  LDL.LU R6, [R1+0xba4] ;  /* 0x000ba40001067983 */ /* 0x000ee80000300800 */
[----:B------:R-:W3:Y:S01]  /*1e330*/  LDL.LU R15, [R1+0xba8] ;  /* 0x000ba800010f7983 */ /* 0x000ee20000300800 */
[----:B------:R-:W-:-:S06]  /*1e340*/  ISETP.GT.U32.AND P4, PT, R0, R13, PT ;  /* 0x0000000d0000720c */ /* 0x000fcc0003f84070 */
[----:B------:R-:W-:-:S05]  /*1e350*/  @!P5 IMAD.IADD R9, R9, 0x1, -R0 ;  /* 0x000000010909d824 */ /* 0x000fca00078e0a00 */
[----:B------:R-:W-:Y:S02]  /*1e360*/  ISETP.GT.U32.AND P5, PT, R0, R9, PT ;  /* 0x000000090000720c */ /* 0x000fe40003fa4070 */
        /* <DEDUP_REMOVED lines=11> */
[--C-:B------:R-:W-:Y:S01]  /*1e420*/  @!P2 IMAD.IADD R10, R10, 0x1, -R0.reuse ;  /* 0x000000010a0aa824 */ /* 0x100fe200078e0a00 */
[----:B------:R-:W-:Y:S01]  /*1e430*/  ISETP.GT.U32.AND P2, PT, R0, R13, PT ;  /* 0x0000000d0000720c */ /* 0x000fe20003f44070 */
[----:B------:R-:W-:-:S05]  /*1e440*/  @!P1 IMAD.IADD R7, R7, 0x1, -R0 ;  /* 0x0000000107079824 */ /* 0x000fca00078e0a00 */
[C---:B------:R-:W-:Y:S02]  /*1e450*/  ISETP.GT.U32.AND P0, PT, R0.reuse, R7, PT ;  /* 0x000000070000720c */ /* 0x040fe40003f04070 */
[----:B------:R-:W-:-:S05]  /*1e460*/  ISETP.GT.U32.AND P1, PT, R0, R10, PT ;  /* 0x0000000a0000720c */ /* 0x000fca0003f24070 */
[--C-:B------:R-:W-:Y:S01]  /*1e470*/  @!P2 IMAD.IADD R13, R13, 0x1, -R0.reuse ;  /* 0x000000010d0da824 */ /* 0x100fe200078e0a00 */
[C---:B------:R-:W-:Y:S02]  /*1e480*/  ISETP.GT.U32.AND P2, PT, R0.reuse, R8, PT ;  /* 0x000000080000720c */ /* 0x040fe40003f44070 */
[C---:B------:R-:W-:Y:S02]  /*1e490*/  ISETP.GT.U32.AND P6, PT, R0.reuse, R12, PT ;  /* 0x0000000c0000720c */ /* 0x040fe40003fc4070 */
[----:B--2---:R-:W-:Y:S01]  /*1e4a0*/  IABS R3, R28 ;  /* 0x0000001c00037213 */ /* 0x004fe20000000000 */
[--C-:B------:R-:W-:Y:S01]  /*1e4b0*/  @!P0 IMAD.IADD R7, R7, 0x1, -R0.reuse ;  /* 0x0000000107078824 */ /* 0x100fe200078e0a00 */
[----:B------:R-:W-:Y:S01]  /*1e4c0*/  ISETP.GT.U32.AND P0, PT, R0, R11, PT ;  /* 0x0000000b0000720c */ /* 0x000fe20003f04070 */
[----:B------:R-:W-:Y:S01]  /*1e4d0*/  @!P1 IMAD.IADD R10, R10, 0x1, -R0 ;  /* 0x000000010a0a9824 */ /* 0x000fe200078e0a00 */
[----:B----4-:R-:W-:Y:S01]  /*1e4e0*/  ISETP.GE.AND P1, PT, R14, RZ, PT ;  /* 0x000000ff0e00720c */ /* 0x010fe20003f26270 */
[----:B------:R-:W-:-:S04]  /*1e4f0*/  IMAD.HI.U32 R14, R2, R3, RZ ;  /* 0x00000003020e7227 */ /* 0x000fc800078e00ff */
[----:B------:R-:W-:Y:S01]  /*1e500*/  @!P2 IMAD.IADD R8, R8, 0x1, -R0 ;  /* 0x000000010808a824 */ /* 0x000fe200078e0a00 */
[----:B---3--:R-:W-:Y:S01]  /*1e510*/  ISETP.GE.AND P2, PT, R15, RZ, PT ;  /* 0x000000ff0f00720c */ /* 0x008fe20003f46270 */
[----:B------:R-:W-:Y:S02]  /*1e520*/  IMAD.MOV.U32 R15, RZ, RZ, R13 ;  /* 0x000000ffff0f7224 */ /* 0x000fe400078e000d */
[----:B------:R-:W-:Y:S02]  /*1e530*/  IMAD.MOV R14, RZ, RZ, -R14 ;  /* 0x000000ffff0e7224 */ /* 0x000fe400078e0a0e */
[--C-:B------:R-:W-:Y:S02]  /*1e540*/  @!P6 IMAD.IADD R12, R12, 0x1, -R0.reuse ;  /* 0x000000010c0ce824 */ /* 0x100fe400078e0a00 */
[----:B------:R-:W-:Y:S02]  /*1e550*/  @!P3 IMAD.MOV R15, RZ, RZ, -R15 ;  /* 0x000000ffff0fb224 */ /* 0x000fe400078e0a0f */
[----:B------:R-:W-:Y:S01]  /*1e560*/  @!P0 IMAD.IADD R11, R11, 0x1, -R0 ;  /* 0x000000010b0b8824 */ /* 0x000fe200078e0a00 */
[----:B------:R-:W-:Y:S01]  /*1e570*/  ISETP.GT.U32.AND P0, PT, R0, R12, PT ;  /* 0x0000000c0000720c */ /* 0x000fe20003f04070 */
[----:B------:R-:W-:-:S02]  /*1e580*/  @!P4 IMAD.MOV R10, RZ, RZ, -R10 ;  /* 0x000000ffff0ac224 */ /* 0x000fc400078e0a0a */
[----:B------:R-:W-:Y:S02]  /*1e590*/  IMAD R3, R0, R14, R3 ;  /* 0x0000000e00037224 */ /* 0x000fe400078e0203 */
[----:B------:R-:W2:Y:S01]  /*1e5a0*/  LDL.LU R14, [R1+0xbc8] ;  /* 0x000bc800010e7983 */ /* 0x000ea20000300800 */
[----:B------:R-:W-:-:S03]  /*1e5b0*/  ISETP.GE.AND P6, PT, R6, RZ, PT ;  /* 0x000000ff0600720c */ /* 0x000fc60003fc6270 */
[----:B------:R-:W3:Y:S04]  /*1e5c0*/  LDL.LU R13, [R1+0xbc4] ;  /* 0x000bc400010d7983 */ /* 0x000ee80000300800 */
[----:B------:R-:W-:Y:S04]  /*1e5d0*/  STL [R1+0xbc], R15 ;  /* 0x0000bc0f01007387 */ /* 0x000fe80000100800 */
[----:B------:R0:W-:Y:S01]  /*1e5e0*/  STL [R1+0xb8], R10 ;  /* 0x0000b80a01007387 */ /* 0x0001e20000100800 */
[C---:B------:R-:W-:Y:S02]  /*1e5f0*/  ISETP.GT.U32.AND P3, PT, R0.reuse, R8, PT ;  /* 0x000000080000720c */ /* 0x040fe40003f64070 */
[----:B------:R-:W-:Y:S01]  /*1e600*/  ISETP.GT.U32.AND P4, PT, R0, R11, PT ;  /* 0x0000000b0000720c */ /* 0x000fe20003f84070 */
[----:B0-----:R-:W-:-:S04]  /*1e610*/  IMAD.MOV.U32 R10, RZ, RZ, R7 ;  /* 0x000000ffff0a7224 */ /* 0x001fc800078e0007 */
[----:B------:R-:W-:Y:S01]  /*1e620*/  @!P1 IMAD.MOV R10, RZ, RZ, -R10 ;  /* 0x000000ffff0a9224 */ /* 0x000fe200078e0a0a */
[----:B------:R-:W-:Y:S01]  /*1e630*/  ISETP.GT.U32.AND P1, PT, R0, R3, PT ;  /* 0x000000030000720c */ /* 0x000fe20003f24070 */
[----:B------:R-:W-:Y:S02]  /*1e640*/  @!P0 IMAD.IADD R12, R12, 0x1, -R0 ;  /* 0x000000010c0c8824 */ /* 0x000fe400078e0a00 */
[----:B------:R-:W-:Y:S02]  /*1e650*/  @!P5 IMAD.MOV R9, RZ, RZ, -R9 ;  /* 0x000000ffff09d224 */ /* 0x000fe400078e0a09 */
[----:B------:R-:W-:Y:S01]  /*1e660*/  @!P6 IMAD.MOV R12, RZ, RZ, -R12 ;  /* 0x000000ffff0ce224 */ /* 0x000fe200078e0a0c */
[----:B------:R-:W-:Y:S01]  /*1e670*/  STL [R1+0xb4], R10 ;  /* 0x0000b40a01007387 */ /* 0x000fe20000100800 */
[--C-:B------:R-:W-:Y:S01]  /*1e680*/  @!P3 IMAD.IADD R8, R8, 0x1, -R0.reuse ;  /* 0x000000010808b824 */ /* 0x100fe200078e0a00 */
[----:B------:R-:W-:Y:S02]  /*1e690*/  ISETP.GE.AND P3, PT, R28, RZ, PT ;  /* 0x000000ff1c00720c */ /* 0x000fe40003f66270 */
[----:B------:R-:W-:Y:S01]  /*1e6a0*/  STL [R1+0xb0], R9 ;  /* 0x0000b00901007387 */ /* 0x000fe20000100800 */
[--C-:B------:R-:W-:Y:S01]  /*1e6b0*/  @!P4 IMAD.IADD R11, R11, 0x1, -R0.reuse ;  /* 0x000000010b0bc824 */ /* 0x100fe200078e0a00 */
[----:B------:R-:W-:Y:S01]  /*1e6c0*/  IABS R4, R22 ;  /* 0x0000001600047213 */ /* 0x000fe20000000000 */
[----:B------:R-:W-:Y:S01]  /*1e6d0*/  @!P1 IMAD.IADD R3, R3, 0x1, -R0 ;  /* 0x0000000103039824 */ /* 0x000fe200078e0a00 */
[----:B------:R0:W-:Y:S01]  /*1e6e0*/  STL [R1+0xac], R12 ;  /* 0x0000ac0c01007387 */ /* 0x0001e20000100800 */
[----:B------:R-:W-:-:S02]  /*1e6f0*/  IABS R7, R21 ;  /* 0x0000001500077213 */ /* 0x000fc40000000000 */
[----:B------:R-:W-:Y:S01]  /*1e700*/  ISETP.GE.AND P4, PT, R22, RZ, PT ;  /* 0x000000ff1600720c */ /* 0x000fe20003f86270 */
[----:B------:R-:W4:Y:S01]  /*1e710*/  LDL.LU R15, [R1+0xbf0] ;  /* 0x000bf000010f7983 */ /* 0x000f220000300800 */
[----:B------:R-:W-:Y:S01]  /*1e720*/  ISETP.GE.AND P1, PT, R21, RZ, PT ;  /* 0x000000ff1500720c */ /* 0x000fe20003f26270 */
[----:B------:R-:W-:Y:S02]  /*1e730*/  IMAD.MOV.U32 R21, RZ, RZ, R23 ;  /* 0x000000ffff157224 */ /* 0x000fe400078e0017 */
[----:B------:R-:W3:Y:S04]  /*1e740*/  LDL.LU R28, [R1+0xbfc] ;  /* 0x000bfc00011c7983 */ /* 0x000ee80000300800 */
[----:B------:R-:W3:Y:S04]  /*1e750*/  LDL R22, [R1+0xbcc] ;  /* 0x000bcc0001167983 */ /* 0x000ee80000100800 */
[----:B------:R-:W4:Y:S01]  /*1e760*/  LDL.LU R23, [R1+0xbd0] ;  /* 0x000bd00001177983 */ /* 0x000f220000300800 */
[----:B-----5:R-:W-:-:S03]  /*1e770*/  ISETP.GE.AND P5, PT, R29, RZ, PT ;  /* 0x000000ff1d00720c */ /* 0x020fc60003fa6270 */
[----:B------:R-:W5:Y:S01]  /*1e780*/  LDL.LU R29, [R1+0xbd4] ;  /* 0x000bd400011d7983 */ /* 0x000f620000300800 */
[----:B------:R-:W-:-:S04]  /*1e790*/  IMAD.HI.U32 R6, R2, R4, RZ ;  /* 0x0000000402067227 */ /* 0x000fc800078e00ff */
[----:B------:R-:W-:-:S04]  /*1e7a0*/  IMAD.MOV R6, RZ, RZ, -R6 ;  /* 0x000000ffff067224 */ /* 0x000fc800078e0a06 */
[----:B------:R-:W-:-:S05]  /*1e7b0*/  IMAD R4, R0, R6, R4 ;  /* 0x0000000600047224 */ /* 0x000fca00078e0204 */
[----:B------:R-:W-:Y:S01]  /*1e7c0*/  ISETP.GT.U32.AND P0, PT, R0, R4, PT ;  /* 0x000000040000720c */ /* 0x000fe20003f04070 */
[----:B0-----:R-:W-:-:S12]  /*1e7d0*/  IMAD.MOV.U32 R12, RZ, RZ, R8 ;  /* 0x000000ffff0c7224 */ /* 0x001fd800078e0008 */
        /* <DEDUP_REMOVED lines=15> */
[----:B------:R-:W-:Y:S01]  /*1e8d0*/  STL [R1+0x98], R11 ;  /* 0x0000980b01007387 */ /* 0x000fe20000100800 */
[----:B---3--:R-:W-:-:S03]  /*1e8e0*/  IABS R12, R22 ;  /* 0x00000016000c7213 */ /* 0x008fc60000000000 */
[----:B----4-:R-:W-:Y:S04]  /*1e8f0*/  STL [R1+0x2c54], R23 ;  /* 0x002c541701007387 */ /* 0x010fe80000100800 */
[----:B-----5:R-:W-:Y:S04]  /*1e900*/  STL [R1+0x2c58], R29 ;  /* 0x002c581d01007387 */ /* 0x020fe80000100800 */
[----:B------:R0:W-:Y:S04]  /*1e910*/  STL [R1+0x94], R14 ;  /* 0x0000940e01007387 */ /* 0x0001e80000100800 */
[----:B------:R-:W2:Y:S01]  /*1e920*/  LDL R22, [R1+0xbdc] ;  /* 0x000bdc0001167983 */ /* 0x000ea20000100800 */
[----:B------:R-:W-:-:S04]  /*1e930*/  IMAD.HI.U32 R10, R2, R7, RZ ;  /* 0x00000007020a7227 */ /* 0x000fc800078e00ff */
[----:B------:R-:W-:-:S04]  /*1e940*/  IMAD.MOV R10, RZ, RZ, -R10 ;  /* 0x000000ffff0a7224 */ /* 0x000fc800078e0a0a */
[----:B------:R-:W-:-:S05]  /*1e950*/  IMAD R7, R0, R10, R7 ;  /* 0x0000000a00077224 */ /* 0x000fca00078e0207 */
[----:B------:R-:W-:Y:S01]  /*1e960*/  ISETP.GT.U32.AND P2, PT, R0, R7, PT ;  /* 0x000000070000720c */ /* 0x000fe20003f44070 */
[----:B------:R-:W-:Y:S01]  /*1e970*/  IMAD.HI.U32 R8, R2, R6, RZ ;  /* 0x0000000602087227 */ /* 0x000fe200078e00ff */
[----:B------:R-:W-:-:S11]  /*1e980*/  IABS R9, R13 ;  /* 0x0000000d00097213 */ /* 0x000fd60000000000 */
[----:B------:R-:W-:-:S05]  /*1e990*/  @!P2 IMAD.IADD R7, R7, 0x1, -R0 ;  /* 0x000000010707a824 */ /* 0x000fca00078e0a00 */
[----:B------:R-:W-:Y:S02]  /*1e9a0*/  ISETP.GT.U32.AND P3, PT, R0, R7, PT ;  /* 0x000000070000720c */ /* 0x000fe40003f64070 */
[----:B------:R-:W-:Y:S01]  /*1e9b0*/  ISETP.GE.AND P5, PT, R13, RZ, PT ;  /* 0x000000ff0d00720c */ /* 0x000fe20003fa6270 */
[----:B0-----:R-:W-:Y:S01]  /*1e9c0*/  IMAD.HI.U32 R14, R2, R12, RZ ;  /* 0x0000000c020e7227 */ /* 0x001fe200078e00ff */
[----:B------:R-:W-:-:S03]  /*1e9d0*/  IABS R13, R28 ;  /* 0x0000001c000d7213 */ /* 0x000fc60000000000 */
[----:B------:R-:W-:Y:S02]  /*1e9e0*/  IMAD.MOV R8, RZ, RZ, -R8 ;  /* 0x000000ffff087224 */ /* 0x000fe400078e0a08 */
[----:B------:R-:W-:Y:S01]  /*1e9f0*/  IMAD.HI.U32 R4, R2, R13, RZ ;  /* 0x0000000d02047227 */ /* 0x000fe200078e00ff */
[----:B------:R-:W-:-:S03]  /*1ea00*/  ISETP.GE.AND P6, PT, R15, RZ, PT ;  /* 0x000000ff0f00720c */ /* 0x000fc60003fc6270 */
[----:B------:R-:W-:Y:S01]  /*1ea10*/  IMAD.MOV R14, RZ, RZ, -R14 ;  /* 0x000000ffff0e7224 */ /* 0x000fe200078e0a0e */
[----:B------:R-:W-:Y:S01]  /*1ea20*/  IABS R3, R15 ;  /* 0x0000000f00037213 */ /* 0x000fe20000000000 */
[----:B------:R-:W-:Y:S01]  /*1ea30*/  @!P3 IMAD.IADD R7, R7, 0x1, -R0 ;  /* 0x000000010707b824 */ /* 0x000fe200078e0a00 */
[----:B------:R-:W3:Y:S01]  /*1ea40*/  LDL R15, [R1+0xbd8] ;  /* 0x000bd800010f7983 */ /* 0x000ee20000100800 */
[C---:B------:R-:W-:Y:S01]  /*1ea50*/  IMAD R6, R0.reuse, R8, R6 ;  /* 0x0000000800067224 */ /* 0x040fe200078e0206 */
[----:B------:R-:W-:Y:S01]  /*1ea60*/  IABS R8, R29 ;  /* 0x0000001d00087213 */ /* 0x000fe20000000000 */
[----:B------:R-:W-:Y:S02]  /*1ea70*/  IMAD.MOV R4, RZ, RZ, -R4 ;  /* 0x000000ffff047224 */ /* 0x000fe400078e0a04 */
[----:B------:R-:W-:Y:S02]  /*1ea80*/  IMAD R12, R0, R14, R12 ;  /* 0x0000000e000c7224 */ /* 0x000fe400078e020c */
[----:B------:R-:W-:-:S02]  /*1ea90*/  IMAD.MOV.U32 R14, RZ, RZ, R7 ;  /* 0x000000ffff0e7224 */ /* 0x000fc400078e0007 */
[----:B------:R-:W-:Y:S01]  /*1eaa0*/  IMAD R13, R0, R4, R13 ;  /* 0x00000004000d7224 */ /* 0x000fe200078e020d */
[----:B------:R-:W-:Y:S01]  /*1eab0*/  ISETP.GE.AND P2, PT, R28, RZ, PT ;  /* 0x000000ff1c00720c */ /* 0x000fe20003f46270 */
[----:B------:R-:W-:-:S04]  /*1eac0*/  IMAD.HI.U32 R4, R2, R8, RZ ;  /* 0x0000000802047227 */ /* 0x000fc800078e00ff */
[----:B------:R-:W-:Y:S02]  /*1ead0*/  @!P1 IMAD.MOV R14, RZ, RZ, -R14 ;  /* 0x000000ffff0e9224 */ /* 0x000fe400078e0a0e */
[----:B------:R-:W-:Y:S02]  /*1eae0*/  IMAD.MOV.U32 R28, RZ, RZ, R21 ;  /* 0x000000ffff1c7224 */ /* 0x000fe400078e0015 */
[----:B------:R-:W4:Y:S01]  /*1eaf0*/  LDL R21, [R1+0xbe0] ;  /* 0x000be00001157983 */ /* 0x000f220000100800 */
[----:B------:R-:W-:Y:S01]  /*1eb00*/  IMAD.MOV R4, RZ, RZ, -R4 ;  /* 0x000000ffff047224 */ /* 0x000fe200078e0a04 */
[----:B------:R-:W-:Y:S02]  /*1eb10*/  IABS R11, R23 ;  /* 0x00000017000b7213 */ /* 0x000fe40000000000 */
[----:B------:R-:W-:Y:S01]  /*1eb20*/  STL [R1+0x90], R14 ;  /* 0x0000900e01007387 */ /* 0x000fe20000100800 */
[----:B------:R-:W-:-:S03]  /*1eb30*/  IMAD R8, R0, R4, R8 ;  /* 0x0000000400087224 */ /* 0x000fc600078e0208 */
[----:B------:R-:W5:Y:S01]  /*1eb40*/  LDL.LU R23, [R1+0xbcc] ;  /* 0x000bcc0001177983 */ /* 0x000f620000300800 */
[----:B--2---:R-:W-:-:S03]  /*1eb50*/  IABS R4, R22 ;  /* 0x0000001600047213 */ /* 0x004fc60000000000 */
[----:B------:R-:W2:Y:S01]  /*1eb60*/  LDL.LU R22, [R1+0xbe4] ;  /* 0x000be40001167983 */ /* 0x000ea20000300800 */
[----:B------:R-:W-:-:S04]  /*1eb70*/  IMAD.HI.U32 R10, R2, R9, RZ ;  /* 0x00000009020a7227 */ /* 0x000fc800078e00ff */
[----:B------:R-:W-:-:S04]  /*1eb80*/  IMAD.MOV R10, RZ, RZ, -R10 ;  /* 0x000000ffff0a7224 */ /* 0x000fc800078e0a0a */
[----:B------:R-:W-:Y:S02]  /*1eb90*/  IMAD R9, R0, R10, R9 ;  /* 0x0000000a00097224 */ /* 0x000fe400078e0209 */
[----:B------:R-:W-:-:S03]  /*1eba0*/  IMAD.HI.U32 R10, R2, R3, RZ ;  /* 0x00000003020a7227 */ /* 0x000fc600078e00ff */
[C---:B------:R-:W-:Y:S01]  /*1ebb0*/  ISETP.GT.U32.AND P4, PT, R0.reuse, R9, PT ;  /* 0x000000090000720c */ /* 0x040fe20003f84070 */
[----:B------:R-:W-:Y:S01]  /*1ebc0*/  IMAD.MOV R10, RZ, RZ, -R10 ;  /* 0x000000ffff0a7224 */ /* 0x000fe200078e0a0a */
[----:B------:R-:W-:-:S03]  /*1ebd0*/  ISETP.GT.U32.AND P3, PT, R0, R6, PT ;  /* 0x000000060000720c */ /* 0x000fc60003f64070 */
[----:B------:R-:W-:-:S08]  /*1ebe0*/  IMAD R3, R0, R10, R3 ;  /* 0x0000000a00037224 */ /* 0x000fd000078e0203 */
        /* <DEDUP_REMOVED lines=11> */
[----:B------:R-:W-:Y:S02]  /*1eca0*/  ISETP.GT.U32.AND P3, PT, R0, R13, PT ;  /* 0x0000000d0000720c */ /* 0x000fe40003f64070 */
[----:B---3--:R-:W-:Y:S01]  /*1ecb0*/  IABS R10, R15 ;  /* 0x0000000f000a7213 */ /* 0x008fe20000000000 */
[----:B------:R-:W-:-:S04]  /*1ecc0*/  IMAD.MOV.U32 R29, RZ, RZ, R9 ;  /* 0x000000ffff1d7224 */ /* 0x000fc800078e0009 */
[----:B------:R-:W-:-:S04]  /*1ecd0*/  IMAD.HI.U32 R15, R2, R10, RZ ;  /* 0x0000000a020f7227 */ /* 0x000fc800078e00ff */
[----:B------:R-:W-:Y:S02]  /*1ece0*/  @!P4 IMAD.IADD R6, R6, 0x1, -R0 ;  /* 0x000000010606c824 */ /* 0x000fe400078e0a00 */
[----:B------:R-:W-:Y:S02]  /*1ecf0*/  @!P5 IMAD.MOV R29, RZ, RZ, -R29 ;  /* 0x000000ffff1dd224 */ /* 0x000fe400078e0a1d */
[----:B------:R-:W-:Y:S01]  /*1ed00*/  IMAD.MOV R15, RZ, RZ, -R15 ;  /* 0x000000ffff0f7224 */ /* 0x000fe200078e0a0f */
[----:B----4-:R-:W-:Y:S01]  /*1ed10*/  IABS R7, R21 ;  /* 0x0000001500077213 */ /* 0x010fe20000000000 */
[----:B------:R-:W-:Y:S01]  /*1ed20*/  @!P0 IMAD.MOV R6, RZ, RZ, -R6 ;  /* 0x000000ffff068224 */ /* 0x000fe200078e0a06 */
[----:B------:R-:W3:Y:S01]  /*1ed30*/  LDL.LU R21, [R1+0xbe8] ;  /* 0x000be80001157983 */ /* 0x000ee20000300800 */
[--C-:B------:R-:W-:Y:S02]  /*1ed40*/  @!P1 IMAD.IADD R3, R3, 0x1, -R0.reuse ;  /* 0x0000000103039824 */ /* 0x100fe400078e0a00 */
[----:B------:R-:W-:Y:S01]  /*1ed50*/  @!P3 IMAD.IADD R13, R13, 0x1, -R0 ;  /* 0x000000010d0db824 */ /* 0x000fe200078e0a00 */
[----:B------:R0:W-:Y:S01]  /*1ed60*/  STL [R1+0x8c], R29 ;  /* 0x00008c1d01007387 */ /* 0x0001e20000100800 */
[----:B-----5:R-:W-:Y:S01]  /*1ed70*/  ISETP.GE.AND P3, PT, R23, RZ, PT ;  /* 0x000000ff1700720c */ /* 0x020fe20003f66270 */
[----:B------:R-:W-:-:S02]  /*1ed80*/  IMAD R10, R0, R15, R10 ;  /* 0x0000000f000a7224 */ /* 0x000fc400078e020a */
[----:B0-----:R-:W4:Y:S04]  /*1ed90*/  LDL.LU R29, [R1+0x2c58] ;  /* 0x002c5800011d7983 */ /* 0x001f280000300800 */
[----:B------:R-:W5:Y:S04]  /*1eda0*/  LDL.LU R23, [R1+0x2c54] ;  /* 0x002c540001177983 */ /* 0x000f680000300800 */
[----:B------:R0:W-:Y:S04]  /*1edb0*/  STL [R1+0x88], R6 ;  /* 0x0000880601007387 */ /* 0x0001e80000100800 */
[----:B------:R-:W3:Y:S01]  /*1edc0*/  LDL.LU R15, [R1+0xbd8] ;  /* 0x000bd800010f7983 */ /* 0x000ee20000300800 */
[----:B0-----:R-:W-:Y:S01]  /*1edd0*/  IMAD.MOV.U32 R6, RZ, RZ, R3 ;  /* 0x000000ffff067224 */ /* 0x001fe200078e0003 */
[----:B--2---:R-:W-:-:S02]  /*1ede0*/  IABS R3, R22 ;  /* 0x0000001600037213 */ /* 0x004fc40000000000 */
[----:B------:R0:W-:Y:S04]  /*1edf0*/  STL [R1+0x2c50], R22 ;  /* 0x002c501601007387 */ /* 0x0001e80000100800 */
[----:B0-----:R-:W2:Y:S01]  /*1ee00*/  LDL.LU R22, [R1+0xbdc] ;  /* 0x000bdc0001167983 */ /* 0x001ea20000300800 */
[C---:B------:R-:W-:Y:S02]  /*1ee10*/  ISETP.GT.U32.AND P5, PT, R0.reuse, R12, PT ;  /* 0x0000000c0000720c */ /* 0x040fe40003fa4070 */
        /* <DEDUP_REMOVED lines=15> */
[----:B------:R0:W-:Y:S06]  /*1ef10*/  STL [R1+0x7c], R6 ;  /* 0x00007c0601007387 */ /* 0x0001ec0000100800 */
[--C-:B------:R-:W-:Y:S02]  /*1ef20*/  @!P4 IMAD.IADD R12, R12, 0x1, -R0.reuse ;  /* 0x000000010c0cc824 */ /* 0x100fe400078e0a00 */
[----:B------:R-:W-:-:S02]  /*1ef30*/  @!P1 IMAD.IADD R8, R8, 0x1, -R0 ;  /* 0x0000000108089824 */ /* 0x000fc400078e0a00 */
[--C-:B------:R-:W-:Y:S02]  /*1ef40*/  @!P6 IMAD.IADD R10, R10, 0x1, -R0.reuse ;  /* 0x000000010a0ae824 */ /* 0x100fe400078e0a00 */
[----:B------:R-:W-:Y:S01]  /*1ef50*/  @!P5 IMAD.IADD R4, R4, 0x1, -R0 ;  /* 0x000000010404d824 */ /* 0x000fe200078e0a00 */
[----:B----4-:R-:W-:Y:S02]  /*1ef60*/  ISETP.GE.AND P1, PT, R29, RZ, PT ;  /* 0x000000ff1d00720c */ /* 0x010fe40003f26270 */
[----:B-----5:R-:W-:Y:S02]  /*1ef70*/  ISETP.GE.AND P4, PT, R23, RZ, PT ;  /* 0x000000ff1700720c */ /* 0x020fe40003f86270 */
[----:B------:R-:W4:Y:S04]  /*1ef80*/  LDL.LU R23, [R1+0xbec] ;  /* 0x000bec0001177983 */ /* 0x000f280000300800 */
        /* <DEDUP_REMOVED lines=11> */
[----:B------:R-:W-:Y:S01]  /*1f040*/  @!P3 IMAD.MOV R12, RZ, RZ, -R12 ;  /* 0x000000ffff0cb224 */ /* 0x000fe200078e0a0c */
[----:B------:R-:W-:Y:S01]  /*1f050*/  IABS R9, R21 ;  /* 0x0000001500097213 */ /* 0x000fe20000000000 */
[----:B------:R-:W-:Y:S01]  /*1f060*/  IMAD.HI.U32 R14, R2, R3, RZ ;  /* 0x00000003020e7227 */ /* 0x000fe200078e00ff */
[----:B------:R-:W-:-:S09]  /*1f070*/  ISETP.GT.U32.AND P3, PT, R0, R4, PT ;  /* 0x000000040000720c */ /* 0x000fd20003f64070 */
[----:B------:R-:W-:Y:S01]  /*1f080*/  @!P0 IMAD.IADD R7, R7, 0x1, -R0 ;  /* 0x0000000107078824 */ /* 0x000fe200078e0a00 */
[----:B------:R-:W-:Y:S01]  /*1f090*/  ISETP.GT.U32.AND P0, PT, R0, R10, PT ;  /* 0x0000000a0000720c */ /* 0x000fe20003f04070 */
[----:B------:R-:W-:-:S03]  /*1f0a0*/  @!P2 IMAD.MOV R13, RZ, RZ, -R13 ;  /* 0x000000ffff0da224 */ /* 0x000fc600078e0a0d */
[----:B------:R-:W-:Y:S01]  /*1f0b0*/  ISETP.GT.U32.AND P2, PT, R0, R7, PT ;  /* 0x000000070000720c */ /* 0x000fe20003f44070 */
[----:B------:R-:W-:Y:S02]  /*1f0c0*/  IMAD.MOV R14, RZ, RZ, -R14 ;  /* 0x000000ffff0e7224 */ /* 0x000fe400078e0a0e */
[----:B0-----:R-:W-:Y:S01]  /*1f0d0*/  IMAD.HI.U32 R6, R2, R9, RZ ;  /* 0x0000000902067227 */ /* 0x001fe200078e00ff */
[----:B------:R-:W-:Y:S03]  /*1f0e0*/  STL [R1+0x78], R13 ;  /* 0x0000780d01007387 */ /* 0x000fe60000100800 */
[----:B------:R-:W-:Y:S02]  /*1f0f0*/  @!P4 IMAD.MOV R11, RZ, RZ, -R11 ;  /* 0x000000ffff0bc224 */ /* 0x000fe400078e0a0b */
[----:B------:R-:W-:Y:S02]  /*1f100*/  @!P0 IMAD.IADD R10, R10, 0x1, -R0 ;  /* 0x000000010a0a8824 */ /* 0x000fe400078e0a00 */
[----:B------:R-:W-:-:S02]  /*1f110*/  IMAD R3, R0, R14, R3 ;  /* 0x0000000e00037224 */ /* 0x000fc400078e0203 */
[----:B------:R-:W-:Y:S02]  /*1f120*/  IMAD.MOV R6, RZ, RZ, -R6 ;  /* 0x000000ffff067224 */ /* 0x000fe400078e0a06 */
[----:B------:R-:W-:Y:S02]  /*1f130*/  @!P1 IMAD.MOV R8, RZ, RZ, -R8 ;  /* 0x000000ffff089224 */ /* 0x000fe400078e0a08 */
[----:B------:R-:W-:Y:S01]  /*1f140*/  @!P6 IMAD.MOV R10, RZ, RZ, -R10 ;  /* 0x000000ffff0ae224 */ /* 0x000fe200078e0a0a */
[----:B------:R4:W-:Y:S01]  /*1f150*/  STL [R1+0x74], R12 ;  /* 0x0000740c01007387 */ /* 0x0009e20000100800 */
[C---:B------:R-:W-:Y:S01]  /*1f160*/  IMAD R9, R0.reuse, R6, R9 ;  /* 0x0000000600097224 */ /* 0x040fe200078e0209 */
[----:B------:R-:W-:Y:S01]  /*1f170*/  ISETP.GT.U32.AND P4, PT, R0, R3, PT ;  /* 0x000000030000720c */ /* 0x000fe20003f84070 */
[--C-:B------:R-:W-:Y:S01]  /*1f180*/  @!P3 IMAD.IADD R4, R4, 0x1, -R0.reuse ;  /* 0x000000010404b824 */ /* 0x100fe200078e0a00 */
[----:B------:R-:W-:Y:S01]  /*1f190*/  STL [R1+0x70], R11 ;  /* 0x0000700b01007387 */ /* 0x000fe20000100800 */
[----:B------:R-:W-:Y:S01]  /*1f1a0*/  @!P2 IMAD.IADD R7, R7, 0x1, -R0 ;  /* 0x000000010707a824 */ /* 0x000fe200078e0a00 */
[----:B------:R-:W-:-:S02]  /*1f1b0*/  ISETP.GE.AND P2, PT, R21, RZ, PT ;  /* 0x000000ff1500720c */ /* 0x000fc40003f46270 */
[----:B------:R-:W-:Y:S01]  /*1f1c0*/  STL [R1+0x68], R8 ;  /* 0x0000680801007387 */ /* 0x000fe20000100800 */
[----:B------:R-:W-:-:S03]  /*1f1d0*/  ISETP.GT.U32.AND P0, PT, R0, R9, PT ;  /* 0x000000090000720c */ /* 0x000fc60003f04070 */
[----:B------:R0:W-:Y:S03]  /*1f1e0*/  STL [R1+0x64], R10 ;  /* 0x0000640a01007387 */ /* 0x0001e60000100800 */
[----:B------:R-:W-:Y:S01]  /*1f1f0*/  @!P4 IMAD.IADD R3, R3, 0x1, -R0 ;  /* 0x000000010303c824 */ /* 0x000fe200078e0a00 */
[----:B----4-:R-:W-:Y:S02]  /*1f200*/  IABS R12, R23 ;  /* 0x00000017000c7213 */ /* 0x010fe40000000000 */
[----:B------:R-:W-:-:S04]  /*1f210*/  ISETP.GE.AND P4, PT, R23, RZ, PT ;  /* 0x000000ff1700720c */ /* 0x000fc80003f86270 */
[----:B------:R-:W-:Y:S01]  /*1f220*/  @!P0 IMAD.IADD R9, R9, 0x1, -R0 ;  /* 0x0000000109098824 */ /* 0x000fe200078e0a00 */
[C---:B------:R-:W-:Y:S02]  /*1f230*/  ISETP.GT.U32.AND P0, PT, R0.reuse, R3, PT ;  /* 0x000000030000720c */ /* 0x040fe40003f04070 */
[----:B---3--:R-:W-:Y:S01]  /*1f240*/  ISETP.GE.AND P1, PT, R15, RZ, PT ;  /* 0x000000ff0f00720c */ /* 0x008fe20003f26270 */
[----:B0-----:R-:W-:Y:S01]  /*1f250*/  IMAD.MOV.U32 R10, RZ, RZ, R4 ;  /* 0x000000ffff0a7224 */ /* 0x001fe200078e0004 */
[----:B------:R-:W-:-:S03]  /*1f260*/  ISETP.GT.U32.AND P6, PT, R0, R9, PT ;  /* 0x000000090000720c */ /* 0x000fc60003fc4070 */
[----:B------:R-:W-:-:S06]  /*1f270*/  @!P5 IMAD.MOV R10, RZ, RZ, -R10 ;  /* 0x000000ffff0ad224 */ /* 0x000fcc00078e0a0a */
[--C-:B------:R-:W-:Y:S02]  /*1f280*/  @!P0 IMAD.IADD R3, R3, 0x1, -R0.reuse ;  /* 0x0000000103038824 */ /* 0x100fe400078e0a00 */
[----:B------:R-:W-:Y:S02]  /*1f290*/  @!P1 IMAD.MOV R7, RZ, RZ, -R7 ;  /* 0x000000ffff079224 */ /* 0x000fe400078e0a07 */
[----:B------:R-:W-:Y:S01]  /*1f2a0*/  @!P6 IMAD.IADD R9, R9, 0x1, -R0 ;  /* 0x000000010909e824 */ /* 0x000fe200078e0a00 */
[----:B------:R-:W-:Y:S02]  /*1f2b0*/  ISETP.GE.AND P6, PT, R20, RZ, PT ;  /* 0x000000ff1400720c */ /* 0x000fe40003fc6270 */
[----:B--2---:R-:W-:Y:S02]  /*1f2c0*/  ISETP.GE.AND P3, PT, R22, RZ, PT ;  /* 0x000000ff1600720c */ /* 0x004fe40003f66270 */
[----:B------:R-:W2:Y:S04]  /*1f2d0*/  LDL.LU R22, [R1+0xc00] ;  /* 0x000c000001167983 */ /* 0x000ea80000300800 */
[----:B------:R-:W3:Y:S04]  /*1f2e0*/  LDL.LU R21, [R1+0xc04] ;  /* 0x000c040001157983 */ /* 0x000ee80000300800 */
[----:B------:R-:W4:Y:S04]  /*1f2f0*/  LDL.LU R23, [R1+0xc08] ;  /* 0x000c080001177983 */ /* 0x000f280000300800 */
[----:B------:R-:W-:Y:S04]  /*1f300*/  STL [R1+0x60], R10 ;  /* 0x0000600a01007387 */ /* 0x000fe80000100800 */
[----:B------:R0:W-:Y:S02]  /*1f310*/  STL [R1+0x5c], R7 ;  /* 0x00005c0701007387 */ /* 0x0001e40000100800 */
[----:B0-----:R-:W-:-:S04]  /*1f320*/  IMAD.MOV.U32 R7, RZ, RZ, R3 ;  /* 0x000000ffff077224 */ /* 0x001fc800078e0003 */
[----:B------:R-:W-:Y:S01]  /*1f330*/  @!P3 IMAD.MOV R7, RZ, RZ, -R7 ;  /* 0x000000ffff07b224 */ /* 0x000fe200078e0a07 */
[----:B------:R-:W-:Y:S02]  /*1f340*/  IABS R3, R20 ;  /* 0x0000001400037213 */ /* 0x000fe40000000000 */
[----:B------:R-:W-:Y:S02]  /*1f350*/  ISETP.GE.AND P3, PT, R19, RZ, PT ;  /* 0x000000ff1300720c */ /* 0x000fe40003f66270 */
[----:B------:R0:W-:Y:S04]  /*1f360*/  STL [R1+0x58], R7 ;  /* 0x0000580701007387 */ /* 0x0001e80000100800 */
[----:B------:R-:W4:Y:S01]  /*1f370*/  LDL.LU R20, [R1+0xc0c] ;  /* 0x000c0c0001147983 */ /* 0x000f220000300800 */
[----:B0-----:R-:W-:Y:S01]  /*1f380*/  IABS R7, R19 ;  /* 0x0000001300077213 */ /* 0x001fe20000000000 */
[----:B------:R-:W-:-:S02]  /*1f390*/  IMAD.MOV.U32 R19, RZ, RZ, R17 ;  /* 0x000000ffff137224 */ /* 0x000fc400078e0011 */
[----:B------:R-:W4:Y:S01]  /*1f3a0*/  LDL.LU R17, [R1+0xc10] ;  /* 0x000c100001117983 */ /* 0x000f220000300800 */
[----:B------:R-:W-:-:S04]  /*1f3b0*/  IMAD.HI.U32 R6, R2, R12, RZ ;  /* 0x0000000c02067227 */ /* 0x000fc800078e00ff */
[----:B------:R-:W-:-:S04]  /*1f3c0*/  IMAD.MOV R6, RZ, RZ, -R6 ;  /* 0x000000ffff067224 */ /* 0x000fc800078e0a06 */
[----:B------:R-:W-:-:S05]  /*1f3d0*/  IMAD R12, R0, R6, R12 ;  /* 0x00000006000c7224 */ /* 0x000fca00078e020c */
[----:B------:R-:W-:Y:S02]  /*1f3e0*/  ISETP.GT.U32.AND P5, PT, R0, R12, PT ;  /* 0x0000000c0000720c */ /* 0x000fe40003fa4070 */
[----:B-----5:R-:W-:Y:S02]  /*1f3f0*/  IABS R13, R29 ;  /* 0x0000001d000d7213 */ /* 0x020fe40000000000 */
[----:B------:R-:W-:-:S03]  /*1f400*/  IABS R8, R28 ;  /* 0x0000001c00087213 */ /* 0x000fc60000000000 */
[----:B------:R-:W-:-:S04]  /*1f410*/  IMAD.HI.U32 R6, R2, R13, RZ ;  /* 0x0000000d02067227 */ /* 0x000fc800078e00ff */
[----:B------:R-:W-:Y:S02]  /*1f420*/  IMAD.MOV R6, RZ, RZ, -R6 ;  /* 0x000000ffff067224 */ /* 0x000fe400078e0a06 */
[----:B------:R-:W-:Y:S02]  /*1f430*/  @!P5 IMAD.IADD R12, R12, 0x1, -R0 ;  /* 0x000000010c0cd824 */ /* 0x000fe400078e0a00 */
[----:B------:R-:W-:-:S03]  /*1f440*/  IMAD.HI.U32 R4, R2, R8, RZ ;  /* 0x0000000802047227 */ /* 0x000fc600078e00ff */
[C---:B------:R-:W-:Y:S01]  /*1f450*/  ISETP.GT.U32.AND P5, PT, R0.reuse, R12, PT ;  /* 0x0000000c0000720c */ /* 0x040fe20003fa4070 */
[C---:B------:R-:W-:Y:S02]  /*1f460*/  IMAD R13, R0.reuse, R6, R13 ;  /* 0x00000006000d7224 */ /* 0x040fe400078e020d */
[----:B------:R-:W-:Y:S02]  /*1f470*/  IMAD.MOV.U32 R14, RZ, RZ, R9 ;  /* 0x000000ffff0e7224 */ /* 0x000fe400078e0009 */
[----:B------:R-:W-:Y:S02]  /*1f480*/  IMAD.MOV R4, RZ, RZ, -R4 ;  /* 0x000000ffff047224 */ /* 0x000fe400078e0a04 */
[----:B------:R-:W-:Y:S01]  /*1f490*/  @!P2 IMAD.MOV R14, RZ, RZ, -R14 ;  /* 0x000000ffff0ea224 */ /* 0x000fe200078e0a0e */
[----:B------:R-:W-:Y:S01]  /*1f4a0*/  ISETP.GT.U32.AND P2, PT, R0, R13, PT ;  /* 0x0000000d0000720c */ /* 0x000fe20003f44070 */
[----:B------:R-:W-:-:S04]  /*1f4b0*/  IMAD.HI.U32 R11, R2, R3, RZ ;  /* 0x00000003020b7227 */ /* 0x000fc800078e00ff */
[----:B------:R-:W-:Y:S02]  /*1f4c0*/  IMAD R8, R0, R4, R8 ;  /* 0x0000000400087224 */ /* 0x000fe400078e0208 */
[----:B------:R-:W-:Y:S02]  /*1f4d0*/  IMAD.MOV R11, RZ, RZ, -R11 ;  /* 0x000000ffff0b7224 */ /* 0x000fe400078e0a0b */
[--C-:B------:R-:W-:Y:S01]  /*1f4e0*/  @!P5 IMAD.IADD R12, R12, 0x1, -R0.reuse ;  /* 0x000000010c0cd824 */ /* 0x100fe200078e0a00 */
[C---:B------:R-:W-:Y:S01]  /*1f4f0*/  ISETP.GT.U32.AND P5, PT, R0.reuse, R8, PT ;  /* 0x000000080000720c */ /* 0x040fe20003fa4070 */
[----:B------:R-:W-:Y:S02]  /*1f500*/  IMAD R3, R0, R11, R3 ;  /* 0x0000000b00037224 */ /* 0x000fe400078e0203 */
[----:B------:R-:W-:-:S03]  /*1f510*/  @!P2 IMAD.IADD R13, R13, 0x1, -R0 ;  /* 0x000000010d0da824 */ /* 0x000fc600078e0a00 */
[----:B------:R-:W-:-:S07]  /*1f520*/  ISETP.GT.U32.AND P2, PT, R0, R3, PT ;  /* 0x000000030000720c */ /* 0x000fce0003f44070 */
[----:B------:R-:W-:Y:S01]  /*1f530*/  @!P5 IMAD.IADD R8, R8, 0x1, -R0 ;  /* 0x000000010808d824 */ /* 0x000fe200078e0a00 */
[----:B------:R-:W-:Y:S01]  /*1f540*/  ISETP.GT.U32.AND P5, PT, R0, R13, PT ;  /* 0x0000000d0000720c */ /* 0x000fe20003fa4070 */
[----:B------:R-:W-:Y:S01]  /*1f550*/  STL [R1+0x54], R14 ;  /* 0x0000540e01007387 */ /* 0x000fe20000100800 */
[----:B------:R-:W-:-:S03]  /*1f560*/  ISETP.GE.AND P1, PT, R29, RZ, PT ;  /* 0x000000ff1d00720c */ /* 0x000fc60003f26270 */
[----:B------:R-:W-:Y:S01]  /*1f570*/  @!P2 IMAD.IADD R3, R3, 0x1, -R0 ;  /* 0x000000010303a824 */ /* 0x000fe200078e0a00 */
[----:B------:R-:W-:Y:S01]  /*1f580*/  ISETP.GT.U32.AND P2, PT, R0, R8, PT ;  /* 0x000000080000720c */ /* 0x000fe20003f44070 */
[----:B------:R-:W-:Y:S01]  /*1f590*/  IMAD.HI.U32 R10, R2, R7, RZ ;  /* 0x00000007020a7227 */ /* 0x000fe200078e00ff */
[----:B------:R-:W-:-:S03]  /*1f5a0*/  ISETP.GE.AND P0, PT, R28, RZ, PT ;  /* 0x000000ff1c00720c */ /* 0x000fc60003f06270 */
[----:B------:R-:W-:Y:S02]  /*1f5b0*/  IMAD.MOV.U32 R15, RZ, RZ, R12 ;  /* 0x000000ffff0f7224 */ /* 0x000fe400078e000c */
[----:B------:R-:W-:Y:S02]  /*1f5c0*/  @!P5 IMAD.IADD R13, R13, 0x1, -R0 ;  /* 0x000000010d0dd824 */ /* 0x000fe400078e0a00 */
[----:B------:R-:W-:Y:S02]  /*1f5d0*/  IMAD.MOV R10, RZ, RZ, -R10 ;  /* 0x000000ffff0a7224 */ /* 0x000fe400078e0a0a */
[----:B------:R-:W-:Y:S02]  /*1f5e0*/  IMAD.MOV.U32 R28, RZ, RZ, R13 ;  /* 0x000000ffff1c7224 */ /* 0x000fe400078e000d */
[----:B------:R-:W-:Y:S01]  /*1f5f0*/  @!P4 IMAD.MOV R15, RZ, RZ, -R15 ;  /* 0x000000ffff0fc224 */ /* 0x000fe200078e0a0f */
[C---:B------:R-:W-:Y:S01]  /*1f600*/  ISETP.GT.U32.AND P4, PT, R0.reuse, R3, PT ;  /* 0x000000030000720c */ /* 0x040fe20003f84070 */
[----:B------:R-:W-:-:S02]  /*1f610*/  IMAD R7, R0, R10, R7 ;  /* 0x0000000a00077224 */ /* 0x000fc400078e0207 */
[----:B------:R-:W-:Y:S02]  /*1f620*/  @!P2 IMAD.IADD R8, R8, 0x1, -R0 ;  /* 0x000000010808a824 */ /* 0x000fe400078e0a00 */
[----:B------:R-:W-:Y:S01]  /*1f630*/  @!P1 IMAD.MOV R28, RZ, RZ, -R28 ;  /* 0x000000ffff1c9224 */ /* 0x000fe200078e0a1c */
[----:B------:R-:W-:Y:S02]  /*1f640*/  ISETP.GT.U32.AND P5, PT, R0, R7, PT ;  /* 0x000000070000720c */ /* 0x000fe40003fa4070 */
[----:B------:R-:W-:-:S05]  /*1f650*/  IABS R12, R19 ;  /* 0x00000013000c7213 */ /* 0x000fca0000000000 */
[----:B------:R-:W-:Y:S02]  /*1f660*/  @!P4 IMAD.IADD R3, R3, 0x1, -R0 ;  /* 0x000000010303c824 */ /* 0x000fe400078e0a00 */
[----:B------:R-:W-:Y:S02]  /*1f670*/  @!P0 IMAD.MOV R8, RZ, RZ, -R8 ;  /* 0x000000ffff088224 */ /* 0x000fe400078e0a08 */
[----:B------:R-:W-:-:S04]  /*1f680*/  IMAD.HI.U32 R13, R2, R12, RZ ;  /* 0x0000000c020d7227 */ /* 0x000fc800078e00ff */
[----:B------:R-:W-:Y:S02]  /*1f690*/  IMAD.MOV R13, RZ, RZ, -R13 ;  /* 0x000000ffff0d7224 */ /* 0x000fe400078e0a0d */
[----:B------:R-:W-:Y:S02]  /*1f6a0*/  @!P5 IMAD.IADD R7, R7, 0x1, -R0 ;  /* 0x000000010707d824 */ /* 0x000fe400078e0a00 */
[----:B------:R-:W-:Y:S01]  /*1f6b0*/  IMAD R12, R0, R13, R12 ;  /* 0x0000000d000c7224 */ /* 0x000fe200078e020c */
[----:B------:R-:W-:Y:S01]  /*1f6c0*/  IABS R13, R16 ;  /* 0x00000010000d7213 */ /* 0x000fe20000000000 */
[----:B------:R-:W-:Y:S04]  /*1f6d0*/  STL [R1+0x50], R15 ;  /* 0x0000500f01007387 */ /* 0x000fe80000100800 */
[----:B------:R-:W-:Y:S04]  /*1f6e0*/  STL [R1+0x38], R28 ;  /* 0x0000381c01007387 */ /* 0x000fe80000100800 */
[----:B------:R0:W-:Y:S02]  /*1f6f0*/  STL [R1+0x34], R8 ;  /* 0x0000340801007387 */ /* 0x0001e40000100800 */
[----:B0-----:R-:W-:-:S04]  /*1f700*/  IMAD.HI.U32 R8, R2, R13, RZ ;  /* 0x0000000d02087227 */ /* 0x001fc800078e00ff */
[----:B------:R-:W-:-:S04]  /*1f710*/  IMAD.MOV R8, RZ, RZ, -R8 ;  /* 0x000000ffff087224 */ /* 0x000fc800078e0a08 */
[----:B------:R-:W-:Y:S02]  /*1f720*/  IMAD R13, R0, R8, R13 ;  /* 0x00000008000d7224 */ /* 0x000fe400078e020d */
[----:B------:R-:W-:-:S05]  /*1f730*/  @!P6 IMAD.MOV R3, RZ, RZ, -R3 ;  /* 0x000000ffff03e224 */ /* 0x000fca00078e0a03 */
[----:B------:R0:W-:Y:S01]  /*1f740*/  STL [R1+0x30], R3 ;  /* 0x0000300301007387 */ /* 0x0001e20000100800 */
[----:B--2---:R-:W-:Y:S02]  /*1f750*/  IABS R6, R22 ;  /* 0x0000001600067213 */ /* 0x004fe40000000000 */
[----:B---3--:R-:W-:-:S03]  /*1f760*/  IABS R4, R21 ;  /* 0x0000001500047213 */ /* 0x008fc60000000000 */
[----:B------:R-:W-:-:S04]  /*1f770*/  IMAD.HI.U32 R14, R2, R6, RZ ;  /* 0x00000006020e7227 */ /* 0x000fc800078e00ff */
[----:B------:R-:W-:-:S04]  /*1f780*/  IMAD.HI.U32 R11, R2, R4, RZ ;  /* 0x00000004020b7227 */ /* 0x000fc800078e00ff */
[----:B------:R-:W-:Y:S02]  /*1f790*/  IMAD.MOV R11, RZ, RZ, -R11 ;  /* 0x000000ffff0b7224 */ /* 0x000fe400078e0a0b */
[----:B------:R-:W-:Y:S01]  /*1f7a0*/  IMAD.MOV R14, RZ, RZ, -R14 ;  /* 0x000000ffff0e7224 */ /* 0x000fe200078e0a0e */
[----:B----4-:R-:W-:Y:S01]  /*1f7b0*/  IABS R9, R23 ;  /* 0x0000001700097213 */ /* 0x010fe20000000000 */
[C---:B------:R-:W-:Y:S02]  /*1f7c0*/  IMAD R4, R0.reuse, R11, R4 ;  /* 0x0000000b00047224 */ /* 0x040fe400078e0204 */
[----:B------:R-:W-:Y:S02]  /*1f7d0*/  IMAD R6, R0, R14, R6 ;  /* 0x0000000e00067224 */ /* 0x000fe400078e0206 */
[----:B------:R-:W-:Y:S01]  /*1f7e0*/  IMAD.HI.U32 R10, R2, R9, RZ ;  /* 0x00000009020a7227 */ /* 0x000fe200078e00ff */
[C---:B------:R-:W-:Y:S02]  /*1f7f0*/  ISETP.GT.U32.AND P2, PT, R0.reuse, R4, PT ;  /* 0x000000040000720c */ /* 0x040fe40003f44070 */
[----:B------:R-:W-:Y:S01]  /*1f800*/  ISETP.GT.U32.AND P1, PT, R0, R6, PT ;  /* 0x000000060000720c */ /* 0x000fe20003f24070 */
[----:B------:R-:W-:-:S04]  /*1f810*/  IMAD.MOV R10, RZ, RZ, -R10 ;  /* 0x000000ffff0a7224 */ /* 0x000fc800078e0a0a */
[----:B------:R-:W-:-:S05]  /*1f820*/  IMAD R9, R0, R10, R9 ;  /* 0x0000000a00097224 */ /* 0x000fca00078e0209 */
[----:B------:R-:W-:Y:S01]  /*1f830*/  ISETP.GT.U32.AND P4, PT, R0, R9, PT ;  /* 0x000000090000720c */ /* 0x000fe20003f84070 */
[--C-:B------:R-:W-:Y:S02]  /*1f840*/  @!P2 IMAD.IADD R4, R4, 0x1, -R0.reuse ;  /* 0x000000010404a824 */ /* 0x100fe400078e0a00 */
[----:B------:R-:W-:-:S03]  /*1f850*/  @!P1 IMAD.IADD R6, R6, 0x1, -R0 ;  /* 0x0000000106069824 */ /* 0x000fc600078e0a00 */
[C---:B------:R-:W-:Y:S02]  /*1f860*/  ISETP.GT.U32.AND P0, PT, R0.reuse, R4, PT ;  /* 0x000000040000720c */ /* 0x040fe40003f04070 */
[----:B------:R-:W-:-:S05]  /*1f870*/  ISETP.GT.U32.AND P2, PT, R0, R6, PT ;  /* 0x000000060000720c */ /* 0x000fca0003f44070 */
[----:B------:R-:W-:Y:S01]  /*1f880*/  @!P4 IMAD.IADD R9, R9, 0x1, -R0 ;  /* 0x000000010909c824 */ /* 0x000fe200078e0a00 */
[----:B------:R-:W-:Y:S02]  /*1f890*/  IABS R11, R17 ;  /* 0x00000011000b7213 */ /* 0x000fe40000000000 */
[C---:B------:R-:W-:Y:S02]  /*1f8a0*/  ISETP.GT.U32.AND P1, PT, R0.reuse, R7, PT ;  /* 0x000000070000720c */ /* 0x040fe40003f24070 */
[----:B------:R-:W-:Y:S01]  /*1f8b0*/  ISETP.GT.U32.AND P4, PT, R0, R9, PT ;  /* 0x000000090000720c */ /* 0x000fe20003f84070 */
[----:B------:R-:W-:-:S04]  /*1f8c0*/  IMAD.HI.U32 R14, R2, R11, RZ ;  /* 0x0000000b020e7227 */ /* 0x000fc800078e00ff */
[--C-:B------:R-:W-:Y:S01]  /*1f8d0*/  @!P0 IMAD.IADD R4, R4, 0x1, -R0.reuse ;  /* 0x0000000104048824 */ /* 0x100fe200078e0a00 */
[----:B------:R-:W-:Y:S01]  /*1f8e0*/  ISETP.GT.U32.AND P0, PT, R0, R12, PT ;  /* 0x0000000c0000720c */ /* 0x000fe20003f04070 */
[----:B------:R-:W-:Y:S01]  /*1f8f0*/  @!P2 IMAD.IADD R6, R6, 0x1, -R0 ;  /* 0x000000010606a824 */ /* 0x000fe200078e0a00 */
[----:B------:R-:W-:Y:S01]  /*1f900*/  ISETP.GE.AND P2, PT, R21, RZ, PT ;  /* 0x000000ff1500720c */ /* 0x000fe20003f46270 */
[----:B------:R-:W-:Y:S01]  /*1f910*/  IMAD.MOV R14, RZ, RZ, -R14 ;  /* 0x000000ffff0e7224 */ /* 0x000fe200078e0a0e */
[----:B------:R-:W-:-:S03]  /*1f920*/  ISETP.GE.AND P5, PT, R22, RZ, PT ;  /* 0x000000ff1600720c */ /* 0x000fc60003fa6270 */
[C---:B------:R-:W-:Y:S02]  /*1f930*/  IMAD R11, R0.reuse, R14, R11 ;  /* 0x0000000e000b7224 */ /* 0x040fe400078e020b */
[--C-:B------:R-:W-:Y:S02]  /*1f940*/  @!P1 IMAD.IADD R7, R7, 0x1, -R0.reuse ;  /* 0x0000000107079824 */ /* 0x100fe400078e0a00 */
[--C-:B------:R-:W-:Y:S01]  /*1f950*/  @!P4 IMAD.IADD R9, R9, 0x1, -R0.reuse ;  /* 0x000000010909c824 */ /* 0x100fe200078e0a00 */
[----:B------:R-:W-:Y:S01]  /*1f960*/  ISETP.GT.U32.AND P1, PT, R0, R11, PT ;  /* 0x0000000b0000720c */ /* 0x000fe20003f24070 */
[----:B------:R-:W-:Y:S01]  /*1f970*/  @!P0 IMAD.IADD R12, R12, 0x1, -R0 ;  /* 0x000000010c0c8824 */ /* 0x000fe200078e0a00 */
[----:B------:R-:W-:Y:S01]  /*1f980*/  ISETP.GE.AND P4, PT, R23, RZ, PT ;  /* 0x000000ff1700720c */ /* 0x000fe20003f86270 */
[----:B------:R-:W-:Y:S01]  /*1f990*/  @!P2 IMAD.MOV R4, RZ, RZ, -R4 ;  /* 0x000000ffff04a224 */ /* 0x000fe200078e0a04 */
[----:B------:R-:W-:Y:S01]  /*1f9a0*/  IABS R10, R20 ;  /* 0x00000014000a7213 */ /* 0x000fe20000000000 */
[----:B------:R-:W-:Y:S01]  /*1f9b0*/  @!P5 IMAD.MOV R6, RZ, RZ, -R6 ;  /* 0x000000ffff06d224 */ /* 0x000fe200078e0a06 */
[----:B------:R-:W-:-:S02]  /*1f9c0*/  ISETP.GT.U32.AND P2, PT, R0, R13, PT ;  /* 0x0000000d0000720c */ /* 0x000fc40003f44070 */
[----:B------:R-:W-:Y:S01]  /*1f9d0*/  ISETP.GT.U32.AND P5, PT, R0, R12, PT ;  /* 0x0000000c0000720c */ /* 0x000fe20003fa4070 */
[----:B------:R-:W-:-:S04]  /*1f9e0*/  IMAD.HI.U32 R15, R2, R10, RZ ;  /* 0x0000000a020f7227 */ /* 0x000fc800078e00ff */
[----:B------:R-:W-:Y:S02]  /*1f9f0*/  @!P3 IMAD.MOV R7, RZ, RZ, -R7 ;  /* 0x000000ffff07b224 */ /* 0x000fe400078e0a07 */
[----:B------:R-:W-:Y:S02]  /*1fa00*/  IMAD.MOV R15, RZ, RZ, -R15 ;  /* 0x000000ffff0f7224 */ /* 0x000fe400078e0a0f */
[----:B------:R-:W-:Y:S01]  /*1fa10*/  @!P1 IMAD.IADD R11, R11, 0x1, -R0 ;  /* 0x000000010b0b9824 */ /* 0x000fe200078e0a00 */
[----:B------:R-:W-:Y:S01]  /*1fa20*/  ISETP.GE.AND P1, PT, R17, RZ, PT ;  /* 0x000000ff1100720c */ /* 0x000fe20003f26270 */
[----:B------:R-:W-:Y:S01]  /*1fa30*/  @!P4 IMAD.MOV R9, RZ, RZ, -R9 ;  /* 0x000000ffff09c224 */ /* 0x000fe200078e0a09 */
[----:B------:R-:W2:Y:S01]  /*1fa40*/  LDL.LU R17, [R1+0xc28] ;  /* 0x000c280001117983 */ /* 0x000ea20000300800 */
[----:B------:R-:W-:Y:S01]  /*1fa50*/  IMAD R10, R0, R15, R10 ;  /* 0x0000000f000a7224 */ /* 0x000fe200078e020a */
[----:B------:R-:W-:Y:S01]  /*1fa60*/  IABS R15, R26 ;  /* 0x0000001a000f7213 */ /* 0x000fe20000000000 */
[--C-:B------:R-:W-:Y:S01]  /*1fa70*/  @!P2 IMAD.IADD R13, R13, 0x1, -R0.reuse ;  /* 0x000000010d0da824 */ /* 0x100fe200078e0a00 */
[----:B------:R-:W-:Y:S01]  /*1fa80*/  STL [R1+0x2c], R7 ;  /* 0x00002c0701007387 */ /* 0x000fe20000100800 */
[----:B------:R-:W-:Y:S01]  /*1fa90*/  ISETP.GE.AND P2, PT, R26, RZ, PT ;  /* 0x000000ff1a00720c */ /* 0x000fe20003f46270 */
[----:B------:R-:W-:-:S02]  /*1faa0*/  @!P5 IMAD.IADD R12, R12, 0x1, -R0 ;  /* 0x000000010c0cd824 */ /* 0x000fc400078e0a00 */
[----:B------:R-:W-:Y:S01]  /*1fab0*/  STL [R1+0x14], R6 ;  /* 0x0000140601007387 */ /* 0x000fe20000100800 */
[----:B------:R-:W-:Y:S01]  /*1fac0*/  IMAD.MOV.U32 R26, RZ, RZ, R24 ;  /* 0x000000ffff1a7224 */ /* 0x000fe200078e0018 */
[----:B------:R-:W-:Y:S02]  /*1fad0*/  IABS R14, R25 ;  /* 0x00000019000e7213 */ /* 0x000fe40000000000 */
[----:B------:R-:W-:Y:S01]  /*1fae0*/  STL [R1+0x10], R4 ;  /* 0x0000100401007387 */ /* 0x000fe20000100800 */
[----:B------:R-:W-:-:S03]  /*1faf0*/  ISETP.GE.AND P5, PT, R25, RZ, PT ;  /* 0x000000ff1900720c */ /* 0x000fc60003fa6270 */
[----:B------:R-:W-:Y:S04]  /*1fb00*/  STL [R1+0x2b2c], R9 ;  /* 0x002b2c0901007387 */ /* 0x000fe80000100800 */
[----:B------:R-:W3:Y:S04]  /*1fb10*/  LDL.LU R24, [R1+0xc40] ;  /* 0x000c400001187983 */ /* 0x000ee80000300800 */
[----:B------:R-:W4:Y:S01]  /*1fb20*/  LDL.LU R25, [R1+0xc44] ;  /* 0x000c440001197983 */ /* 0x000f220000300800 */
[----:B------:R-:W-:Y:S01]  /*1fb30*/  ISETP.GT.U32.AND P6, PT, R0, R10, PT ;  /* 0x0000000a0000720c */ /* 0x000fe20003fc4070 */
[----:B0-----:R-:W-:Y:S01]  /*1fb40*/  IMAD.HI.U32 R3, R2, R14, RZ ;  /* 0x0000000e02037227 */ /* 0x001fe200078e00ff */
[----:B------:R-:W-:-:S11]  /*1fb50*/  ISETP.GT.U32.AND P3, PT, R0, R11, PT ;  /* 0x0000000b0000720c */ /* 0x000fd60003f64070 */
[----:B------:R-:W-:Y:S01]  /*1fb60*/  @!P6 IMAD.IADD R10, R10, 0x1, -R0 ;  /* 0x000000010a0ae824 */ /* 0x000fe200078e0a00 */
[----:B------:R-:W-:-:S04]  /*1fb70*/  ISETP.GE.AND P6, PT, R20, RZ, PT ;  /* 0x000000ff1400720c */ /* 0x000fc80003fc6270 */
[----:B------:R-:W-:Y:S01]  /*1fb80*/  ISETP.GT.U32.AND P0, PT, R0, R10, PT ;  /* 0x0000000a0000720c */ /* 0x000fe20003f04070 */
[----:B------:R-:W-:-:S04]  /*1fb90*/  IMAD.MOV R3, RZ, RZ, -R3 ;  /* 0x000000ffff037224 */ /* 0x000fc800078e0a03 */
[----:B------:R-:W-:Y:S02]  /*1fba0*/  IMAD R14, R0, R3, R14 ;  /* 0x00000003000e7224 */ /* 0x000fe400078e020e */
[----:B------:R-:W-:-:S06]  /*1fbb0*/  @!P3 IMAD.IADD R11, R11, 0x1, -R0 ;  /* 0x000000010b0bb824 */ /* 0x000fcc00078e0a00 */
[----:B------:R-:W-:Y:S01]  /*1fbc0*/  @!P0 IMAD.IADD R10, R10, 0x1, -R0 ;  /* 0x000000010a0a8824 */ /* 0x000fe200078e0a00 */
[----:B------:R-:W-:Y:S01]  /*1fbd0*/  ISETP.GT.U32.AND P0, PT, R0, R14, PT ;  /* 0x0000000e0000720c */ /* 0x000fe20003f04070 */
[----:B------:R-:W-:Y:S02]  /*1fbe0*/  @!P1 IMAD.MOV R11, RZ, RZ, -R11 ;  /* 0x000000ffff0b9224 */ /* 0x000fe400078e0a0b */
[----:B------:R-:W-:Y:S02]  /*1fbf0*/  @!P6 IMAD.MOV R10, RZ, RZ, -R10 ;  /* 0x000000ffff0ae224 */ /* 0x000fe400078e0a0a */
[----:B------:R-:W-:-:S03]  /*1fc00*/  IMAD.MOV.U32 R23, RZ, RZ, R27 ;  /* 0x000000ffff177224 */ /* 0x000fc600078e001b */
[----:B------:R-:W-:Y:S01]  /*1fc10*/  STL [R1+0x2b30], R10 ;  /* 0x002b300a01007387 */ /* 0x000fe20000100800 */
[----:B------:R-:W-:-:S03]  /*1fc20*/  ISETP.GE.AND P4, PT, R19, RZ, PT ;  /* 0x000000ff1300720c */ /* 0x000fc60003f86270 */
[----:B------:R-:W-:Y:S01]  /*1fc30*/  STL [R1+0x2b34], R11 ;  /* 0x002b340b01007387 */ /* 0x000fe20000100800 */
[----:B------:R-:W-:-:S03]  /*1fc40*/  IMAD.HI.U32 R3, R2, R15, RZ ;  /* 0x0000000f02037227 */ /* 0x000fc600078e00ff */
[----:B------:R-:W5:Y:S01]  /*1fc50*/  LDL.LU R27, [R1+0xc34] ;  /* 0x000c3400011b7983 */ /* 0x000f620000300800 */
[----:B------:R-:W-:-:S03]  /*1fc60*/  @!P0 IMAD.IADD R14, R14, 0x1, -R0 ;  /* 0x000000010e0e8824 */ /* 0x000fc600078e0a00 */
[----:B------:R-:W3:Y:S01]  /*1fc70*/  LDL.LU R29, [R1+0xc38] ;  /* 0x000c3800011d7983 */ /* 0x000ee20000300800 */
[----:B------:R-:W-:Y:S01]  /*1fc80*/  IMAD.MOV R3, RZ, RZ, -R3 ;  /* 0x000000ffff037224 */ /* 0x000fe200078e0a03 */
[C---:B------:R-:W-:Y:S02]  /*1fc90*/  ISETP.GT.U32.AND P0, PT, R0.reuse, R13, PT ;  /* 0x0000000d0000720c */ /* 0x040fe40003f04070 */
[C---:B------:R-:W-:Y:S01]  /*1fca0*/  ISETP.GT.U32.AND P6, PT, R0.reuse, R14, PT ;  /* 0x0000000e0000720c */ /* 0x040fe20003fc4070 */
[----:B------:R-:W-:Y:S01]  /*1fcb0*/  IMAD R15, R0, R3, R15 ;  /* 0x00000003000f7224 */ /* 0x000fe200078e020f */
[----:B------:R-:W-:Y:S01]  /*1fcc0*/  ISETP.GE.AND P3, PT, R16, RZ, PT ;  /* 0x000000ff1000720c */ /* 0x000fe20003f66270 */
[----:B------:R-:W-:-:S03]  /*1fcd0*/  @!P4 IMAD.MOV R12, RZ, RZ, -R12 ;  /* 0x000000ffff0cc224 */ /* 0x000fc600078e0a0c */
[----:B------:R-:W-:-:S05]  /*1fce0*/  ISETP.GT.U32.AND P4, PT, R0, R15, PT ;  /* 0x0000000f0000720c */ /* 0x000fca0003f84070 */
[--C-:B------:R-:W-:Y:S02]  /*1fcf0*/  @!P0 IMAD.IADD R13, R13, 0x1, -R0.reuse ;  /* 0x000000010d0d8824 */ /* 0x100fe400078e0a00 */
[----:B------:R-:W-:Y:S02]  /*1fd00*/  @!P6 IMAD.IADD R14, R14, 0x1, -R0 ;  /* 0x000000010e0ee824 */ /* 0x000fe400078e0a00 */
[----:B------:R-:W-:Y:S02]  /*1fd10*/  @!P3 IMAD.MOV R13, RZ, RZ, -R13 ;  /* 0x000000ffff0db224 */ /* 0x000fe400078e0a0d */
[----:B------:R-:W-:Y:S01]  /*1fd20*/  @!P5 IMAD.MOV R14, RZ, RZ, -R14 ;  /* 0x000000ffff0ed224 */ /* 0x000fe200078e0a0e */
[----:B------:R-:W-:Y:S01]  /*1fd30*/  STL [R1+0x2b38], R12 ;  /* 0x002b380c01007387 */ /* 0x000fe20000100800 */
[----:B------:R-:W-:-:S03]  /*1fd40*/  @!P4 IMAD.IADD R15, R15, 0x1, -R0 ;  /* 0x000000010f0fc824 */ /* 0x000fc600078e0a00 */
[----:B------:R-:W-:Y:S01]  /*1fd50*/  STL [R1+0x2b3c], R13 ;  /* 0x002b3c0d01007387 */ /* 0x000fe20000100800 */
[----:B------:R-:W-:-:S03]  /*1fd60*/  IMAD.MOV.U32 R21, RZ, RZ, R5 ;  /* 0x000000ffff157224 */ /* 0x000fc600078e0005 */
[----:B------:R0:W-:Y:S01]  /*1fd70*/  STL [R1+0x2b40], R14 ;  /* 0x002b400e01007387 */ /* 0x0001e20000100800 */
[----:B------:R-:W-:-:S13]  /*1fd80*/  ISETP.GT.U32.AND P5, PT, R0, R15, PT ;  /* 0x0000000f0000720c */ /* 0x000fda0003fa4070 */
[----:B------:R-:W-:-:S04]  /*1fd90*/  @!P5 IMAD.IADD R15, R15, 0x1, -R0 ;  /* 0x000000010f0fd824 */ /* 0x000fc800078e0a00 */
[----:B------:R-:W-:Y:S01]  /*1fda0*/  @!P2 IMAD.MOV R15, RZ, RZ, -R15 ;  /* 0x000000ffff0fa224 */ /* 0x000fe200078e0a0f */
[----:B--2---:R-:W-:Y:S02]  /*1fdb0*/  IABS R20, R17 ;  /* 0x0000001100147213 */ /* 0x004fe40000000000 */
[----:B------:R-:W-:Y:S02]  /*1fdc0*/  ISETP.GE.AND P0, PT, R17, RZ, PT ;  /* 0x000000ff1100720c */ /* 0x000fe40003f06270 */
[----:B----4-:R-:W-:Y:S02]  /*1fdd0*/  ISETP.GE.AND P4, PT, R25, RZ, PT ;  /* 0x000000ff1900720c */ /* 0x010fe40003f86270 */
[----:B------:R-:W-:Y:S01]  /*1fde0*/  IABS R17, R25 ;  /* 0x0000001900117213 */ /* 0x000fe20000000000 */
[----:B------:R-:W-:Y:S02]  /*1fdf0*/  IMAD.MOV.U32 R25, RZ, RZ, R26 ;  /* 0x000000ffff197224 */ /* 0x000fe400078e001a */
[----:B------:R-:W2:Y:S04]  /*1fe00*/  LDL R26, [R1+0xc50] ;  /* 0x000c5000011a7983 */ /* 0x000ea80000100800 */
[----:B------:R-:W4:Y:S04]  /*1fe10*/  LDL.LU R5, [R1+0xc54] ;  /* 0x000c540001057983 */ /* 0x000f280000300800 */
[----:B0-----:R-:W4:Y:S04]  /*1fe20*/  LDL.LU R14, [R1+0xc58] ;  /* 0x000c5800010e7983 */ /* 0x001f280000300800 */
[----:B------:R-:W4:Y:S04]  /*1fe30*/  LDL.LU R9, [R1+0xc5c] ;  /* 0x000c5c0001097983 */ /* 0x000f280000300800 */
[----:B------:R-:W4:Y:S04]  /*1fe40*/  LDL.LU R13, [R1+0xc60] ;  /* 0x000c6000010d7983 */ /* 0x000f280000300800 */
[----:B------:R-:W4:Y:S04]  /*1fe50*/  LDL.LU R12, [R1+0xc64] ;  /* 0x000c6400010c7983 */ /* 0x000f280000300800 */
[----:B------:R-:W4:Y:S04]  /*1fe60*/  LDL.LU R11, [R1+0xc68] ;  /* 0x000c6800010b7983 */ /* 0x000f280000300800 */
[----:B------:R-:W4:Y:S04]  /*1fe70*/  LDL R10, [R1+0x1c0] ;  /* 0x0001c000010a7983 */ /* 0x000f280000100800 */
[----:B------:R0:W-:Y:S04]  /*1fe80*/  STL [R1+0x2b44], R15 ;  /* 0x002b440f01007387 */ /* 0x0001e80000100800 */
[----:B0-----:R-:W4:Y:S01]  /*1fe90*/  LDL.LU R15, [R1+0xc3c] ;  /* 0x000c3c00010f7983 */ /* 0x001f220000300800 */
[----:B------:R-:W-:-:S05]  /*1fea0*/  IABS R16, R18 ;  /* 0x0000001200107213 */ /* 0x000fca0000000000 */
[----:B------:R-:W-:-:S04]  /*1feb0*/  IMAD.HI.U32 R4, R2, R16, RZ ;  /* 0x0000001002047227 */ /* 0x000fc800078e00ff */
[----:B------:R-:W-:-:S04]  /*1fec0*/  IMAD.MOV R4, RZ, RZ, -R4 ;  /* 0x000000ffff047224 */ /* 0x000fc800078e0a04 */
[----:B------:R-:W-:-:S05]  /*1fed0*/  IMAD R16, R0, R4, R16 ;  /* 0x0000000400107224 */ /* 0x000fca00078e0210 */
[----:B------:R-:W-:Y:S01]  /*1fee0*/  ISETP.GT.U32.AND P6, PT, R0, R16, PT ;  /* 0x000000100000720c */ /* 0x000fe20003fc4070 */
[----:B------:R-:W-:Y:S01]  /*1fef0*/  IMAD.HI.U32 R3, R2, R20, RZ ;  /* 0x0000001402037227 */ /* 0x000fe200078e00ff */
[----:B---3--:R-:W-:Y:S02]  /*1ff00*/  ISETP.GE.AND P3, PT, R24, RZ, PT ;  /* 0x000000ff1800720c */ /* 0x008fe40003f66270 */
[----:B------:R-:W-:Y:S01]  /*1ff10*/  IABS R24, R24 ;  /* 0x0000001800187213 */ /* 0x000fe20000000000 */
[----:B------:R-:W-:-:S04]  /*1ff20*/  IMAD.MOV R3, RZ, RZ, -R3 ;  /* 0x000000ffff037224 */ /* 0x000fc800078e0a03 */
[----:B------:R-:W-:-:S04]  /*1ff30*/  IMAD R20, R0, R3, R20 ;  /* 0x0000000300147224 */ /* 0x000fc800078e0214 */
[----:B------:R-:W-:Y:S02]  /*1ff40*/  @!P6 IMAD.IADD R16, R16, 0x1, -R0 ;  /* 0x000000011010e824 */ /* 0x000fe400078e0a00 */
[----:B------:R-:W-:-:S03]  /*1ff50*/  IMAD.HI.U32 R4, R2, R24, RZ ;  /* 0x0000001802047227 */ /* 0x000fc600078e00ff */
[----:B------:R-:W-:Y:S01]  /*1ff60*/  ISETP.GT.U32.AND P6, PT, R0, R16, PT ;  /* 0x000000100000720c */ /* 0x000fe20003fc4070 */
[----:B------:R-:W-:Y:S01]  /*1ff70*/  IMAD.HI.U32 R3, R2, R17, RZ ;  /* 0x0000001102037227 */ /* 0x000fe200078e00ff */
[----:B------:R-:W-:-:S03]  /*1ff80*/  ISETP.GT.U32.AND P5, PT, R0, R20, PT ;  /* 0x000000140000720c */ /* 0x000fc60003fa4070 */
[----:B------:R-:W-:Y:S02]  /*1ff90*/  IMAD.MOV R4, RZ, RZ, -R4 ;  /* 0x000000ffff047224 */ /* 0x000fe400078e0a04 */
[----:B------:R-:W-:Y:S02]  /*1ffa0*/  IMAD.MOV R3, RZ, RZ, -R3 ;  /* 0x000000ffff037224 */ /* 0x000fe400078e0a03 */
[C---:B------:R-:W-:Y:S02]  /*1ffb0*/  IMAD R24, R0.reuse, R4, R24 ;  /* 0x0000000400187224 */ /* 0x040fe400078e0218 */
[----:B------:R-:W-:Y:S02]  /*1ffc0*/  IMAD R17, R0, R3, R17 ;  /* 0x0000000300117224 */ /* 0x000fe400078e0211 */
[--C-:B------:R-:W-:Y:S01]  /*1ffd0*/  @!P6 IMAD.IADD R16, R16, 0x1, -R0.reuse ;  /* 0x000000011010e824 */ /* 0x100fe200078e0a00 */
[----:B------:R-:W-:Y:S01]  /*1ffe0*/  ISETP.GT.U32.AND P6, PT, R0, R24, PT ;  /* 0x000000180000720c */ /* 0x000fe20003fc4070 */
[----:B------:R-:W-:Y:S01]  /*1fff0*/  @!P5 IMAD.IADD R20, R20, 0x1, -R0 ;  /* 0x000000011414d824 */ /* 0x000fe200078e0a00 */
[----:B------:R-:W-:-:S02]  /*20000*/  ISETP.GT.U32.AND P5, PT, R0, R17, PT ;  /* 0x000000110000720c */ /* 0x000fc40003fa4070 */
[----:B------:R-:W-:Y:S02]  /*20010*/  IABS R19, R29 ;  /* 0x0000001d00137213 */ /* 0x000fe40000000000 */
[----:B------:R-:W-:-:S07]  /*20020*/  IABS R23, R23 ;  /* 0x0000001700177213 */ /* 0x000fce0000000000 */
[--C-:B------:R-:W-:Y:S02]  /*20030*/  @!P6 IMAD.IADD R24, R24, 0x1, -R0.reuse ;  /* 0x000000011818e824 */ /* 0x100fe400078e0a00 */
[----:B------:R-:W-:Y:S02]  /*20040*/  @!P5 IMAD.IADD R17, R17, 0x1, -R0 ;  /* 0x000000011111d824 */ /* 0x000fe400078e0a00 */
[----:B------:R-:W-:Y:S01]  /*20050*/  IMAD.HI.U32 R4, R2, R19, RZ ;  /* 0x0000001302047227 */ /* 0x000fe200078e00ff */
[C---:B------:R-:W-:Y:S02]  /*20060*/  ISETP.GT.U32.AND P5, PT, R0.reuse, R24, PT ;  /* 0x000000180000720c */ /* 0x040fe40003fa4070 */
[----:B------:R-:W-:Y:S01]  /*20070*/  ISETP.GT.U32.AND P2, PT, R0, R17, PT ;  /* 0x000000110000720c */ /* 0x000fe20003f44070 */
[----:B------:R-:W-:-:S04]  /*20080*/  IMAD.HI.U32 R3, R2, R23, RZ ;  /* 0x0000001702037227 */ /* 0x000fc800078e00ff */
[----:B------:R-:W-:Y:S02]  /*20090*/  IMAD.MOV R4, RZ, RZ, -R4 ;  /* 0x000000ffff047224 */ /* 0x000fe400078e0a04 */
[----:B------:R-:W-:Y:S02]  /*200a0*/  IMAD.MOV R3, RZ, RZ, -R3 ;  /* 0x000000ffff037224 */ /* 0x000fe400078e0a03 */
[----:B------:R-:W-:Y:S01]  /*200b0*/  IMAD R19, R0, R4, R19 ;  /* 0x0000000400137224 */ /* 0x000fe200078e0213 */
[----:B------:R-:W-:Y:S01]  /*200c0*/  ISETP.GE.AND P1, PT, R18, RZ, PT ;  /* 0x000000ff1200720c */ /* 0x000fe20003f26270 */
[----:B------:R-:W-:Y:S01]  /*200d0*/  IMAD R23, R0, R3, R23 ;  /* 0x0000000300177224 */ /* 0x000fe200078e0217 */
[----:B-----5:R-:W-:Y:S01]  /*200e0*/  IABS R18, R27 ;  /* 0x0000001b00127213 */ /* 0x020fe20000000000 */
[--C-:B------:R-:W-:Y:S01]  /*200f0*/  @!P5 IMAD.IADD R24, R24, 0x1, -R0.reuse ;  /* 0x000000011818d824 */ /* 0x100fe200078e0a00 */
[C---:B------:R-:W-:Y:S01]  /*20100*/  ISETP.GT.U32.AND P5, PT, R0.reuse, R19, PT ;  /* 0x000000130000720c */ /* 0x040fe20003fa4070 */
[----:B------:R-:W-:Y:S01]  /*20110*/  @!P2 IMAD.IADD R17, R17, 0x1, -R0 ;  /* 0x000000011111a824 */ /* 0x000fe200078e0a00 */
[----:B------:R-:W-:Y:S01]  /*20120*/  ISETP.GT.U32.AND P2, PT, R0, R23, PT ;  /* 0x000000170000720c */ /* 0x000fe20003f44070 */
[----:B------:R-:W-:Y:S01]  /*20130*/  IMAD.HI.U32 R6, R2, R18, RZ ;  /* 0x0000001202067227 */ /* 0x000fe200078e00ff */
[----:B------:R-:W-:-:S03]  /*20140*/  IABS R22, R21 ;  /* 0x0000001500167213 */ /* 0x000fc60000000000 */
[----:B------:R-:W-:Y:S02]  /*20150*/  IMAD.MOV R6, RZ, RZ, -R6 ;  /* 0x000000ffff067224 */ /* 0x000fe400078e0a06 */
[----:B------:R-:W-:-:S04]  /*20160*/  IMAD.HI.U32 R3, R2, R22, RZ ;  /* 0x0000001602037227 */ /* 0x000fc800078e00ff */
[C---:B------:R-:W-:Y:S02]  /*20170*/  IMAD R18, R0.reuse, R6, R18 ;  /* 0x0000000600127224 */ /* 0x040fe400078e0212 */
[--C-:B------:R-:W-:Y:S02]  /*20180*/  @!P5 IMAD.IADD R19, R19, 0x1, -R0.reuse ;  /* 0x000000011313d824 */ /* 0x100fe400078e0a00 */
[----:B------:R-:W-:Y:S02]  /*20190*/  IMAD.MOV R3, RZ, RZ, -R3 ;  /* 0x000000ffff037224 */ /* 0x000fe400078e0a03 */
[----:B------:R-:W-:Y:S01]  /*201a0*/  @!P2 IMAD.IADD R23, R23, 0x1, -R0 ;  /* 0x000000011717a824 */ /* 0x000fe200078e0a00 */
[C---:B------:R-:W-:Y:S01]  /*201b0*/  ISETP.GT.U32.AND P2, PT, R0.reuse, R19, PT ;  /* 0x000000130000720c */ /* 0x040fe20003f44070 */
[----:B------:R-:W-:-:S12]  /*201c0*/  IMAD R22, R0, R3, R22 ;  /* 0x0000000300167224 */ /* 0x000fd800078e0216 */
[----:B------:R-:W-:Y:S02]  /*201d0*/  @!P2 IMAD.IADD R19, R19, 0x1, -R0 ;  /* 0x000000011313a824 */ /* 0x000fe400078e0a00 */
[----:B------:R-:W-:-:S05]  /*201e0*/  @!P1 IMAD.MOV R16, RZ, RZ, -R16 ;  /* 0x000000ffff109224 */ /* 0x000fca00078e0a10 */
[----:B------:R0:W-:Y:S04]  /*201f0*/  STL [R1+0x2b48], R16 ;  /* 0x002b481001007387 */ /* 0x0001e80000100800 */
[----:B0-----:R-:W3:Y:S01]  /*20200*/  LDL.LU R16, [R1+0xc4c] ;  /* 0x000c4c0001107983 */ /* 0x001ee20000300800 */
[----:B--2---:R-:W-:Y:S02]  /*20210*/  IABS R8, R26 ;  /* 0x0000001a00087213 */ /* 0x004fe40000000000 */
[----:B----4-:R-:W-:-:S03]  /*20220*/  IABS R6, R5 ;  /* 0x0000000500067213 */ /* 0x010fc60000000000 */
[----:B------:R-:W-:-:S04]  /*20230*/  IMAD.HI.U32 R4, R2, R8, RZ ;  /* 0x0000000802047227 */ /* 0x000fc800078e00ff */
[----:B------:R-:W-:-:S04]  /*20240*/  IMAD.HI.U32 R3, R2, R6, RZ ;  /* 0x0000000602037227 */ /* 0x000fc800078e00ff */
[----:B------:R-:W-:Y:S02]  /*20250*/  IMAD.MOV R4, RZ, RZ, -R4 ;  /* 0x000000ffff047224 */ /* 0x000fe400078e0a04 */
[----:B------:R-:W-:Y:S02]  /*20260*/  IMAD.MOV R3, RZ, RZ, -R3 ;  /* 0x000000ffff037224 */ /* 0x000fe400078e0a03 */
[C---:B------:R-:W-:Y:S02]  /*20270*/  IMAD R8, R0.reuse, R4, R8 ;  /* 0x0000000400087224 */ /* 0x040fe400078e0208 */
[C---:B------:R-:W-:Y:S01]  /*20280*/  IMAD R6, R0.reuse, R3, R6 ;  /* 0x0000000300067224 */ /* 0x040fe200078e0206 */
[----:B------:R-:W-:Y:S02]  /*20290*/  IABS R3, R9 ;  /* 0x0000000900037213 */ /* 0x000fe40000000000 */
[----:B------:R-:W-:-:S03]  /*202a0*/  ISETP.GT.U32.AND P2, PT, R0, R8, PT ;  /* 0x000000080000720c */ /* 0x000fc60003f44070 */
[----:B------:R-:W-:-:S04]  /*202b0*/  IMAD.HI.U32 R26, R2, R3, RZ ;  /* 0x00000003021a7227 */ /* 0x000fc800078e00ff */
[----:B------:R-:W-:-:S04]  /*202c0*/  IMAD.MOV R26, RZ, RZ, -R26 ;  /* 0x000000ffff1a7224 */ /* 0x000fc800078e0a1a */
[----:B------:R-:W-:Y:S02]  /*202d0*/  IMAD R3, R0, R26, R3 ;  /* 0x0000001a00037224 */ /* 0x000fe400078e0203 */
[----:B------:R-:W-:Y:S01]  /*202e0*/  @!P2 IMAD.IADD R8, R8, 0x1, -R0 ;  /* 0x000000010808a824 */ /* 0x000fe200078e0a00 */
[----:B------:R-:W-:Y:S02]  /*202f0*/  IABS R26, R13 ;  /* 0x0000000d001a7213 */ /* 0x000fe40000000000 */
[----:B------:R-:W-:-:S03]  /*20300*/  ISETP.GT.U32.AND P2, PT, R0, R3, PT ;  /* 0x000000030000720c */ /* 0x000fc60003f44070 */
[----:B------:R-:W-:-:S04]  /*20310*/  IMAD.HI.U32 R28, R2, R26, RZ ;  /* 0x0000001a021c7227 */ /* 0x000fc800078e00ff */
[----:B------:R-:W-:-:S04]  /*20320*/  IMAD.MOV R28, RZ, RZ, -R28 ;  /* 0x000000ffff1c7224 */ /* 0x000fc800078e0a1c */
[C---:B------:R-:W-:Y:S02]  /*20330*/  IMAD R26, R0.reuse, R28, R26 ;  /* 0x0000001c001a7224 */ /* 0x040fe400078e021a */
[----:B------:R-:W-:Y:S01]  /*20340*/  @!P2 IMAD.IADD R3, R3, 0x1, -R0 ;  /* 0x000000010303a824 */ /* 0x000fe200078e0a00 */
[----:B------:R-:W-:Y:S02]  /*20350*/  ISETP.GE.AND P2, PT, R15, RZ, PT ;  /* 0x000000ff0f00720c */ /* 0x000fe40003f46270 */
[----:B------:R-:W2:Y:S04]  /*20360*/  LDL.LU R15, [R1+0xc50] ;  /* 0x000c5000010f7983 */ /* 0x000ea80000300800 */
[----:B------:R-:W4:Y:S01]  /*20370*/  LDL.LU R28, [R1+0xc48] ;  /* 0x000c4800011c7983 */ /* 0x000f220000300800 */
[----:B------:R-:W-:-:S13]  /*20380*/  ISETP.GT.U32.AND P6, PT, R0, R20, PT ;  /* 0x000000140000720c */ /* 0x000fda0003fc4070 */
[----:B------:R-:W-:Y:S01]  /*20390*/  @!P6 IMAD.IADD R20, R20, 0x1, -R0 ;  /* 0x000000011414e824 */ /* 0x000fe200078e0a00 */
[----:B------:R-:W-:Y:S02]  /*203a0*/  ISETP.GT.U32.AND P6, PT, R0, R18, PT ;  /* 0x000000120000720c */ /* 0x000fe40003fc4070 */
[----:B------:R-:W-:-:S11]  /*203b0*/  IABS R21, R25 ;  /* 0x0000001900157213 */ /* 0x000fd60000000000 */
[----:B------:R-:W-:Y:S01]  /*203c0*/  @!P6 IMAD.IADD R18, R18, 0x1, -R0 ;  /* 0x000000011212e824 */ /* 0x000fe200078e0a00 */
[----:B------:R-:W-:Y:S01]  /*203d0*/  ISETP.GT.U32.AND P6, PT, R0, R22, PT ;  /* 0x000000160000720c */ /* 0x000fe20003fc4070 */
[----:B------:R-:W-:-:S03]  /*203e0*/  IMAD.HI.U32 R7, R2, R21, RZ ;  /* 0x0000001502077227 */ /* 0x000fc600078e00ff */
[----:B------:R-:W-:Y:S01]  /*203f0*/  ISETP.GT.U32.AND P5, PT, R0, R18, PT ;  /* 0x000000120000720c */ /* 0x000fe20003fa4070 */
[----:B------:R-:W-:Y:S01]  /*20400*/  IMAD.MOV R7, RZ, RZ, -R7 ;  /* 0x000000ffff077224 */ /* 0x000fe200078e0a07 */
[----:B------:R-:W-:-:S03]  /*20410*/  IABS R4, R14 ;  /* 0x0000000e00047213 */ /* 0x000fc60000000000 */
[----:B------:R-:W-:-:S04]  /*20420*/  IMAD R21, R0, R7, R21 ;  /* 0x0000000700157224 */ /* 0x000fc800078e0215 */
[----:B------:R-:W-:Y:S02]  /*20430*/  @!P6 IMAD.IADD R22, R22, 0x1, -R0 ;  /* 0x000000011616e824 */ /* 0x000fe400078e0a00 */
[----:B------:R-:W-:-:S03]  /*20440*/  IMAD.HI.U32 R25, R2, R4, RZ ;  /* 0x0000000402197227 */ /* 0x000fc600078e00ff */
[----:B------:R-:W-:Y:S01]  /*20450*/  ISETP.GT.U32.AND P1, PT, R0, R22, PT ;  /* 0x000000160000720c */ /* 0x000fe20003f24070 */
[----:B------:R-:W-:Y:S01]  /*20460*/  @!P5 IMAD.IADD R18, R18, 0x1, -R0 ;  /* 0x000000011212d824 */ /* 0x000fe200078e0a00 */
[----:B------:R-:W-:Y:S01]  /*20470*/  ISETP.GT.U32.AND P5, PT, R0, R21, PT ;  /* 0x000000150000720c */ /* 0x000fe20003fa4070 */
[----:B------:R-:W-:-:S04]  /*20480*/  IMAD.MOV R25, RZ, RZ, -R25 ;  /* 0x000000ffff197224 */ /* 0x000fc800078e0a19 */
[C---:B------:R-:W-:Y:S01]  /*20490*/  IMAD R4, R0.reuse, R25, R4 ;  /* 0x0000001900047224 */ /* 0x040fe200078e0204 */
[----:B------:R-:W-:-:S05]  /*204a0*/  ISETP.GT.U32.AND P6, PT, R0, R23, PT ;  /* 0x000000170000720c */ /* 0x000fca0003fc4070 */
[--C-:B------:R-:W-:Y:S01]  /*204b0*/  @!P1 IMAD.IADD R22, R22, 0x1, -R0.reuse ;  /* 0x0000000116169824 */ /* 0x100fe200078e0a00 */
[C---:B------:R-:W-:Y:S01]  /*204c0*/  ISETP.GT.U32.AND P1, PT, R0.reuse, R4, PT ;  /* 0x000000040000720c */ /* 0x040fe20003f24070 */
[--C-:B------:R-:W-:Y:S01]  /*204d0*/  @!P5 IMAD.IADD R21, R21, 0x1, -R0.reuse ;  /* 0x000000011515d824 */ /* 0x100fe200078e0a00 */
[----:B------:R-:W-:Y:S02]  /*204e0*/  ISETP.GE.AND P5, PT, R27, RZ, PT ;  /* 0x000000ff1b00720c */ /* 0x000fe40003fa6270 */
[----:B------:R-:W-:Y:S02]  /*204f0*/  IABS R7, R10 ;  /* 0x0000000a00077213 */ /* 0x000fe40000000000 */
[----:B------:R-:W-:Y:S01]  /*20500*/  IABS R27, R12 ;  /* 0x0000000c001b7213 */ /* 0x000fe20000000000 */
[----:B------:R-:W-:Y:S01]  /*20510*/  @!P6 IMAD.IADD R23, R23, 0x1, -R0 ;  /* 0x000000011717e824 */ /* 0x000fe200078e0a00 */
[----:B------:R-:W-:-:S05]  /*20520*/  ISETP.GT.U32.AND P6, PT, R0, R6, PT ;  /* 0x000000060000720c */ /* 0x000fca0003fc4070 */
[----:B------:R-:W-:Y:S01]  /*20530*/  @!P1 IMAD.IADD R4, R4, 0x1, -R0 ;  /* 0x0000000104049824 */ /* 0x000fe200078e0a00 */
[----:B------:R-:W-:Y:S01]  /*20540*/  ISETP.GE.AND P1, PT, R29, RZ, PT ;  /* 0x000000ff1d00720c */ /* 0x000fe20003f26270 */
[----:B------:R-:W-:Y:S02]  /*20550*/  @!P5 IMAD.MOV R18, RZ, RZ, -R18 ;  /* 0x000000ffff12d224 */ /* 0x000fe400078e0a12 */
[----:B------:R-:W-:Y:S01]  /*20560*/  IMAD.HI.U32 R25, R2, R7, RZ ;  /* 0x0000000702197227 */ /* 0x000fe200078e00ff */
[----:B------:R-:W-:-:S03]  /*20570*/  ISETP.GT.U32.AND P5, PT, R0, R4, PT ;  /* 0x000000040000720c */ /* 0x000fc60003fa4070 */
[----:B------:R-:W-:-:S04]  /*20580*/  IMAD.HI.U32 R29, R2, R27, RZ ;  /* 0x0000001b021d7227 */ /* 0x000fc800078e00ff */
[----:B------:R-:W-:Y:S02]  /*20590*/  IMAD.MOV R25, RZ, RZ, -R25 ;  /* 0x000000ffff197224 */ /* 0x000fe400078e0a19 */
[----:B------:R-:W-:Y:S02]  /*205a0*/  IMAD.MOV R29, RZ, RZ, -R29 ;  /* 0x000000ffff1d7224 */ /* 0x000fe400078e0a1d */
[C---:B------:R-:W-:Y:S02]  /*205b0*/  IMAD R7, R0.reuse, R25, R7 ;  /* 0x0000001900077224 */ /* 0x040fe400078e0207 */
[----:B------:R-:W-:Y:S02]  /*205c0*/  IMAD R27, R0, R29, R27 ;  /* 0x0000001d001b7224 */ /* 0x000fe400078e021b */
[--C-:B------:R-:W-:Y:S01]  /*205d0*/  @!P6 IMAD.IADD R6, R6, 0x1, -R0.reuse ;  /* 0x000000010606e824 */ /* 0x100fe200078e0a00 */
[----:B------:R-:W-:Y:S01]  /*205e0*/  ISETP.GT.U32.AND P6, PT, R0, R7, PT ;  /* 0x000000070000720c */ /* 0x000fe20003fc4070 */
[----:B------:R-:W-:Y:S01]  /*205f0*/  @!P5 IMAD.IADD R4, R4, 0x1, -R0 ;  /* 0x000000010404d824 */ /* 0x000fe200078e0a00 */
[C---:B------:R-:W-:Y:S01]  /*20600*/  ISETP.GT.U32.AND P5, PT, R0.reuse, R27, PT ;  /* 0x0000001b0000720c */ /* 0x040fe20003fa4070 */
[----:B------:R-:W-:Y:S01]  /*20610*/  @!P3 IMAD.MOV R24, RZ, RZ, -R24 ;  /* 0x000000ffff18b224 */ /* 0x000fe200078e0a18 */
[----:B------:R-:W-:-:S02]  /*20620*/  ISETP.GT.U32.AND P3, PT, R0, R8, PT ;  /* 0x000000080000720c */ /* 0x000fc40003f64070 */
[----:B------:R-:W-:Y:S01]  /*20630*/  IABS R25, R11 ;  /* 0x0000000b00197213 */ /* 0x000fe20000000000 */
[----:B------:R-:W-:Y:S01]  /*20640*/  @!P4 IMAD.MOV R17, RZ, RZ, -R17 ;  /* 0x000000ffff11c224 */ /* 0x000fe200078e0a11 */
[----:B------:R-:W-:Y:S01]  /*20650*/  ISETP.GT.U32.AND P4, PT, R0, R6, PT ;  /* 0x000000060000720c */ /* 0x000fe20003f84070 */
[----:B------:R-:W-:Y:S02]  /*20660*/  @!P0 IMAD.MOV R20, RZ, RZ, -R20 ;  /* 0x000000ffff148224 */ /* 0x000fe400078e0a14 */
[----:B------:R-:W-:-:S04]  /*20670*/  IMAD.HI.U32 R2, R2, R25, RZ ;  /* 0x0000001902027227 */ /* 0x000fc800078e00ff */
[--C-:B------:R-:W-:Y:S01]  /*20680*/  @!P6 IMAD.IADD R7, R7, 0x1, -R0.reuse ;  /* 0x000000010707e824 */ /* 0x100fe200078e0a00 */
[C---:B------:R-:W-:Y:S01]  /*20690*/  ISETP.GT.U32.AND P6, PT, R0.reuse, R3, PT ;  /* 0x000000030000720c */ /* 0x040fe20003fc4070 */
[----:B------:R-:W-:Y:S01]  /*206a0*/  @!P5 IMAD.IADD R27, R27, 0x1, -R0 ;  /* 0x000000011b1bd824 */ /* 0x000fe200078e0a00 */
[----:B------:R-:W-:Y:S02]  /*206b0*/  ISETP.GE.AND P5, PT, R9, RZ, PT ;  /* 0x000000ff0900720c */ /* 0x000fe40003fa6270 */
[----:B------:R-:W0:Y:S01]  /*206c0*/  S2R R9, SR_TID.X ;  /* 0x0000000000097919 */ /* 0x000e220000002100 */
[----:B------:R-:W-:Y:S01]  /*206d0*/  ISETP.GT.U32.AND P0, PT, R0, R21, PT ;  /* 0x000000150000720c */ /* 0x000fe20003f04070 */
[----:B------:R-:W-:Y:S02]  /*206e0*/  IMAD.MOV R2, RZ, RZ, -R2 ;  /* 0x000000ffff027224 */ /* 0x000fe400078e0a02 */
[----:B------:R-:W-:Y:S01]  /*206f0*/  @!P3 IMAD.IADD R8, R8, 0x1, -R0 ;  /* 0x000000010808b824 */ /* 0x000fe200078e0a00 */
[C---:B------:R-:W-:Y:S01]  /*20700*/  ISETP.GT.U32.AND P3, PT, R0.reuse, R26, PT ;  /* 0x0000001a0000720c */ /* 0x040fe20003f64070 */
[----:B------:R-:W-:Y:S01]  /*20710*/  @!P1 IMAD.MOV R19, RZ, RZ, -R19 ;  /* 0x000000ffff139224 */ /* 0x000fe200078e0a13 */
[C---:B------:R-:W-:Y:S01]  /*20720*/  ISETP.GT.U32.AND P1, PT, R0.reuse, R7, PT ;  /* 0x000000070000720c */ /* 0x040fe20003f24070 */
[----:B------:R-:W-:-:S02]  /*20730*/  IMAD R25, R0, R2, R25 ;  /* 0x0000000200197224 */ /* 0x000fc400078e0219 */
[--C-:B------:R-:W-:Y:S01]  /*20740*/  @!P4 IMAD.IADD R6, R6, 0x1, -R0.reuse ;  /* 0x000000010606c824 */ /* 0x100fe200078e0a00 */
[----:B---3--:R-:W-:Y:S01]  /*20750*/  ISETP.GE.AND P4, PT, R16, RZ, PT ;  /* 0x000000ff1000720c */ /* 0x008fe20003f86270 */
[--C-:B------:R-:W-:Y:S01]  /*20760*/  @!P6 IMAD.IADD R3, R3, 0x1, -R0.reuse ;  /* 0x000000010303e824 */ /* 0x100fe200078e0a00 */
[----:B------:R-:W-:Y:S01]  /*20770*/  ISETP.GT.U32.AND P6, PT, R0, R25, PT ;  /* 0x000000190000720c */ /* 0x000fe20003fc4070 */
[----:B------:R-:W-:-:S04]  /*20780*/  @!P0 IMAD.IADD R21, R21, 0x1, -R0 ;  /* 0x0000000115158824 */ /* 0x000fc800078e0a00 */
[--C-:B------:R-:W-:Y:S02]  /*20790*/  @!P3 IMAD.IADD R26, R26, 0x1, -R0.reuse ;  /* 0x000000011a1ab824 */ /* 0x100fe400078e0a00 */
[----:B------:R-:W-:-:S03]  /*207a0*/  @!P1 IMAD.IADD R7, R7, 0x1, -R0 ;  /* 0x0000000107079824 */ /* 0x000fc600078e0a00 */
[C---:B------:R-:W-:Y:S01]  /*207b0*/  ISETP.GT.U32.AND P3, PT, R0.reuse, R26, PT ;  /* 0x0000001a0000720c */ /* 0x040fe20003f64070 */
[----:B------:R-:W-:Y:S01]  /*207c0*/  @!P4 IMAD.MOV R21, RZ, RZ, -R21 ;  /* 0x000000ffff15c224 */ /* 0x000fe200078e0a15 */
[C---:B------:R-:W-:Y:S01]  /*207d0*/  ISETP.GT.U32.AND P4, PT, R0.reuse, R27, PT ;  /* 0x0000001b0000720c */ /* 0x040fe20003f84070 */
[--C-:B------:R-:W-:Y:S01]  /*207e0*/  @!P6 IMAD.IADD R25, R25, 0x1, -R0.reuse ;  /* 0x000000011919e824 */ /* 0x100fe200078e0a00 */
[----:B------:R-:W-:Y:S01]  /*207f0*/  STL [R1+0x2b4c], R20 ;  /* 0x002b4c1401007387 */ /* 0x000fe20000100800 */
[----:B------:R-:W-:Y:S01]  /*20800*/  @!P2 IMAD.MOV R23, RZ, RZ, -R23 ;  /* 0x000000ffff17a224 */ /* 0x000fe200078e0a17 */
[----:B------:R-:W-:Y:S02]  /*20810*/  ISETP.GE.AND P2, PT, R5, RZ, PT ;  /* 0x000000ff0500720c */ /* 0x000fe40003f46270 */
[----:B------:R-:W-:Y:S01]  /*20820*/  STL [R1+0x2b50], R24 ;  /* 0x002b501801007387 */ /* 0x000fe20000100800 */
[----:B------:R-:W-:Y:S02]  /*20830*/  ISETP.GT.U32.AND P6, PT, R0, R25, PT ;  /* 0x000000190000720c */ /* 0x000fe40003fc4070 */
[----:B0-----:R-:W-:Y:S01]  /*20840*/  LOP3.LUT R2, R9, 0x7, RZ, 0xc0, !PT ;  /* 0x0000000709027812 */ /* 0x001fe200078ec0ff */
[----:B------:R-:W-:Y:S04]  /*20850*/  STL [R1+0x2b54], R17 ;  /* 0x002b541101007387 */ /* 0x000fe80000100800 */
[----:B------:R-:W-:Y:S01]  /*20860*/  STL [R1+0x2b58], R18 ;  /* 0x002b581201007387 */ /* 0x000fe20000100800 */
[----:B------:R-:W-:-:S03]  /*20870*/  @!P3 IMAD.IADD R26, R26, 0x1, -R0 ;  /* 0x000000011a1ab824 */ /* 0x000fc600078e0a00 */
[----:B------:R-:W-:Y:S01]  /*20880*/  STL [R1+0x2b5c], R19 ;  /* 0x002b5c1301007387 */ /* 0x000fe20000100800 */
[----:B------:R-:W-:-:S03]  /*20890*/  ISETP.GE.AND P3, PT, R12, RZ, PT ;  /* 0x000000ff0c00720c */ /* 0x000fc60003f66270 */
[----:B------:R-:W-:Y:S01]  /*208a0*/  STL [R1+0x2b60], R23 ;  /* 0x002b601701007387 */ /* 0x000fe20000100800 */
[----:B------:R-:W-:-:S03]  /*208b0*/  IMAD R29, R2, 0x90, RZ ;  /* 0x00000090021d7824 */ /* 0x000fc600078e02ff */
[----:B------:R-:W3:Y:S01]  /*208c0*/  LDL.LU R5, [R1+0x2c4c] ;  /* 0x002c4c0001057983 */ /* 0x000ee20000300800 */
[----:B------:R-:W-:Y:S02]  /*208d0*/  IMAD R12, R2, 0x110, RZ ;  /* 0x00000110020c7824 */ /* 0x000fe400078e02ff */
[----:B------:R-:W-:Y:S01]  /*208e0*/  @!P4 IMAD.IADD R27, R27, 0x1, -R0 ;  /* 0x000000011b1bc824 */ /* 0x000fe200078e0a00 */
[----:B------:R-:W-:Y:S01]  /*208f0*/  ISETP.GE.AND P4, PT, R11, RZ, PT ;  /* 0x000000ff0b00720c */ /* 0x000fe20003f86270 */
[----:B------:R-:W-:Y:S02]  /*20900*/  @!P2 IMAD.MOV R6, RZ, RZ, -R6 ;  /* 0x000000ffff06a224 */ /* 0x000fe400078e0a06 */
[----:B------:R-:W-:Y:S01]  /*20910*/  @!P6 IMAD.IADD R25, R25, 0x1, -R0 ;  /* 0x000000011919e824 */ /* 0x000fe200078e0a00 */
[----:B--2---:R-:W-:Y:S02]  /*20920*/  ISETP.GE.AND P1, PT, R15, RZ, PT ;  /* 0x000000ff0f00720c */ /* 0x004fe40003f26270 */
[----:B----4-:R-:W-:Y:S01]  /*20930*/  ISETP.GE.AND P0, PT, R28, RZ, PT ;  /* 0x000000ff1c00720c */ /* 0x010fe20003f06270 */
[----:B------:R-:W-:-:S10]  /*20940*/  IMAD.SHL.U32 R28, R9, 0x2, RZ ;  /* 0x00000002091c7824 */ /* 0x000fd400078e00ff */
[----:B------:R-:W-:Y:S02]  /*20950*/  @!P1 IMAD.MOV R8, RZ, RZ, -R8 ;  /* 0x000000ffff089224 */ /* 0x000fe400078e0a08 */
[----:B------:R-:W-:Y:S01]  /*20960*/  @!P0 IMAD.MOV R22, RZ, RZ, -R22 ;  /* 0x000000ffff168224 */ /* 0x000fe200078e0a16 */
[----:B------:R-:W-:-:S04]  /*20970*/  ISETP.GE.AND P0, PT, R14, RZ, PT ;  /* 0x000000ff0e00720c */ /* 0x000fc80003f06270 */
[----:B------:R-:W-:Y:S04]  /*20980*/  STL [R1+0x2b64], R22 ;  /* 0x002b641601007387 */ /* 0x000fe80000100800 */
[----:B------:R-:W-:Y:S04]  /*20990*/  STL [R1+0x2b68], R21 ;  /* 0x002b681501007387 */ /* 0x000fe80000100800 */
[----:B------:R0:W-:Y:S01]  /*209a0*/  STL [R1+0x2b6c], R8 ;  /* 0x002b6c0801007387 */ /* 0x0001e20000100800 */
[----:B------:R-:W-:Y:S01]  /*209b0*/  LOP3.LUT R11, R29, 0x30, R28, 0x78, !PT ;  /* 0x000000301d0b7812 */ /* 0x000fe200078e781c */
[----:B------:R-:W-:Y:S01]  /*209c0*/  @!P0 IMAD.MOV R4, RZ, RZ, -R4 ;  /* 0x000000ffff048224 */ /* 0x000fe200078e0a04 */
[----:B------:R-:W-:Y:S01]  /*209d0*/  LOP3.LUT R2, R12, 0x10, R28, 0x78, !PT ;  /* 0x000000100c027812 */ /* 0x000fe200078e781c */
[C---:B0-----:R-:W-:Y:S01]  /*209e0*/  IMAD.SHL.U32 R8, R9.reuse, 0x80, RZ ;  /* 0x0000008009087824 */ /* 0x041fe200078e00ff */
[----:B------:R-:W-:Y:S01]  /*209f0*/  LOP3.LUT R9, R9, 0x3f, RZ, 0xc0, !PT ;  /* 0x0000003f09097812 */ /* 0x000fe200078ec0ff */
[----:B------:R-:W-:Y:S04]  /*20a00*/  STL [R1+0x11e4], R11 ;  /* 0x0011e40b01007387 */ /* 0x000fe80000100800 */
[----:B------:R-:W-:Y:S01]  /*20a10*/  IMAD R0, R9, UR6, RZ ;  /* 0x0000000609007c24 */ /* 0x000fe2000f8e02ff */
[----:B------:R-:W-:Y:S01]  /*20a20*/  LOP3.LUT R2, R2, 0x800, R8, 0xf8, !PT ;  /* 0x0000080002027812 */ /* 0x000fe200078ef808 */
[----:B------:R-:W-:Y:S04]  /*20a30*/  STL [R1+0x2b70], R6 ;  /* 0x002b700601007387 */ /* 0x000fe80000100800 */
[----:B------:R0:W-:Y:S04]  /*20a40*/  STL [R1+0x2b74], R4 ;  /* 0x002b740401007387 */ /* 0x0001e80000100800 */
[----:B------:R1:W-:Y:S04]  /*20a50*/  STL [R1+0x868], R0 ;  /* 0x0008680001007387 */ /* 0x0003e80000100800 */
[----:B0-----:R-:W2:Y:S04]  /*20a60*/  LDL.LU R4, [R1+0xa28] ;  /* 0x000a280001047983 */ /* 0x001ea80000300800 */
[----:B------:R-:W4:Y:S04]  /*20a70*/  LDL.LU R6, [R1+0xa24] ;  /* 0x000a240001067983 */ /* 0x000f280000300800 */
[----:B------:R-:W5:Y:S04]  /*20a80*/  LDL.LU R2, [R1+0xa20] ;  /* 0x000a200001027983 */ /* 0x000f680000300800 */
        /* <DEDUP_REMOVED lines=12> */
[----:B------:R-:W5:Y:S01]  /*20b50*/  LDL.LU R15, [R1+0x9b8] ;  /* 0x0009b800010f7983 */ /* 0x000f620000300800 */
[----:B------:R-:W-:-:S03]  /*20b60*/  ISETP.GE.AND P1, PT, R13, RZ, PT ;  /* 0x000000ff0d00720c */ /* 0x000fc60003f26270 */
[----:B------:R-:W5:Y:S04]  /*20b70*/  LDL.LU R14, [R1+0x9b4] ;  /* 0x0009b400010e7983 */ /* 0x000f680000300800 */
[----:B------:R-:W5:Y:S04]  /*20b80*/  LDL.LU R13, [R1+0x9b0] ;  /* 0x0009b000010d7983 */ /* 0x000f680000300800 */
[----:B------:R-:W5:Y:S04]  /*20b90*/  LDL.LU R12, [R1+0x9ac] ;  /* 0x0009ac00010c7983 */ /* 0x000f680000300800 */
[----:B------:R-:W5:Y:S01]  /*20ba0*/  LDL.LU R11, [R1+0x9a8] ;  /* 0x0009a800010b7983 */ /* 0x000f620000300800 */
[----:B------:R-:W-:-:S02]  /*20bb0*/  ISETP.GE.AND P2, PT, R10, RZ, PT ;  /* 0x000000ff0a00720c */ /* 0x000fc40003f46270 */
[----:B-1----:R-:W-:Y:S01]  /*20bc0*/  LEA R0, P6, R0, UR10, 0x1 ;  /* 0x0000000a00007c11 */ /* 0x002fe2000f8c08ff */
[----:B------:R-:W-:Y:S01]  /*20bd0*/  @!P1 IMAD.MOV R26, RZ, RZ, -R26 ;  /* 0x000000ffff1a9224 */ /* 0x000fe200078e0a1a */
[----:B------:R-:W5:Y:S01]  /*20be0*/  LDL.LU R10, [R1+0x9a4] ;  /* 0x0009a400010a7983 */ /* 0x000f620000300800 */
[----:B------:R-:W-:Y:S02]  /*20bf0*/  @!P3 IMAD.MOV R27, RZ, RZ, -R27 ;  /* 0x000000ffff1bb224 */ /* 0x000fe400078e0a1b */
[----:B------:R-:W-:Y:S01]  /*20c00*/  @!P4 IMAD.MOV R25, RZ, RZ, -R25 ;  /* 0x000000ffff19c224 */ /* 0x000fe200078e0a19 */
[----:B------:R-:W5:Y:S01]  /*20c10*/  LDL.LU R9, [R1+0x9a0] ;  /* 0x0009a00001097983 */ /* 0x000f620000300800 */
[----:B------:R-:W-:-:S04]  /*20c20*/  @!P5 IMAD.MOV R3, RZ, RZ, -R3 ;  /* 0x000000ffff03d224 */ /* 0x000fc800078e0a03 */
[----:B------:R-:W-:Y:S01]  /*20c30*/  @!P2 IMAD.MOV R7, RZ, RZ, -R7 ;  /* 0x000000ffff07a224 */ /* 0x000fe200078e0a07 */
[----:B------:R4:W-:Y:S04]  /*20c40*/  STL [R1+0x2b28], R0 ;  /* 0x002b280001007387 */ /* 0x0009e80000100800 */
[----:B------:R-:W-:Y:S04]  /*20c50*/  STL [R1+0x2b78], R7 ;  /* 0x002b780701007387 */ /* 0x000fe80000100800 */
[----:B------:R-:W-:Y:S04]  /*20c60*/  STL [R1+0x2b7c], R26 ;  /* 0x002b7c1a01007387 */ /* 0x000fe80000100800 */
[----:B------:R-:W-:Y:S01]  /*20c70*/  STL [R1+0x2b80], R27 ;  /* 0x002b801b01007387 */ /* 0x000fe20000100800 */
[----:B---3--:R-:W-:-:S02]  /*20c80*/  ISETP.NE.AND P0, PT, R5, RZ, PT ;  /* 0x000000ff0500720c */ /* 0x008fc40003f05270 */
[----:B------:R-:W-:Y:S01]  /*20c90*/  LOP3.LUT R5, RZ, R5, RZ, 0x33, !PT ;  /* 0x00000005ff057212 */ /* 0x000fe200078e33ff */
[----:B------:R-:W-:Y:S04]  /*20ca0*/  STL [R1+0x2b84], R25 ;  /* 0x002b841901007387 */ /* 0x000fe80000100800 */
[----:B------:R5:W-:Y:S01]  /*20cb0*/  STL [R1+0x2b88], R3 ;  /* 0x002b880301007387 */ /* 0x000be20000100800 */
[C---:B--2---:R-:W-:Y:S02]  /*20cc0*/  SEL R4, R5.reuse, R4, !P0 ;  /* 0x0000000405047207 */ /* 0x044fe40004000000 */
[----:B----4-:R-:W-:-:S03]  /*20cd0*/  SEL R0, R5, R6, !P0 ;  /* 0x0000000605007207 */ /* 0x010fc60004000000 */
[----:B------:R-:W-:Y:S01]  /*20ce0*/  STL [R1+0x4c], R4 ;  /* 0x00004c0401007387 */ /* 0x000fe20000100800 */
[----:B-----5:R-:W-:-:S03]  /*20cf0*/  SEL R3, R5, R2, !P0 ;  /* 0x0000000205037207 */ /* 0x020fc60004000000 */
[----:B------:R0:W-:Y:S01]  /*20d00*/  STL [R1+0x48], R0 ;  /* 0x0000480001007387 */ /* 0x0001e20000100800 */
[----:B------:R-:W-:-:S03]  /*20d10*/  SEL R2, R5, R29, !P0 ;  /* 0x0000001d05027207 */ /* 0x000fc60004000000 */
[----:B------:R1:W-:Y:S04]  /*20d20*/  STL [R1+0x44], R3 ;  /* 0x0000440301007387 */ /* 0x0003e80000100800 */
[----:B------:R2:W-:Y:S01]  /*20d30*/  STL [R1+0x40], R2 ;  /* 0x0000400201007387 */ /* 0x0005e20000100800 */
[C---:B0-----:R-:W-:Y:S02]  /*20d40*/  SEL R0, R5.reuse, R28, !P0 ;  /* 0x0000001c05007207 */ /* 0x041fe40004000000 */
[----:B-1----:R-:W-:-:S03]  /*20d50*/  SEL R3, R5, R8, !P0 ;  /* 0x0000000805037207 */ /* 0x002fc60004000000 */
[----:B------:R0:W-:Y:S01]  /*20d60*/  STL [R1+0x3c], R0 ;  /* 0x00003c0001007387 */ /* 0x0001e20000100800 */
[----:B--2---:R-:W-:-:S03]  /*20d70*/  SEL R2, R5, R21, !P0 ;  /* 0x0000001505027207 */ /* 0x004fc60004000000 */
        /* <DEDUP_REMOVED lines=12> */
[----:B------:R1:W-:Y:S01]  /*20e40*/  STL [R1+0x8], R3 ;  /* 0x0000080301007387 */ /* 0x0003e20000100800 */
[C---:B------:R-:W-:Y:S02]  /*20e50*/  SEL R29, R5.reuse, R16, !P0 ;  /* 0x00000010051d7207 */ /* 0x040fe40004000000 */
[C---:B------:R-:W-:Y:S01]  /*20e60*/  SEL R28, R5.reuse, R15, !P0 ;  /* 0x0000000f051c7207 */ /* 0x040fe20004000000 */
[----:B------:R2:W-:Y:S01]  /*20e70*/  STL [R1+0x4], R2 ;  /* 0x0000040201007387 */ /* 0x0005e20000100800 */
[----:B0-----:R-:W-:-:S03]  /*20e80*/  SEL R0, R5, R20, !P0 ;  /* 0x0000001405007207 */ /* 0x001fc60004000000 */
[----:B------:R-:W-:Y:S01]  /*20e90*/  STL [R1+0x2b8c], R29 ;  /* 0x002b8c1d01007387 */ /* 0x000fe20000100800 */
[C---:B-1----:R-:W-:Y:S02]  /*20ea0*/  SEL R3, R5.reuse, R13, !P0 ;  /* 0x0000000d05037207 */ /* 0x042fe40004000000 */
[C---:B--2---:R-:W-:Y:S01]  /*20eb0*/  SEL R2, R5.reuse, R14, !P0 ;  /* 0x0000000e05027207 */ /* 0x044fe20004000000 */
[----:B------:R0:W-:Y:S04]  /*20ec0*/  STL [R1], R0 ;  /* 0x0000000001007387 */ /* 0x0001e80000100800 */
[----:B------:R-:W-:Y:S04]  /*20ed0*/  STL [R1+0x2b90], R28 ;  /* 0x002b901c01007387 */ /* 0x000fe80000100800 */
[----:B------:R1:W-:Y:S01]  /*20ee0*/  STL [R1+0x2b94], R2 ;  /* 0x002b940201007387 */ /* 0x0003e20000100800 */
[----:B0-----:R-:W-:-:S03]  /*20ef0*/  SEL R0, R5, R12, !P0 ;  /* 0x0000000c05007207 */ /* 0x001fc60004000000 */
[----:B------:R-:W-:Y:S01]  /*20f00*/  STL [R1+0x6c], R3 ;  /* 0x00006c0301007387 */ /* 0x000fe20000100800 */
[----:B-1----:R-:W-:-:S03]  /*20f10*/  SEL R2, R5, R11, !P0 ;  /* 0x0000000b05027207 */ /* 0x002fc60004000000 */
[----:B------:R-:W-:Y:S04]  /*20f20*/  STL [R1+0x80], R0 ;  /* 0x0000800001007387 */ /* 0x000fe80000100800 */
[----:B------:R0:W-:Y:S04]  /*20f30*/  STL [R1+0x84], R2 ;  /* 0x0000840201007387 */ /* 0x0001e80000100800 */
[----:B0-----:R-:W2:Y:S01]  /*20f40*/  LDL.LU R2, [R1+0x990] ;  /* 0x0009900001027983 */ /* 0x001ea20000300800 */
[C---:B------:R-:W-:Y:S02]  /*20f50*/  SEL R3, R5.reuse, R10, !P0 ;  /* 0x0000000a05037207 */ /* 0x040fe40004000000 */
[----:B------:R-:W-:-:S03]  /*20f60*/  SEL R0, R5, R9, !P0 ;  /* 0x0000000905007207 */ /* 0x000fc60004000000 */
[----:B------:R-:W-:Y:S04]  /*20f70*/  STL [R1+0xa0], R3 ;  /* 0x0000a00301007387 */ /* 0x000fe80000100800 */
[----:B--2---:R0:W-:Y:S04]  /*20f80*/  STL [R1+0x2c40], R2 ;  /* 0x002c400201007387 */ /* 0x0041e80000100800 */
[----:B------:R-:W-:Y:S04]  /*20f90*/  STL [R1+0xa8], R0 ;  /* 0x0000a80001007387 */ /* 0x000fe80000100800 */
[----:B0-----:R-:W2:Y:S04]  /*20fa0*/  LDL.LU R2, [R1+0x994] ;  /* 0x0009940001027983 */ /* 0x001ea80000300800 */
[----:B--2---:R0:W-:Y:S04]  /*20fb0*/  STL [R1+0x2c44], R2 ;  /* 0x002c440201007387 */ /* 0x0041e80000100800 */
[----:B0-----:R-:W2:Y:S04]  /*20fc0*/  LDL.LU R2, [R1+0x998] ;  /* 0x0009980001027983 */ /* 0x001ea80000300800 */
[----:B--2---:R0:W-:Y:S04]  /*20fd0*/  STL [R1+0x2c48], R2 ;  /* 0x002c480201007387 */ /* 0x0041e80000100800 */
[----:B0-----:R-:W2:Y:S04]  /*20fe0*/  LDL.LU R2, [R1+0x99c] ;  /* 0x00099c0001027983 */ /* 0x001ea80000300800 */
[----:B------:R-:W3:Y:S04]  /*20ff0*/  LDL.LU R28, [R1+0x984] ;  /* 0x00098400011c7983 */ /* 0x000ee80000300800 */
[----:B------:R-:W4:Y:S04]  /*21000*/  LDL.LU R29, [R1+0x980] ;  /* 0x00098000011d7983 */ /* 0x000f280000300800 */
[----:B------:R-:W5:Y:S04]  /*21010*/  LDL.LU R3, [R1+0x97c] ;  /* 0x00097c0001037983 */ /* 0x000f680000300800 */
[----:B------:R-:W3:Y:S04]  /*21020*/  LDL.LU R25, [R1+0x978] ;  /* 0x0009780001197983 */ /* 0x000ee80000300800 */
        /* <DEDUP_REMOVED lines=22> */
[----:B------:R-:W3:Y:S01]  /*21190*/  LDL.LU R9, [R1+0x8e4] ;  /* 0x0008e40001097983 */ /* 0x000ee20000300800 */
[----:B--2---:R-:W-:-:S05]  /*211a0*/  SEL R2, R5, R2, !P0 ;  /* 0x0000000205027207 */ /* 0x004fca0004000000 */
[----:B------:R0:W-:Y:S04]  /*211b0*/  STL [R1+0xcc], R2 ;  /* 0x0000cc0201007387 */ /* 0x0001e80000100800 */
[----:B0-----:R-:W2:Y:S02]  /*211c0*/  LDL.LU R2, [R1+0x2c48] ;  /* 0x002c480001027983 */ /* 0x001ea40000300800 */
[----:B--2---:R-:W-:-:S05]  /*211d0*/  SEL R2, R5, R2, !P0 ;  /* 0x0000000205027207 */ /* 0x004fca0004000000 */
[----:B------:R0:W-:Y:S04]  /*211e0*/  STL [R1+0xe0], R2 ;  /* 0x0000e00201007387 */ /* 0x0001e80000100800 */
[----:B0-----:R-:W2:Y:S02]  /*211f0*/  LDL.LU R2, [R1+0x2c44] ;  /* 0x002c440001027983 */ /* 0x001ea40000300800 */
[----:B--2---:R-:W-:-:S05]  /*21200*/  SEL R2, R5, R2, !P0 ;  /* 0x0000000205027207 */ /* 0x004fca0004000000 */
[----:B------:R0:W-:Y:S04]  /*21210*/  STL [R1+0xec], R2 ;  /* 0x0000ec0201007387 */ /* 0x0001e80000100800 */
[----:B0-----:R-:W2:Y:S01]  /*21220*/  LDL.LU R2, [R1+0x2c40] ;  /* 0x002c400001027983 */ /* 0x001ea20000300800 */
[C---:B----4-:R-:W-:Y:S02]  /*21230*/  SEL R29, R5.reuse, R29, !P0 ;  /* 0x0000001d051d7207 */ /* 0x050fe40004000000 */
[----:B--2---:R-:W-:-:S05]  /*21240*/  SEL R2, R5, R2, !P0 ;  /* 0x0000000205027207 */ /* 0x004fca0004000000 */
[----:B------:R3:W-:Y:S02]  /*21250*/  STL [R1+0x100], R2 ;  /* 0x0001000201007387 */ /* 0x0007e40000100800 */
[C---:B---3--:R-:W-:Y:S02]  /*21260*/  SEL R2, R5.reuse, R28, !P0 ;  /* 0x0000001c05027207 */ /* 0x048fe40004000000 */
[----:B-----5:R-:W-:-:S03]  /*21270*/  SEL R28, R5, R3, !P0 ;  /* 0x00000003051c7207 */ /* 0x020fc60004000000 */
[----:B------:R0:W-:Y:S01]  /*21280*/  STL [R1+0x108], R2 ;  /* 0x0001080201007387 */ /* 0x0001e20000100800 */
[----:B------:R-:W-:-:S03]  /*21290*/  SEL R3, R5, R27, !P0 ;  /* 0x0000001b05037207 */ /* 0x000fc60004000000 */
[----:B------:R-:W-:Y:S01]  /*212a0*/  STL [R1+0x128], R29 ;  /* 0x0001281d01007387 */ /* 0x000fe20000100800 */
[----:B0-----:R-:W-:-:S03]  /*212b0*/  SEL R2, R5, R25, !P0 ;  /* 0x0000001905027207 */ /* 0x001fc60004000000 */
[----:B------:R-:W-:Y:S01]  /*212c0*/  STL [R1+0x13c], R28 ;  /* 0x00013c1c01007387 */ /* 0x000fe20000100800 */
[----:B------:R-:W-:-:S03]  /*212d0*/  SEL R25, R5, R26, !P0 ;  /* 0x0000001a05197207 */ /* 0x000fc60004000000 */
[----:B------:R0:W-:Y:S04]  /*212e0*/  STL [R1+0x148], R2 ;  /* 0x0001480201007387 */ /* 0x0001e80000100800 */
[----:B------:R1:W-:Y:S01]  /*212f0*/  STL [R1+0x150], R3 ;  /* 0x0001500301007387 */ /* 0x0003e20000100800 */
[----:B0-----:R-:W-:-:S03]  /*21300*/  SEL R2, R5, R7, !P0 ;  /* 0x0000000705027207 */ /* 0x001fc60004000000 */
[----:B------:R-:W-:Y:S01]  /*21310*/  STL [R1+0x164], R25 ;  /* 0x0001641901007387 */ /* 0x000fe20000100800 */
[----:B-1----:R-:W-:-:S03]  /*21320*/  SEL R3, R5, R0, !P0 ;  /* 0x0000000005037207 */ /* 0x002fc60004000000 */
[----:B------:R0:W-:Y:S01]  /*21330*/  STL [R1+0x184], R2 ;  /* 0x0001840201007387 */ /* 0x0001e20000100800 */
[----:B------:R-:W-:-:S03]  /*21340*/  SEL R0, R5, R4, !P0 ;  /* 0x0000000405007207 */ /* 0x000fc60004000000 */
[----:B------:R1:W-:Y:S01]  /*21350*/  STL [R1+0x198], R3 ;  /* 0x0001980301007387 */ /* 0x0003e20000100800 */
[----:B0-----:R-:W-:-:S03]  /*21360*/  SEL R2, R5, R6, !P0 ;  /* 0x0000000605027207 */ /* 0x001fc60004000000 */
[----:B------:R0:W-:Y:S01]  /*21370*/  STL [R1+0x1a0], R0 ;  /* 0x0001a00001007387 */ /* 0x0001e20000100800 */
[----:B-1----:R-:W-:-:S03]  /*21380*/  SEL R3, R5, R8, !P0 ;  /* 0x0000000805037207 */ /* 0x002fc60004000000 */
[----:B------:R1:W-:Y:S01]  /*21390*/  STL [R1+0x1ac], R2 ;  /* 0x0001ac0201007387 */ /* 0x0003e20000100800 */
[----:B0-----:R-:W-:-:S03]  /*213a0*/  SEL R0, R5, R21, !P0 ;  /* 0x0000001505007207 */ /* 0x001fc60004000000 */
[----:B------:R0:W-:Y:S01]  /*213b0*/  STL [R1+0x1d0], R3 ;  /* 0x0001d00301007387 */ /* 0x0001e20000100800 */
[----:B-1----:R-:W-:-:S03]  /*213c0*/  SEL R2, R5, R22, !P0 ;  /* 0x0000001605027207 */ /* 0x002fc60004000000 */
        /* <DEDUP_REMOVED lines=22> */
[----:B------:R-:W-:Y:S01]  /*21530*/  STL [R1+0x2ac], R3 ;  /* 0x0002ac0301007387 */ /* 0x000fe20000100800 */
[----:B--2---:R-:W-:-:S03]  /*21540*/  SEL R2, R5, R11, !P0 ;  /* 0x0000000b05027207 */ /* 0x004fc60004000000 */
        /* <DEDUP_REMOVED lines=1336> */
[C---:B---3--:R-:W-:Y:S02]  /*268d0*/  SEL R28, R5.reuse, R28, !P0 ;  /* 0x0000001c051c7207 */ /* 0x048fe40004000000 */
[C---:B----4-:R-:W-:Y:S02]  /*268e0*/  SEL R29, R5.reuse, R29, !P0 ;  /* 0x0000001d051d7207 */ /* 0x050fe40004000000 */
[C---:B-----5:R-:W-:Y:S02]  /*268f0*/  SEL R3, R5.reuse, R3, !P0 ;  /* 0x0000000305037207 */ /* 0x060fe40004000000 */
[----:B------:R-:W-:-:S02]  /*26900*/  SEL R25, R5, R25, !P0 ;  /* 0x0000001905197207 */ /* 0x000fc40004000000 */
[C---:B------:R-:W-:Y:S02]  /*26910*/  SEL R27, R5.reuse, R27, !P0 ;  /* 0x0000001b051b7207 */ /* 0x040fe40004000000 */
[C---:B------:R-:W-:Y:S02]  /*26920*/  SEL R26, R5.reuse, R26, !P0 ;  /* 0x0000001a051a7207 */ /* 0x040fe40004000000 */
[C---:B------:R-:W-:Y:S02]  /*26930*/  SEL R7, R5.reuse, R7, !P0 ;  /* 0x0000000705077207 */ /* 0x040fe40004000000 */
[C---:B------:R-:W-:Y:S02]  /*26940*/  SEL R4, R5.reuse, R4, !P0 ;  /* 0x0000000405047207 */ /* 0x040fe40004000000 */
[C---:B------:R-:W-:Y:S02]  /*26950*/  SEL R6, R5.reuse, R6, !P0 ;  /* 0x0000000605067207 */ /* 0x040fe40004000000 */
        /* <DEDUP_REMOVED lines=18> */
[----:B--2---:R-:W-:-:S05]  /*26a80*/  SEL R2, R5, R2, !P0 ;  /* 0x0000000205027207 */ /* 0x004fca0004000000 */
[----:B------:R0:W-:Y:S04]  /*26a90*/  STL [R1+0x1b4], R2 ;  /* 0x0001b40201007387 */ /* 0x0001e80000100800 */
[----:B0-----:R-:W2:Y:S04]  /*26aa0*/  LDL.LU R2, [R1+0x2b94] ;  /* 0x002b940001027983 */ /* 0x001ea80000300800 */
[----:B------:R0:W-:Y:S04]  /*26ab0*/  STL [R1+0x1b0], R28 ;  /* 0x0001b01c01007387 */ /* 0x0001e80000100800 */
[----:B0-----:R-:W3:Y:S04]  /*26ac0*/  LDL.LU R28, [R1+0x2b90] ;  /* 0x002b9000011c7983 */ /* 0x001ee80000300800 */
[----:B------:R0:W-:Y:S04]  /*26ad0*/  STL [R1+0x1a8], R29 ;  /* 0x0001a81d01007387 */ /* 0x0001e80000100800 */
[----:B0-----:R-:W4:Y:S04]  /*26ae0*/  LDL.LU R29, [R1+0x2b8c] ;  /* 0x002b8c00011d7983 */ /* 0x001f280000300800 */
[----:B------:R0:W-:Y:S04]  /*26af0*/  STL [R1+0x1a4], R3 ;  /* 0x0001a40301007387 */ /* 0x0001e80000100800 */
[----:B0-----:R-:W5:Y:S04]  /*26b00*/  LDL.LU R3, [R1+0x2b88] ;  /* 0x002b880001037983 */ /* 0x001f680000300800 */
[----:B------:R0:W-:Y:S04]  /*26b10*/  STL [R1+0x19c], R25 ;  /* 0x00019c1901007387 */ /* 0x0001e80000100800 */
[----:B0-----:R-:W2:Y:S04]  /*26b20*/  LDL.LU R25, [R1+0x2b84] ;  /* 0x002b840001197983 */ /* 0x001ea80000300800 */
        /* <DEDUP_REMOVED lines=13> */
[----:B0-----:R-:W3:Y:S04]  /*26c00*/  LDL.LU R21, [R1+0x2b68] ;  /* 0x002b680001157983 */ /* 0x001ee80000300800 */
        /* <DEDUP_REMOVED lines=25> */
[----:B0-----:R-:W4:Y:S04]  /*26da0*/  LDL.LU R11, [R1+0x2b34] ;  /* 0x002b3400010b7983 */ /* 0x001f280000300800 */
[----:B------:R0:W-:Y:S04]  /*26db0*/  STL [R1+0x130], R10 ;  /* 0x0001300a01007387 */ /* 0x0001e80000100800 */
[----:B0-----:R-:W5:Y:S04]  /*26dc0*/  LDL.LU R10, [R1+0x2b30] ;  /* 0x002b3000010a7983 */ /* 0x001f680000300800 */
[----:B------:R0:W-:Y:S04]  /*26dd0*/  STL [R1+0x12c], R9 ;  /* 0x00012c0901007387 */ /* 0x0001e80000100800 */
[----:B0-----:R-:W5:Y:S04]  /*26de0*/  LDL.LU R9, [R1+0x2b2c] ;  /* 0x002b2c0001097983 */ /* 0x001f680000300800 */
[----:B------:R0:W-:Y:S04]  /*26df0*/  STL [R1+0x124], R0 ;  /* 0x0001240001007387 */ /* 0x0001e80000100800 */
[----:B0-----:R-:W5:Y:S01]  /*26e00*/  LDL.LU R0, [R1+0x864] ;  /* 0x0008640001007983 */ /* 0x001f620000300800 */
[----:B--2---:R-:W-:-:S02]  /*26e10*/  SEL R8, R5, R8, !P0 ;  /* 0x0000000805087207 */ /* 0x004fc40004000000 */
[C---:B---3--:R-:W-:Y:S02]  /*26e20*/  SEL R12, R5.reuse, R12, !P0 ;  /* 0x0000000c050c7207 */ /* 0x048fe40004000000 */
[C---:B----4-:R-:W-:Y:S02]  /*26e30*/  SEL R11, R5.reuse, R11, !P0 ;  /* 0x0000000b050b7207 */ /* 0x050fe40004000000 */
[----:B-----5:R-:W-:-:S05]  /*26e40*/  SEL R9, R5, R9, !P0 ;  /* 0x0000000905097207 */ /* 0x020fca0004000000 */
[----:B------:R0:W-:Y:S02]  /*26e50*/  STL [R1+0x120], R9 ;  /* 0x0001200901007387 */ /* 0x0001e40000100800 */
[C---:B0-----:R-:W-:Y:S02]  /*26e60*/  SEL R9, R5.reuse, R10, !P0 ;  /* 0x0000000a05097207 */ /* 0x041fe40004000000 */
[----:B------:R-:W2:Y:S04]  /*26e70*/  LDL.LU R10, [R1+0xc70] ;  /* 0x000c7000010a7983 */ /* 0x000ea80000300800 */
[----:B------:R0:W-:Y:S04]  /*26e80*/  STL [R1+0x11c], R9 ;  /* 0x00011c0901007387 */ /* 0x0001e80000100800 */
[----:B0-----:R-:W3:Y:S04]  /*26e90*/  LDL.LU R9, [R1+0xc6c] ;  /* 0x000c6c0001097983 */ /* 0x001ee80000300800 */
[----:B------:R0:W-:Y:S04]  /*26ea0*/  STL [R1+0x118], R11 ;  /* 0x0001180b01007387 */ /* 0x0001e80000100800 */
[----:B------:R1:W-:Y:S01]  /*26eb0*/  STL [R1+0x114], R12 ;  /* 0x0001140c01007387 */ /* 0x0003e20000100800 */
[----:B0-----:R-:W-:-:S02]  /*26ec0*/  SEL R11, R5, R13, !P0 ;  /* 0x0000000d050b7207 */ /* 0x001fc40004000000 */
[C---:B------:R-:W-:Y:S02]  /*26ed0*/  SEL R13, R5.reuse, R15, !P0 ;  /* 0x0000000f050d7207 */ /* 0x040fe40004000000 */
[C---:B-1----:R-:W-:Y:S01]  /*26ee0*/  SEL R12, R5.reuse, R14, !P0 ;  /* 0x0000000e050c7207 */ /* 0x042fe20004000000 */
[----:B------:R0:W-:Y:S04]  /*26ef0*/  STL [R1+0x110], R11 ;  /* 0x0001100b01007387 */ /* 0x0001e80000100800 */
        /* <DEDUP_REMOVED lines=13> */
[----:B----4-:R-:W-:-:S03]  /*26fd0*/  SEL R11, R5, R23, !P0 ;  /* 0x00000017050b7207 */ /* 0x010fc60004000000 */
[----:B------:R-:W-:Y:S01]  /*26fe0*/  STL [R1+0xe4], R13 ;  /* 0x0000e40d01007387 */ /* 0x000fe20000100800 */
[----:B0-----:R-:W-:-:S03]  /*26ff0*/  SEL R12, R5, R22, !P0 ;  /* 0x00000016050c7207 */ /* 0x001fc60004000000 */
[----:B------:R-:W4:Y:S04]  /*27000*/  LDL.LU R22, [R1+0x868] ;  /* 0x0008680001167983 */ /* 0x000f280000300800 */
[----:B------:R0:W-:Y:S04]  /*27010*/  STL [R1+0xdc], R11 ;  /* 0x0000dc0b01007387 */ /* 0x0001e80000100800 */
[----:B------:R-:W-:Y:S04]  /*27020*/  STL [R1+0xd8], R12 ;  /* 0x0000d80c01007387 */ /* 0x000fe80000100800 */
[----:B------:R-:W5:Y:S01]  /*27030*/  LDL.LU R23, [R1+0x4c] ;  /* 0x00004c0001177983 */ /* 0x000f620000300800 */
[----:B0-----:R-:W-:-:S05]  /*27040*/  SEL R11, R5, R21, !P0 ;  /* 0x00000015050b7207 */ /* 0x001fca0004000000 */
[----:B------:R0:W-:Y:S04]  /*27050*/  STL [R1+0xd4], R11 ;  /* 0x0000d40b01007387 */ /* 0x0001e80000100800 */
[----:B------:R-:W4:Y:S04]  /*27060*/  LDL.LU R19, [R1+0x48] ;  /* 0x0000480001137983 */ /* 0x000f280000300800 */
[----:B------:R1:W-:Y:S04]  /*27070*/  STL [R1+0xd0], R8 ;  /* 0x0000d00801007387 */ /* 0x0003e80000100800 */
[----:B------:R-:W4:Y:S04]  /*27080*/  LDL.LU R18, [R1+0x44] ;  /* 0x0000440001127983 */ /* 0x000f280000300800 */
[----:B------:R-:W4:Y:S04]  /*27090*/  LDL.LU R17, [R1+0x40] ;  /* 0x0000400001117983 */ /* 0x000f280000300800 */
[----:B------:R-:W4:Y:S04]  /*270a0*/  LDL.LU R24, [R1+0x3c] ;  /* 0x00003c0001187983 */ /* 0x000f280000300800 */
[----:B------:R-:W4:Y:S04]  /*270b0*/  LDL.LU R20, [R1+0x28] ;  /* 0x0000280001147983 */ /* 0x000f280000300800 */
[----:B0-----:R-:W4:Y:S01]  /*270c0*/  LDL.LU R11, [R1+0x24] ;  /* 0x00002400010b7983 */ /* 0x001f220000300800 */
[----:B-1----:R-:W-:-:S03]  /*270d0*/  SEL R8, R5, R6, !P0 ;  /* 0x0000000605087207 */ /* 0x002fc60004000000 */
[----:B------:R-:W4:Y:S01]  /*270e0*/  LDL.LU R12, [R1+0x20] ;  /* 0x00002000010c7983 */ /* 0x000f220000300800 */
[C---:B------:R-:W-:Y:S02]  /*270f0*/  SEL R6, R5.reuse, R4, !P0 ;  /* 0x0000000405067207 */ /* 0x040fe40004000000 */
[C---:B------:R-:W-:Y:S01]  /*27100*/  SEL R4, R5.reuse, R0, !P0 ;  /* 0x0000000005047207 */ /* 0x040fe20004000000 */
[----:B------:R0:W-:Y:S04]  /*27110*/  STL [R1+0xc8], R8 ;  /* 0x0000c80801007387 */ /* 0x0001e80000100800 */
[----:B------:R-:W4:Y:S04]  /*27120*/  LDL.LU R13, [R1+0x1c] ;  /* 0x00001c00010d7983 */ /* 0x000f280000300800 */
[----:B------:R-:W-:Y:S04]  /*27130*/  STL [R1+0xc0], R6 ;  /* 0x0000c00601007387 */ /* 0x000fe80000100800 */
[----:B------:R-:W-:Y:S04]  /*27140*/  STL [R1+0xc4], R4 ;  /* 0x0000c40401007387 */ /* 0x000fe80000100800 */
[----:B------:R-:W4:Y:S01]  /*27150*/  LDL.LU R15, [R1+0x18] ;  /* 0x00001800010f7983 */ /* 0x000f220000300800 */
[----:B------:R-:W-:-:S03]  /*27160*/  SEL R0, R5, R7, !P0 ;  /* 0x0000000705007207 */ /* 0x000fc60004000000 */
[----:B------:R-:W4:Y:S01]  /*27170*/  LDL.LU R16, [R1+0xc] ;  /* 0x00000c0001107983 */ /* 0x000f220000300800 */
[C---:B------:R-:W-:Y:S02]  /*27180*/  SEL R7, R5.reuse, R26, !P0 ;  /* 0x0000001a05077207 */ /* 0x040fe40004000000 */
[----:B0-----:R-:W-:-:S03]  /*27190*/  SEL R8, R5, R27, !P0 ;  /* 0x0000001b05087207 */ /* 0x001fc60004000000 */
[----:B------:R0:W-:Y:S04]  /*271a0*/  STL [R1+0xb8], R7 ;  /* 0x0000b80701007387 */ /* 0x0001e80000100800 */
[----:B------:R1:W-:Y:S04]  /*271b0*/  STL [R1+0xb4], R8 ;  /* 0x0000b40801007387 */ /* 0x0003e80000100800 */
[----:B------:R-:W4:Y:S01]  /*271c0*/  LDL.LU R14, [R1+0x8] ;  /* 0x00000800010e7983 */ /* 0x000f220000300800 */
[C---:B0-----:R-:W-:Y:S02]  /*271d0*/  SEL R7, R5.reuse, R25, !P0 ;  /* 0x0000001905077207 */ /* 0x041fe40004000000 */
[----:B------:R-:W-:-:S03]  /*271e0*/  SEL R5, R5, R3, !P0 ;  /* 0x0000000305057207 */ /* 0x000fc60004000000 */
[----:B------:R-:W-:Y:S01]  /*271f0*/  STL [R1+0xb0], R7 ;  /* 0x0000b00701007387 */ /* 0x000fe20000100800 */
[----:B--2---:R-:W-:-:S03]  /*27200*/  IMAD R4, R10, UR7, RZ ;  /* 0x000000070a047c24 */ /* 0x004fc6000f8e02ff */
[----:B------:R-:W2:Y:S02]  /*27210*/  LDL.LU R10, [R1+0x4] ;  /* 0x00000400010a7983 */ /* 0x000ea40000300800 */
[C---:B-1----:R-:W-:Y:S02]  /*27220*/  LEA R8, P1, R4.reuse, UR8, 0x1 ;  /* 0x0000000804087c11 */ /* 0x042fe4000f8208ff */
[----:B------:R-:W-:Y:S01]  /*27230*/  STL [R1+0xa4], R5 ;  /* 0x0000a40501007387 */ /* 0x000fe20000100800 */
[----:B---3--:R-:W-:Y:S01]  /*27240*/  IMAD R6, R9, UR7, RZ ;  /* 0x0000000709067c24 */ /* 0x008fe2000f8e02ff */
[----:B------:R-:W-:-:S05]  /*27250*/  LEA.HI.X.SX32 R9, R4, UR9, 0x1, P1 ;  /* 0x0000000904097c11 */ /* 0x000fca00088f0eff */
[----:B------:R0:W-:Y:S04]  /*27260*/  STL.64 [R1+0x11d8], R8 ;  /* 0x0011d80801007387 */ /* 0x0001e80000100a00 */
[----:B0-----:R-:W3:Y:S01]  /*27270*/  LDL.LU R9, [R1] ;  /* 0x0000000001097983 */ /* 0x001ee20000300800 */
[----:B------:R-:W-:-:S04]  /*27280*/  LEA R26, P2, R6, UR8, 0x1 ;  /* 0x00000008061a7c11 */ /* 0x000fc8000f8408ff */
[----:B------:R-:W-:-:S05]  /*27290*/  LEA.HI.X.SX32 R27, R6, UR9, 0x1, P2 ;  /* 0x00000009061b7c11 */ /* 0x000fca00090f0eff */
[----:B------:R-:W-:Y:S01]  /*272a0*/  STL.64 [R1+0x11d0], R26 ;  /* 0x0011d01a01007387 */ /* 0x000fe20000100a00 */
[----:B-----5:R-:W-:-:S05]  /*272b0*/  IMAD R5, R23, UR12, RZ ;  /* 0x0000000c17057c24 */ /* 0x020fca000f8e02ff */
[----:B------:R0:W-:Y:S01]  /*272c0*/  STL [R1+0xac], R5 ;  /* 0x0000ac0501007387 */ /* 0x0001e20000100800 */
[----:B----4-:R-:W-:-:S05]  /*272d0*/  IMAD R6, R19, UR12, RZ ;  /* 0x0000000c13067c24 */ /* 0x010fca000f8e02ff */
[----:B------:R1:W-:Y:S01]  /*272e0*/  STL [R1+0x9c], R6 ;  /* 0x00009c0601007387 */ /* 0x0003e20000100800 */
[----:B------:R-:W-:Y:S02]  /*272f0*/  IMAD R4, R18, UR12, RZ ;  /* 0x0000000c12047c24 */ /* 0x000fe4000f8e02ff */
[----:B0-----:R-:W-:-:S03]  /*27300*/  IMAD R5, R17, UR12, RZ ;  /* 0x0000000c11057c24 */ /* 0x001fc6000f8e02ff */
[----:B------:R0:W-:Y:S01]  /*27310*/  STL [R1+0x98], R4 ;  /* 0x0000980401007387 */ /* 0x0001e20000100800 */
[----:B-1----:R-:W-:-:S03]  /*27320*/  IMAD R6, R24, UR12, RZ ;  /* 0x0000000c18067c24 */ /* 0x002fc6000f8e02ff */
[----:B------:R1:W-:Y:S04]  /*27330*/  STL [R1+0x94], R5 ;  /* 0x0000940501007387 */ /* 0x0003e80000100800 */
[----:B------:R-:W-:Y:S01]  /*27340*/  STL [R1+0x90], R6 ;  /* 0x0000900601007387 */ /* 0x000fe20000100800 */
[----:B0-----:R-:W-:Y:S02]  /*27350*/  IMAD R4, R20, UR12, RZ ;  /* 0x0000000c14047c24 */ /* 0x001fe4000f8e02ff */
[----:B-1----:R-:W-:Y:S02]  /*27360*/  IMAD R5, R11, UR12, RZ ;  /* 0x0000000c0b057c24 */ /* 0x002fe4000f8e02ff */
[----:B------:R-:W4:Y:S04]  /*27370*/  LDL.LU R11, [R1+0x6c] ;  /* 0x00006c00010b7983 */ /* 0x000f280000300800 */
[----:B------:R0:W-:Y:S04]  /*27380*/  STL [R1+0x8c], R4 ;  /* 0x00008c0401007387 */ /* 0x0001e80000100800 */
[----:B------:R-:W-:Y:S04]  /*27390*/  STL [R1+0x88], R5 ;  /* 0x0000880501007387 */ /* 0x000fe80000100800 */
[----:B------:R-:W5:Y:S01]  /*273a0*/  LDL.LU R25, [R1+0x80] ;  /* 0x0000800001197983 */ /* 0x000f620000300800 */
[----:B0-----:R-:W-:-:S03]  /*273b0*/  IMAD R4, R12, UR12, RZ ;  /* 0x0000000c0c047c24 */ /* 0x001fc6000f8e02ff */
[----:B------:R-:W5:Y:S04]  /*273c0*/  LDL.LU R12, [R1+0x84] ;  /* 0x00008400010c7983 */ /* 0x000f680000300800 */
[----:B------:R0:W-:Y:S04]  /*273d0*/  STL [R1+0x7c], R4 ;  /* 0x00007c0401007387 */ /* 0x0001e80000100800 */
[----:B------:R-:W5:Y:S01]  /*273e0*/  LDL.LU R27, [R1+0xa0] ;  /* 0x0000a000011b7983 */ /* 0x000f620000300800 */
[----:B0-----:R-:W-:-:S03]  /*273f0*/  IMAD R4, R13, UR12, RZ ;  /* 0x0000000c0d047c24 */ /* 0x001fc6000f8e02ff */
[----:B------:R-:W5:Y:S04]  /*27400*/  LDL.LU R13, [R1+0xa8] ;  /* 0x0000a800010d7983 */ /* 0x000f680000300800 */
[----:B------:R0:W-:Y:S04]  /*27410*/  STL [R1+0x78], R4 ;  /* 0x0000780401007387 */ /* 0x0001e80000100800 */
[----:B------:R-:W5:Y:S04]  /*27420*/  LDL.LU R26, [R1+0xcc] ;  /* 0x0000cc00011a7983 */ /* 0x000f680000300800 */
[----:B------:R-:W5:Y:S01]  /*27430*/  LDL.LU R7, [R1+0xe0] ;  /* 0x0000e00001077983 */ /* 0x000f620000300800 */
[----:B0-----:R-:W-:-:S05]  /*27440*/  IMAD R4, R15, UR12, RZ ;  /* 0x0000000c0f047c24 */ /* 0x001fca000f8e02ff */
[----:B------:R0:W-:Y:S04]  /*27450*/  STL [R1+0x74], R4 ;  /* 0x0000740401007387 */ /* 0x0001e80000100800 */
[----:B------:R-:W5:Y:S04]  /*27460*/  LDL.LU R15, [R1+0xec] ;  /* 0x0000ec00010f7983 */ /* 0x000f680000300800 */
[----:B------:R-:W5:Y:S01]  /*27470*/  LDL.LU R8, [R1+0x100] ;  /* 0x0001000001087983 */ /* 0x000f620000300800 */
[----:B0-----:R-:W-:-:S03]  /*27480*/  IMAD R4, R16, UR12, RZ ;  /* 0x0000000c10047c24 */ /* 0x001fc6000f8e02ff */
[----:B------:R-:W5:Y:S04]  /*27490*/  LDL.LU R16, [R1+0x108] ;  /* 0x0001080001107983 */ /* 0x000f680000300800 */
[----:B------:R0:W-:Y:S04]  /*274a0*/  STL [R1+0x70], R4 ;  /* 0x0000700401007387 */ /* 0x0001e80000100800 */
[----:B------:R-:W5:Y:S04]  /*274b0*/  LDL.LU R21, [R1+0x128] ;  /* 0x0001280001157983 */ /* 0x000f680000300800 */
[----:B------:R-:W5:Y:S01]  /*274c0*/  LDL.LU R17, [R1+0x13c] ;  /* 0x00013c0001117983 */ /* 0x000f620000300800 */
[----:B0-----:R-:W-:Y:S01]  /*274d0*/  IMAD R4, R14, UR12, RZ ;  /* 0x0000000c0e047c24 */ /* 0x001fe2000f8e02ff */
[----:B------:R-:W-:-:S04]  /*274e0*/  LEA.HI.X.SX32 R3, R22, UR11, 0x1, P6 ;  /* 0x0000000b16037c11 */ /* 0x000fc8000b0f0eff */
[----:B------:R2:W-:Y:S04]  /*274f0*/  STL [R1+0x68], R4 ;  /* 0x0000680401007387 */ /* 0x0005e80000100800 */
[----:B------:R-:W5:Y:S04]  /*27500*/  LDL.LU R22, [R1+0x148] ;  /* 0x0001480001167983 */ /* 0x000f680000300800 */
[----:B------:R-:W5:Y:S01]  /*27510*/  LDL.LU R18, [R1+0x150] ;  /* 0x0001500001127983 */ /* 0x000f620000300800 */
[----:B------:R-:W-:Y:S02]  /*27520*/  IMAD R2, R2, UR12, RZ ;  /* 0x0000000c02027c24 */ /* 0x000fe4000f8e02ff */
[----:B--2---:R-:W-:-:S05]  /*27530*/  IMAD R4, R10, UR12, RZ ;  /* 0x0000000c0a047c24 */ /* 0x004fca000f8e02ff */
[----:B------:R3:W-:Y:S04]  /*27540*/  STL [R1+0x64], R4 ;  /* 0x0000640401007387 */ /* 0x0007e80000100800 */
[----:B------:R-:W2:Y:S04]  /*27550*/  LDL.LU R23, [R1+0x164] ;  /* 0x0001640001177983 */ /* 0x000ea80000300800 */
[----:B------:R-:W2:Y:S01]  /*27560*/  LDL.LU R24, [R1+0x184] ;  /* 0x0001840001187983 */ /* 0x000ea20000300800 */
[----:B---3--:R-:W-:-:S05]  /*27570*/  IMAD R4, R9, UR12, RZ ;  /* 0x0000000c09047c24 */ /* 0x008fca000f8e02ff */
[----:B------:R0:W-:Y:S04]  /*27580*/  STL [R1+0x60], R4 ;  /* 0x0000600401007387 */ /* 0x0001e80000100800 */
[----:B------:R-:W3:Y:S04]  /*27590*/  LDL.LU R19, [R1+0x198] ;  /* 0x0001980001137983 */ /* 0x000ee80000300800 */
[----:B------:R-:W3:Y:S01]  /*275a0*/  LDL.LU R20, [R1+0x1a0] ;  /* 0x0001a00001147983 */ /* 0x000ee20000300800 */
[----:B0-----:R-:W-:-:S05]  /*275b0*/  IMAD R4, R29, UR12, RZ ;  /* 0x0000000c1d047c24 */ /* 0x001fca000f8e02ff */
[----:B------:R0:W-:Y:S04]  /*275c0*/  STL [R1+0x5c], R4 ;  /* 0x00005c0401007387 */ /* 0x0001e80000100800 */
[----:B------:R-:W3:Y:S01]  /*275d0*/  LDL.LU R9, [R1+0x1ac] ;  /* 0x0001ac0001097983 */ /* 0x000ee20000300800 */
[----:B0-----:R-:W-:-:S05]  /*275e0*/  IMAD R4, R28, UR12, RZ ;  /* 0x0000000c1c047c24 */ /* 0x001fca000f8e02ff */
[----:B------:R-:W-:Y:S04]  /*275f0*/  STL [R1+0x58], R4 ;  /* 0x0000580401007387 */ /* 0x000fe80000100800 */
[----:B------:R-:W3:Y:S04]  /*27600*/  LDL.LU R14, [R1+0x1d0] ;  /* 0x0001d000010e7983 */ /* 0x000ee80000300800 */
[----:B------:R-:W3:Y:S04]  /*27610*/  LDL.LU R10, [R1+0x1f0] ;  /* 0x0001f000010a7983 */ /* 0x000ee80000300800 */
[----:B------:R4:W-:Y:S02]  /*27620*/  STL [R1+0x54], R2 ;  /* 0x0000540201007387 */ /* 0x0009e40000100800 */
[----:B----4-:R-:W-:-:S02]  /*27630*/  IMAD R2, R11, UR12, RZ ;  /* 0x0000000c0b027c24 */ /* 0x010fc4000f8e02ff */
[----:B------:R-:W4:Y:S04]  /*27640*/  LDL.LU R11, [R1+0x1fc] ;  /* 0x0001fc00010b7983 */ /* 0x000f280000300800 */
[----:B------:R0:W-:Y:S01]  /*27650*/  STL [R1+0x50], R2 ;  /* 0x0000500201007387 */ /* 0x0001e20000100800 */
[----:B-----5:R-:W-:Y:S02]  /*27660*/  IMAD R4, R25, UR12, RZ ;  /* 0x0000000c19047c24 */ /* 0x020fe4000f8e02ff */
[----:B0-----:R-:W-:Y:S02]  /*27670*/  IMAD R2, R12, UR12, RZ ;  /* 0x0000000c0c027c24 */ /* 0x001fe4000f8e02ff */
[----:B------:R-:W5:Y:S04]  /*27680*/  LDL.LU R12, [R1+0x20c] ;  /* 0x00020c00010c7983 */ /* 0x000f680000300800 */
[----:B------:R0:W-:Y:S04]  /*27690*/  STL [R1+0x4c], R4 ;  /* 0x00004c0401007387 */ /* 0x0001e80000100800 */
[----:B------:R1:W-:Y:S01]  /*276a0*/  STL [R1+0x48], R2 ;  /* 0x0000480201007387 */ /* 0x0003e20000100800 */
[----:B0-----:R-:W-:-:S02]  /*276b0*/  IMAD R4, R27, UR12, RZ ;  /* 0x0000000c1b047c24 */ /* 0x001fc4000f8e02ff */
[----:B-1----:R-:W-:Y:S02]  /*276c0*/  IMAD R2, R13, UR12, RZ ;  /* 0x0000000c0d027c24 */ /* 0x002fe4000f8e02ff */
[----:B------:R-:W5:Y:S01]  /*276d0*/  LDL.LU R13, [R1+0x218] ;  /* 0x00021800010d7983 */ /* 0x000f620000300800 */
[----:B------:R-:W-:-:S03]  /*276e0*/  IMAD R5, R26, UR12, RZ ;  /* 0x0000000c1a057c24 */ /* 0x000fc6000f8e02ff */
[----:B------:R0:W-:Y:S04]  /*276f0*/  STL [R1+0x44], R4 ;  /* 0x0000440401007387 */ /* 0x0001e80000100800 */
[----:B------:R1:W-:Y:S04]  /*27700*/  STL [R1+0x40], R2 ;  /* 0x0000400201007387 */ /* 0x0003e80000100800 */
[----:B------:R-:W-:Y:S01]  /*27710*/  STL [R1+0x3c], R5 ;  /* 0x00003c0501007387 */ /* 0x000fe20000100800 */
[----:B0-----:R-:W-:Y:S02]  /*27720*/  IMAD R4, R15, UR12, RZ ;  /* 0x0000000c0f047c24 */ /* 0x001fe4000f8e02ff */
[----:B-1----:R-:W-:Y:S01]  /*27730*/  IMAD R2, R7, UR12, RZ ;  /* 0x0000000c07027c24 */ /* 0x002fe2000f8e02ff */
[----:B------:R-:W5:Y:S04]  /*27740*/  LDL.LU R15, [R1+0x22c] ;  /* 0x00022c00010f7983 */ /* 0x000f680000300800 */
[----:B------:R0:W-:Y:S04]  /*27750*/  STL [R1+0x38], R2 ;  /* 0x0000380201007387 */ /* 0x0001e80000100800 */
[----:B------:R1:W-:Y:S01]  /*27760*/  STL [R1+0x34], R4 ;  /* 0x0000340401007387 */ /* 0x0003e20000100800 */
[----:B0-----:R-:W-:-:S02]  /*27770*/  IMAD R2, R8, UR12, RZ ;  /* 0x0000000c08027c24 */ /* 0x001fc4000f8e02ff */
[----:B-1----:R-:W-:Y:S02]  /*27780*/  IMAD R4, R16, UR12, RZ ;  /* 0x0000000c10047c24 */ /* 0x002fe4000f8e02ff */
[----:B------:R-:W5:Y:S04]  /*27790*/  LDL.LU R16, [R1+0x234] ;  /* 0x0002340001107983 */ /* 0x000f680000300800 */
[----:B------:R0:W-:Y:S04]  /*277a0*/  STL [R1+0x30], R2 ;  /* 0x0000300201007387 */ /* 0x0001e80000100800 */
[----:B------:R1:W-:Y:S01]  /*277b0*/  STL [R1+0x2c], R4 ;  /* 0x00002c0401007387 */ /* 0x0003e20000100800 */
[----:B0-----:R-:W-:-:S02]  /*277c0*/  IMAD R2, R21, UR12, RZ ;  /* 0x0000000c15027c24 */ /* 0x001fc4000f8e02ff */
[----:B-1----:R-:W-:Y:S02]  /*277d0*/  IMAD R4, R17, UR12, RZ ;  /* 0x0000000c11047c24 */ /* 0x002fe4000f8e02ff */
[----:B------:R-:W5:Y:S04]  /*277e0*/  LDL.LU R17, [R1+0x258] ;  /* 0x0002580001117983 */ /* 0x000f680000300800 */
[----:B------:R-:W-:Y:S04]  /*277f0*/  STL [R1+0x28], R2 ;  /* 0x0000280201007387 */ /* 0x000fe80000100800 */
[----:B------:R0:W-:Y:S02]  /*27800*/  STL [R1+0x24], R4 ;  /* 0x0000240401007387 */ /* 0x0001e40000100800 */
[----:B0-----:R-:W-:-:S02]  /*27810*/  IMAD R4, R18, UR12, RZ ;  /* 0x0000000c12047c24 */ /* 0x001fc4000f8e02ff */
[----:B------:R-:W5:Y:S01]  /*27820*/  LDL.LU R18, [R1+0x268] ;  /* 0x0002680001127983 */ /* 0x000f620000300800 */
[----:B------:R-:W-:-:S05]  /*27830*/  IMAD R2, R22, UR12, RZ ;  /* 0x0000000c16027c24 */ /* 0x000fca000f8e02ff */
[----:B------:R2:W-:Y:S04]  /*27840*/  STL [R1+0x20], R2 ;  /* 0x0000200201007387 */ /* 0x0005e80000100800 */
[----:B------:R0:W-:Y:S01]  /*27850*/  STL [R1+0x1c], R4 ;  /* 0x00001c0401007387 */ /* 0x0001e20000100800 */
[----:B--2---:R-:W-:Y:S02]  /*27860*/  IMAD R2, R23, UR12, RZ ;  /* 0x0000000c17027c24 */ /* 0x004fe4000f8e02ff */
[----:B0-----:R-:W-:Y:S02]  /*27870*/  IMAD R4, R24, UR12, RZ ;  /* 0x0000000c18047c24 */ /* 0x001fe4000f8e02ff */
[----:B------:R-:W2:Y:S04]  /*27880*/  LDL.LU R24, [R1+0x274] ;  /* 0x0002740001187983 */ /* 0x000ea80000300800 */
[----:B------:R3:W-:Y:S04]  /*27890*/  STL [R1+0x18], R2 ;  /* 0x0000180201007387 */ /* 0x0007e80000100800 */
[----:B------:R0:W-:Y:S01]  /*278a0*/  STL [R1+0x14], R4 ;  /* 0x0000140401007387 */ /* 0x0001e20000100800 */
[----:B---3--:R-:W-:-:S02]  /*278b0*/  IMAD R2, R19, UR12, RZ ;  /* 0x0000000c13027c24 */ /* 0x008fc4000f8e02ff */
[----:B0-----:R-:W-:Y:S02]  /*278c0*/  IMAD R4, R20, UR12, RZ ;  /* 0x0000000c14047c24 */ /* 0x001fe4000f8e02ff */
[----:B------:R-:W3:Y:S04]  /*278d0*/  LDL.LU R20, [R1+0x288] ;  /* 0x0002880001147983 */ /* 0x000ee80000300800 */
[----:B------:R0:W-:Y:S04]  /*278e0*/  STL [R1+0x10], R2 ;  /* 0x0000100201007387 */ /* 0x0001e80000100800 */
[----:B------:R-:W-:Y:S01]  /*278f0*/  STL [R1+0xc], R4 ;  /* 0x00000c0401007387 */ /* 0x000fe20000100800 */
[----:B0-----:R-:W-:-:S03]  /*27900*/  IMAD R2, R9, UR12, RZ ;  /* 0x0000000c09027c24 */ /* 0x001fc6000f8e02ff */
[----:B------:R-:W3:Y:S04]  /*27910*/  LDL.LU R9, [R1+0x290] ;  /* 0x0002900001097983 */ /* 0x000ee80000300800 */
[----:B------:R0:W-:Y:S02]  /*27920*/  STL [R1+0x8], R2 ;  /* 0x0000080201007387 */ /* 0x0001e40000100800 */
[----:B0-----:R-:W-:Y:S02]  /*27930*/  IMAD R2, R10, UR12, RZ ;  /* 0x0000000c0a027c24 */ /* 0x001fe4000f8e02ff */
[----:B------:R-:W3:Y:S01]  /*27940*/  LDL.LU R10, [R1+0x2ac] ;  /* 0x0002ac00010a7983 */ /* 0x000ee20000300800 */
[----:B------:R-:W-:-:S05]  /*27950*/  IMAD R4, R14, UR12, RZ ;  /* 0x0000000c0e047c24 */ /* 0x000fca000f8e02ff */
[----:B------:R-:W-:Y:S04]  /*27960*/  STL [R1+0x4], R4 ;  /* 0x0000040401007387 */ /* 0x000fe80000100800 */
[----:B------:R0:W-:Y:S01]  /*27970*/  STL [R1], R2 ;  /* 0x0000000201007387 */ /* 0x0001e20000100800 */
[----:B----4-:R-:W-:-:S03]  /*27980*/  IMAD R29, R11, UR12, RZ ;  /* 0x0000000c0b1d7c24 */ /* 0x010fc6000f8e02ff */
[----:B------:R-:W4:Y:S04]  /*27990*/  LDL.LU R11, [R1+0x2b4] ;  /* 0x0002b400010b7983 */ /* 0x000f280000300800 */
[----:B------:R-:W-:Y:S01]  /*279a0*/  STL [R1+0x2ae8], R29 ;  /* 0x002ae81d01007387 */ /* 0x000fe20000100800 */
[----:B-----5:R-:W-:-:S03]  /*279b0*/  IMAD R28, R12, UR12, RZ ;  /* 0x0000000c0c1c7c24 */ /* 0x020fc6000f8e02ff */
[----:B------:R-:W5:Y:S04]  /*279c0*/  LDL.LU R12, [R1+0x2c0] ;  /* 0x0002c000010c7983 */ /* 0x000f680000300800 */
[----:B------:R-:W-:Y:S01]  /*279d0*/  STL [R1+0x2ae4], R28 ;  /* 0x002ae41c01007387 */ /* 0x000fe20000100800 */
[----:B------:R-:W-:-:S03]  /*279e0*/  IMAD R27, R13, UR12, RZ ;  /* 0x0000000c0d1b7c24 */ /* 0x000fc6000f8e02ff */
[----:B------:R-:W5:Y:S04]  /*279f0*/  LDL.LU R13, [R1+0x2c4] ;  /* 0x0002c400010d7983 */ /* 0x000f680000300800 */
[----:B------:R-:W5:Y:S04]  /*27a00*/  LDL.LU R14, [R1+0x2cc] ;  /* 0x0002cc00010e7983 */ /* 0x000f680000300800 */
[----:B------:R1:W-:Y:S01]  /*27a10*/  STL [R1+0x2ae0], R27 ;  /* 0x002ae01b01007387 */ /* 0x0003e20000100800 */
[----:B0-----:R-:W-:-:S03]  /*27a20*/  IMAD R2, R15, UR12, RZ ;  /* 0x0000000c0f027c24 */ /* 0x001fc6000f8e02ff */
[----:B------:R-:W5:Y:S04]  /*27a30*/  LDL.LU R15, [R1+0x2d4] ;  /* 0x0002d400010f7983 */ /* 0x000f680000300800 */
[----:B------:R-:W-:Y:S01]  /*27a40*/  STL [R1+0x2adc], R2 ;  /* 0x002adc0201007387 */ /* 0x000fe20000100800 */
[----:B------:R-:W-:-:S03]  /*27a50*/  IMAD R4, R16, UR12, RZ ;  /* 0x0000000c10047c24 */ /* 0x000fc6000f8e02ff */
[----:B------:R-:W5:Y:S04]  /*27a60*/  LDL.LU R16, [R1+0x2e0] ;  /* 0x0002e00001107983 */ /* 0x000f680000300800 */
[----:B------:R-:W-:Y:S01]  /*27a70*/  STL [R1+0x2ad8], R4 ;  /* 0x002ad80401007387 */ /* 0x000fe20000100800 */
[----:B------:R-:W-:-:S03]  /*27a80*/  IMAD R5, R17, UR12, RZ ;  /* 0x0000000c11057c24 */ /* 0x000fc6000f8e02ff */
[----:B------:R-:W5:Y:S04]  /*27a90*/  LDL.LU R17, [R1+0x2e4] ;  /* 0x0002e40001117983 */ /* 0x000f680000300800 */
[----:B------:R-:W-:Y:S01]  /*27aa0*/  STL [R1+0x2ad4], R5 ;  /* 0x002ad40501007387 */ /* 0x000fe20000100800 */
[----:B------:R-:W-:-:S03]  /*27ab0*/  IMAD R6, R18, UR12, RZ ;  /* 0x0000000c12067c24 */ /* 0x000fc6000f8e02ff */
[----:B------:R-:W5:Y:S04]  /*27ac0*/  LDL.LU R18, [R1+0x2ec] ;  /* 0x0002ec0001127983 */ /* 0x000f680000300800 */
[----:B------:R-:W-:Y:S04]  /*27ad0*/  STL [R1+0x2ad0], R6 ;  /* 0x002ad00601007387 */ /* 0x000fe80000100800 */
[----:B------:R-:W5:Y:S01]  /*27ae0*/  LDL.LU R19, [R1+0x300] ;  /* 0x0003000001137983 */ /* 0x000f620000300800 */
[----:B--2---:R-:W-:-:S05]  /*27af0*/  IMAD R7, R24, UR12, RZ ;  /* 0x0000000c18077c24 */ /* 0x004fca000f8e02ff */
[----:B------:R-:W-:Y:S01]  /*27b00*/  STL [R1+0x2acc], R7 ;  /* 0x002acc0701007387 */ /* 0x000fe20000100800 */
[----:B---3--:R-:W-:-:S05]  /*27b10*/  IMAD R8, R20, UR12, RZ ;  /* 0x0000000c14087c24 */ /* 0x008fca000f8e02ff */
[----:B------:R-:W-:Y:S04]  /*27b20*/  STL [R1+0x2aec], R8 ;  /* 0x002aec0801007387 */ /* 0x000fe80000100800 */
[----:B------:R-:W2:Y:S01]  /*27b30*/  LDL.LU R20, [R1+0x308] ;  /* 0x0003080001147983 */ /* 0x000ea20000300800 */
[----:B------:R-:W-:-:S05]  /*27b40*/  IMAD R9, R9, UR12, RZ ;  /* 0x0000000c09097c24 */ /* 0x000fca000f8e02ff */
[----:B------:R-:W-:Y:S01]  /*27b50*/  STL [R1+0x2af0], R9 ;  /* 0x002af00901007387 */ /* 0x000fe20000100800 */
[----:B------:R-:W-:-:S05]  /*27b60*/  IMAD R10, R10, UR12, RZ ;  /* 0x0000000c0a0a7c24 */ /* 0x000fca000f8e02ff */
[----:B------:R-:W-:Y:S04]  /*27b70*/  STL [R1+0x2af4], R10 ;  /* 0x002af40a01007387 */ /* 0x000fe80000100800 */
[----:B------:R-:W3:Y:S01]  /*27b80*/  LDL.LU R21, [R1+0x314] ;  /* 0x0003140001157983 */ /* 0x000ee20000300800 */
[----:B----4-:R-:W-:-:S05]  /*27b90*/  IMAD R11, R11, UR12, RZ ;  /* 0x0000000c0b0b7c24 */ /* 0x010fca000f8e02ff */
[----:B------:R-:W-:Y:S04]  /*27ba0*/  STL [R1+0x2af8], R11 ;  /* 0x002af80b01007387 */ /* 0x000fe80000100800 */
[----:B------:R-:W4:Y:S01]  /*27bb0*/  LDL.LU R22, [R1+0x318] ;  /* 0x0003180001167983 */ /* 0x000f220000300800 */
[----:B-----5:R-:W-:-:S05]  /*27bc0*/  IMAD R12, R12, UR12, RZ ;  /* 0x0000000c0c0c7c24 */ /* 0x020fca000f8e02ff */
[----:B------:R-:W-:Y:S01]  /*27bd0*/  STL [R1+0x2afc], R12 ;  /* 0x002afc0c01007387 */ /* 0x000fe20000100800 */
[----:B------:R-:W-:Y:S02]  /*27be0*/  IMAD R13, R13, UR12, RZ ;  /* 0x0000000c0d0d7c24 */ /* 0x000fe4000f8e02ff */
[----:B------:R-:W-:-:S03]  /*27bf0*/  IMAD R14, R14, UR12, RZ ;  /* 0x0000000c0e0e7c24 */ /* 0x000fc6000f8e02ff */
[----:B------:R-:W-:Y:S04]  /*27c00*/  STL [R1+0x2b00], R13 ;  /* 0x002b000d01007387 */ /* 0x000fe80000100800 */
[----:B------:R-:W5:Y:S04]  /*27c10*/  LDL.LU R23, [R1+0x324] ;  /* 0x0003240001177983 */ /* 0x000f680000300800 */
[----:B------:R-:W-:Y:S01]  /*27c20*/  STL [R1+0x2b04], R14 ;  /* 0x002b040e01007387 */ /* 0x000fe20000100800 */
[----:B------:R-:W-:-:S05]  /*27c30*/  IMAD R15, R15, UR12, RZ ;  /* 0x0000000c0f0f7c24 */ /* 0x000fca000f8e02ff */
[----:B------:R-:W-:Y:S04]  /*27c40*/  STL [R1+0x2b08], R15 ;  /* 0x002b080f01007387 */ /* 0x000fe80000100800 */
[----:B------:R-:W5:Y:S01]  /*27c50*/  LDL.LU R24, [R1+0x328] ;  /* 0x0003280001187983 */ /* 0x000f620000300800 */
[----:B------:R-:W-:-:S05]  /*27c60*/  IMAD R16, R16, UR12, RZ ;  /* 0x0000000c10107c24 */ /* 0x000fca000f8e02ff */
[----:B------:R-:W-:Y:S04]  /*27c70*/  STL [R1+0x2b0c], R16 ;  /* 0x002b0c1001007387 */ /* 0x000fe80000100800 */
[----:B------:R-:W5:Y:S01]  /*27c80*/  LDL.LU R25, [R1+0x334] ;  /* 0x0003340001197983 */ /* 0x000f620000300800 */
[----:B------:R-:W-:-:S05]  /*27c90*/  IMAD R17, R17, UR12, RZ ;  /* 0x0000000c11117c24 */ /* 0x000fca000f8e02ff */
[----:B------:R-:W-:Y:S04]  /*27ca0*/  STL [R1+0x2b10], R17 ;  /* 0x002b101101007387 */ /* 0x000fe80000100800 */
[----:B------:R-:W5:Y:S04]  /*27cb0*/  LDL.LU R26, [R1+0x33c] ;  /* 0x00033c00011a7983 */ /* 0x000f680000300800 */
[----:B-1----:R-:W5:Y:S01]  /*27cc0*/  LDL.LU R27, [R1+0x340] ;  /* 0x00034000011b7983 */ /* 0x002f620000300800 */
[----:B------:R-:W-:-:S05]  /*27cd0*/  IMAD R18, R18, UR12, RZ ;  /* 0x0000000c12127c24 */ /* 0x000fca000f8e02ff */
[----:B------:R0:W-:Y:S04]  /*27ce0*/  STL [R1+0x2b14], R18 ;  /* 0x002b141201007387 */ /* 0x0001e80000100800 */
[----:B------:R-:W5:Y:S01]  /*27cf0*/  LDL.LU R29, [R1+0x354] ;  /* 0x00035400011d7983 */ /* 0x000f620000300800 */
[----:B------:R-:W-:-:S03]  /*27d00*/  IMAD R19, R19, UR12, RZ ;  /* 0x0000000c13137c24 */ /* 0x000fc6000f8e02ff */
[----:B0-----:R-:W5:Y:S04]  /*27d10*/  LDL.LU R18, [R1+0x35c] ;  /* 0x00035c0001127983 */ /* 0x001f680000300800 */
[----:B------:R-:W5:Y:S04]  /*27d20*/  LDL.LU R28, [R1+0x368] ;  /* 0x00036800011c7983 */ /* 0x000f680000300800 */
[----:B------:R5:W-:Y:S04]  /*27d30*/  STL [R1+0x2b18], R19 ;  /* 0x002b181301007387 */ /* 0x000be80000100800 */
[----:B------:R-:W5:Y:S04]  /*27d40*/  LDL.LU R12, [R1+0x370] ;  /* 0x00037000010c7983 */ /* 0x000f680000300800 */
[----:B------:R-:W5:Y:S04]  /*27d50*/  LDL.LU R2, [R1+0x378] ;  /* 0x0003780001027983 */ /* 0x000f680000300800 */
[----:B------:R-:W5:Y:S01]  /*27d60*/  LDL.LU R5, [R1+0x37c] ;  /* 0x00037c0001057983 */ /* 0x000f620000300800 */
[----:B--2---:R-:W-:-:S05]  /*27d70*/  IMAD R20, R20, UR12, RZ ;  /* 0x0000000c14147c24 */ /* 0x004fca000f8e02ff */
[----:B------:R0:W-:Y:S04]  /*27d80*/  STL [R1+0x2b1c], R20 ;  /* 0x002b1c1401007387 */ /* 0x0001e80000100800 */
[----:B------:R-:W2:Y:S01]  /*27d90*/  LDL.LU R7, [R1+0x388] ;  /* 0x0003880001077983 */ /* 0x000ea20000300800 */
[----:B---3--:R-:W-:-:S05]  /*27da0*/  IMAD R21, R21, UR12, RZ ;  /* 0x0000000c15157c24 */ /* 0x008fca000f8e02ff */
[----:B------:R-:W-:Y:S04]  /*27db0*/  STL [R1+0x2b20], R21 ;  /* 0x002b201501007387 */ /* 0x000fe80000100800 */
[----:B------:R-:W3:Y:S04]  /*27dc0*/  LDL.LU R17, [R1+0x390] ;  /* 0x0003900001117983 */ /* 0x000ee80000300800 */
[----:B------:R-:W3:Y:S04]  /*27dd0*/  LDL.LU R10, [R1+0x394] ;  /* 0x00039400010a7983 */ /* 0x000ee80000300800 */
[----:B------:R-:W3:Y:S01]  /*27de0*/  LDL.LU R9, [R1+0x3ac] ;  /* 0x0003ac0001097983 */ /* 0x000ee20000300800 */
[----:B----4-:R-:W-:-:S05]  /*27df0*/  IMAD R22, R22, UR12, RZ ;  /* 0x0000000c16167c24 */ /* 0x010fca000f8e02ff */
[----:B------:R-:W-:Y:S04]  /*27e00*/  STL [R1+0x2b24], R22 ;  /* 0x002b241601007387 */ /* 0x000fe80000100800 */
[----:B------:R-:W4:Y:S04]  /*27e10*/  LDL.LU R16, [R1+0x3b0] ;  /* 0x0003b00001107983 */ /* 0x000f280000300800 */
[----:B------:R-:W4:Y:S04]  /*27e20*/  LDL.LU R15, [R1+0x3b8] ;  /* 0x0003b800010f7983 */ /* 0x000f280000300800 */
[----:B------:R-:W4:Y:S04]  /*27e30*/  LDL.LU R8, [R1+0x3c4] ;  /* 0x0003c40001087983 */ /* 0x000f280000300800 */
[----:B------:R-:W4:Y:S04]  /*27e40*/  LDL.LU R14, [R1+0x3cc] ;  /* 0x0003cc00010e7983 */ /* 0x000f280000300800 */
[----:B------:R-:W4:Y:S04]  /*27e50*/  LDL.LU R13, [R1+0x3d0] ;  /* 0x0003d000010d7983 */ /* 0x000f280000300800 */
[----:B------:R-:W4:Y:S04]  /*27e60*/  LDL.LU R6, [R1+0x3d4] ;  /* 0x0003d40001067983 */ /* 0x000f280000300800 */
[----:B------:R-:W4:Y:S04]  /*27e70*/  LDL.LU R11, [R1+0x3e4] ;  /* 0x0003e400010b7983 */ /* 0x000f280000300800 */
[----:B------:R-:W4:Y:S01]  /*27e80*/  LDL.LU R4, [R1+0x3e8] ;  /* 0x0003e80001047983 */ /* 0x000f220000300800 */
[----:B-----5:R-:W-:-:S03]  /*27e90*/  IMAD R19, R27, UR12, RZ ;  /* 0x0000000c1b137c24 */ /* 0x020fc6000f8e02ff */
[----:B------:R-:W5:Y:S04]  /*27ea0*/  LDL.LU R27, [R1+0x3f0] ;  /* 0x0003f000011b7983 */ /* 0x000f680000300800 */
[----:B------:R1:W-:Y:S01]  /*27eb0*/  STL [R1+0x6c], R19 ;  /* 0x00006c1301007387 */ /* 0x0003e20000100800 */
[----:B0-----:R-:W-:-:S03]  /*27ec0*/  IMAD R20, R29, UR12, RZ ;  /* 0x0000000c1d147c24 */ /* 0x001fc6000f8e02ff */
[----:B------:R-:W5:Y:S01]  /*27ed0*/  LDL.LU R29, [R1+0x404] ;  /* 0x00040400011d7983 */ /* 0x000f620000300800 */
[----:B-1----:R-:W-:-:S03]  /*27ee0*/  IMAD R19, R18, UR12, RZ ;  /* 0x0000000c12137c24 */ /* 0x002fc6000f8e02ff */
[----:B------:R-:W-:Y:S01]  /*27ef0*/  STL [R1+0x80], R20 ;  /* 0x0000801401007387 */ /* 0x000fe20000100800 */
[----:B------:R-:W-:-:S03]  /*27f00*/  IMAD R18, R28, UR12, RZ ;  /* 0x0000000c1c127c24 */ /* 0x000fc6000f8e02ff */
[----:B------:R-:W5:Y:S04]  /*27f10*/  LDL.LU R28, [R1+0x40c] ;  /* 0x00040c00011c7983 */ /* 0x000f680000300800 */
[----:B------:R-:W-:Y:S01]  /*27f20*/  STL [R1+0x84], R19 ;  /* 0x0000841301007387 */ /* 0x000fe20000100800 */
[----:B------:R-:W-:-:S03]  /*27f30*/  IMAD R12, R12, UR12, RZ ;  /* 0x0000000c0c0c7c24 */ /* 0x000fc6000f8e02ff */
[----:B------:R0:W-:Y:S02]  /*27f40*/  STL [R1+0xa0], R18 ;  /* 0x0000a01201007387 */ /* 0x0001e40000100800 */
[----:B0-----:R-:W-:Y:S02]  /*27f50*/  IMAD R18, R2, UR12, RZ ;  /* 0x0000000c02127c24 */ /* 0x001fe4000f8e02ff */
[----:B------:R-:W5:Y:S04]  /*27f60*/  LDL.LU R2, [R1+0x418] ;  /* 0x0004180001027983 */ /* 0x000f680000300800 */
[----:B------:R0:W-:Y:S04]  /*27f70*/  STL [R1+0xa8], R12 ;  /* 0x0000a80c01007387 */ /* 0x0001e80000100800 */
[----:B------:R-:W-:Y:S01]  /*27f80*/  STL [R1+0xcc], R18 ;  /* 0x0000cc1201007387 */ /* 0x000fe20000100800 */
[----:B0-----:R-:W-:-:S03]  /*27f90*/  IMAD R12, R5, UR12, RZ ;  /* 0x0000000c050c7c24 */ /* 0x001fc6000f8e02ff */
[----:B------:R-:W5:Y:S04]  /*27fa0*/  LDL.LU R5, [R1+0x41c] ;  /* 0x00041c0001057983 */ /* 0x000f680000300800 */
[----:B------:R0:W-:Y:S04]  /*27fb0*/  STL [R1+0xe0], R12 ;  /* 0x0000e00c01007387 */ /* 0x0001e80000100800 */
[----:B0-----:R-:W5:Y:S01]  /*27fc0*/  LDL.LU R12, [R1+0x424] ;  /* 0x00042400010c7983 */ /* 0x001f620000300800 */
[----:B--2---:R-:W-:-:S03]  /*27fd0*/  IMAD R18, R7, UR12, RZ ;  /* 0x0000000c07127c24 */ /* 0x004fc6000f8e02ff */
[----:B------:R-:W2:Y:S04]  /*27fe0*/  LDL.LU R7, [R1+0x42c] ;  /* 0x00042c0001077983 */ /* 0x000ea80000300800 */
[----:B------:R3:W-:Y:S02]  /*27ff0*/  STL [R1+0xec], R18 ;  /* 0x0000ec1201007387 */ /* 0x0007e40000100800 */
[----:B---3--:R-:W-:Y:S02]  /*28000*/  IMAD R18, R17, UR12, RZ ;  /* 0x0000000c11127c24 */ /* 0x008fe4000f8e02ff */
[----:B------:R-:W-:Y:S02]  /*28010*/  IMAD R17, R10, UR12, RZ ;  /* 0x0000000c0a117c24 */ /* 0x000fe4000f8e02ff */
[----:B------:R-:W3:Y:S04]  /*28020*/  LDL.LU R10, [R1+0x438] ;  /* 0x00043800010a7983 */ /* 0x000ee80000300800 */
[----:B------:R0:W-:Y:S04]  /*28030*/  STL [R1+0x100], R18 ;  /* 0x0001001201007387 */ /* 0x0001e80000100800 */
[----:B------:R4:W-:Y:S01]  /*28040*/  STL [R1+0x108], R17 ;  /* 0x0001081101007387 */ /* 0x0009e20000100800 */
[----:B0-----:R-:W-:-:S03]  /*28050*/  IMAD R18, R9, UR12, RZ ;  /* 0x0000000c09127c24 */ /* 0x001fc6000f8e02ff */
[----:B------:R-:W3:Y:S04]  /*28060*/  LDL.LU R9, [R1+0x43c] ;  /* 0x00043c0001097983 */ /* 0x000ee80000300800 */
[----:B------:R-:W-:Y:S01]  /*28070*/  STL [R1+0x128], R18 ;  /* 0x0001281201007387 */ /* 0x000fe20000100800 */
[----:B----4-:R-:W-:Y:S02]  /*28080*/  IMAD R17, R16, UR12, RZ ;  /* 0x0000000c10117c24 */ /* 0x010fe4000f8e02ff */
[----:B------:R-:W-:-:S03]  /*28090*/  IMAD R15, R15, UR12, RZ ;  /* 0x0000000c0f0f7c24 */ /* 0x000fc6000f8e02ff */
[----:B------:R-:W-:Y:S01]  /*280a0*/  STL [R1+0x13c], R17 ;  /* 0x00013c1101007387 */ /* 0x000fe20000100800 */
[----:B------:R-:W-:-:S03]  /*280b0*/  IMAD R16, R8, UR12, RZ ;  /* 0x0000000c08107c24 */ /* 0x000fc6000f8e02ff */
[----:B------:R-:W4:Y:S04]  /*280c0*/  LDL.LU R8, [R1+0x444] ;  /* 0x0004440001087983 */ /* 0x000f280000300800 */
[----:B------:R0:W-:Y:S01]  /*280d0*/  STL [R1+0x148], R15 ;  /* 0x0001480f01007387 */ /* 0x0001e20000100800 */
[----:B------:R-:W-:-:S03]  /*280e0*/  IMAD R13, R13, UR12, RZ ;  /* 0x0000000c0d0d7c24 */ /* 0x000fc6000f8e02ff */
[----:B------:R-:W-:Y:S01]  /*280f0*/  STL [R1+0x150], R16 ;  /* 0x0001501001007387 */ /* 0x000fe20000100800 */
[----:B0-----:R-:W-:Y:S02]  /*28100*/  IMAD R15, R14, UR12, RZ ;  /* 0x0000000c0e0f7c24 */ /* 0x001fe4000f8e02ff */
[----:B------:R-:W-:-:S03]  /*28110*/  IMAD R14, R6, UR12, RZ ;  /* 0x0000000c060e7c24 */ /* 0x000fc6000f8e02ff */
[----:B------:R-:W-:Y:S04]  /*28120*/  STL [R1+0x164], R15 ;  /* 0x0001640f01007387 */ /* 0x000fe80000100800 */
[----:B------:R-:W4:Y:S04]  /*28130*/  LDL.LU R6, [R1+0x458] ;  /* 0x0004580001067983 */ /* 0x000f280000300800 */
[----:B------:R0:W-:Y:S04]  /*28140*/  STL [R1+0x184], R13 ;  /* 0x0001840d01007387 */ /* 0x0001e80000100800 */
[----:B------:R-:W-:Y:S04]  /*28150*/  STL [R1+0x198], R14 ;  /* 0x0001980e01007387 */ /* 0x000fe80000100800 */
[----:B------:R-:W4:Y:S01]  /*28160*/  LDL.LU R19, [R1+0x460] ;  /* 0x0004600001137983 */ /* 0x000f220000300800 */
[----:B0-----:R-:W-:-:S02]  /*28170*/  IMAD R13, R11, UR12, RZ ;  /* 0x0000000c0b0d7c24 */ /* 0x001fc4000f8e02ff */
[----:B------:R-:W-:-:S03]  /*28180*/  IMAD R11, R4, UR12, RZ ;  /* 0x0000000c040b7c24 */ /* 0x000fc6000f8e02ff */
[----:B------:R5:W-:Y:S04]  /*28190*/  STL [R1+0x1a0], R13 ;  /* 0x0001a00d01007387 */ /* 0x000be80000100800 */
[----:B------:R-:W4:Y:S04]  /*281a0*/  LDL.LU R4, [R1+0x46c] ;  /* 0x00046c0001047983 */ /* 0x000f280000300800 */
[----:B------:R0:W-:Y:S01]  /*281b0*/  STL [R1+0x1ac], R11 ;  /* 0x0001ac0b01007387 */ /* 0x0001e20000100800 */
[----:B-----5:R-:W-:-:S03]  /*281c0*/  IMAD R13, R27, UR12, RZ ;  /* 0x0000000c1b0d7c24 */ /* 0x020fc6000f8e02ff */
[----:B------:R-:W5:Y:S04]  /*281d0*/  LDL.LU R27, [R1+0x470] ;  /* 0x00047000011b7983 */ /* 0x000f680000300800 */
[----:B------:R1:W-:Y:S04]  /*281e0*/  STL [R1+0x1d0], R13 ;  /* 0x0001d00d01007387 */ /* 0x0003e80000100800 */
[----:B------:R-:W5:Y:S01]  /*281f0*/  LDL.LU R18, [R1+0x478] ;  /* 0x0004780001127983 */ /* 0x000f620000300800 */
[----:B0-----:R-:W-:-:S03]  /*28200*/  IMAD R11, R29, UR12, RZ ;  /* 0x0000000c1d0b7c24 */ /* 0x001fc6000f8e02ff */
[----:B------:R-:W5:Y:S04]  /*28210*/  LDL.LU R29, [R1+0x480] ;  /* 0x00048000011d7983 */ /* 0x000f680000300800 */
[----:B------:R0:W-:Y:S01]  /*28220*/  STL [R1+0x1f0], R11 ;  /* 0x0001f00b01007387 */ /* 0x0001e20000100800 */
[----:B-1----:R-:W-:-:S03]  /*28230*/  IMAD R13, R28, UR12, RZ ;  /* 0x0000000c1c0d7c24 */ /* 0x002fc6000f8e02ff */
[----:B0-----:R-:W5:Y:S04]  /*28240*/  LDL.LU R11, [R1+0x48c] ;  /* 0x00048c00010b7983 */ /* 0x001f680000300800 */
[----:B------:R-:W5:Y:S04]  /*28250*/  LDL.LU R28, [R1+0x490] ;  /* 0x00049000011c7983 */ /* 0x000f680000300800 */
[----:B------:R0:W-:Y:S02]  /*28260*/  STL [R1+0x1fc], R13 ;  /* 0x0001fc0d01007387 */ /* 0x0001e40000100800 */
[----:B0-----:R-:W-:-:S02]  /*28270*/  IMAD R13, R2, UR12, RZ ;  /* 0x0000000c020d7c24 */ /* 0x001fc4000f8e02ff */
[----:B------:R-:W5:Y:S04]  /*28280*/  LDL.LU R2, [R1+0x498] ;  /* 0x0004980001027983 */ /* 0x000f680000300800 */
[----:B------:R0:W-:Y:S01]  /*28290*/  STL [R1+0x20c], R13 ;  /* 0x00020c0d01007387 */ /* 0x0001e20000100800 */
[----:B------:R-:W-:-:S03]  /*282a0*/  IMAD R14, R5, UR12, RZ ;  /* 0x0000000c050e7c24 */ /* 0x000fc6000f8e02ff */
[----:B------:R-:W5:Y:S04]  /*282b0*/  LDL.LU R5, [R1+0x4ac] ;  /* 0x0004ac0001057983 */ /* 0x000f680000300800 */
[----:B------:R-:W-:Y:S04]  /*282c0*/  STL [R1+0x218], R14 ;  /* 0x0002180e01007387 */ /* 0x000fe80000100800 */
[----:B------:R-:W5:Y:S01]  /*282d0*/  LDL.LU R17, [R1+0x4b4] ;  /* 0x0004b40001117983 */ /* 0x000f620000300800 */
[----:B0-----:R-:W-:-:S05]  /*282e0*/  IMAD R13, R12, UR12, RZ ;  /* 0x0000000c0c0d7c24 */ /* 0x001fca000f8e02ff */
[----:B------:R-:W-:Y:S01]  /*282f0*/  STL [R1+0x22c], R13 ;  /* 0x00022c0d01007387 */ /* 0x000fe20000100800 */
[----:B--2---:R-:W-:-:S03]  /*28300*/  IMAD R12, R7, UR12, RZ ;  /* 0x0000000c070c7c24 */ /* 0x004fc6000f8e02ff */
[----:B------:R-:W2:Y:S04]  /*28310*/  LDL.LU R7, [R1+0x4c0] ;  /* 0x0004c00001077983 */ /* 0x000ea80000300800 */
[----:B------:R3:W-:Y:S02]  /*28320*/  STL [R1+0x234], R12 ;  /* 0x0002340c01007387 */ /* 0x0007e40000100800 */
[----:B---3--:R-:W-:Y:S02]  /*28330*/  IMAD R12, R10, UR12, RZ ;  /* 0x0000000c0a0c7c24 */ /* 0x008fe4000f8e02ff */
[----:B------:R-:W3:Y:S04]  /*28340*/  LDL.LU R10, [R1+0x4c4] ;  /* 0x0004c400010a7983 */ /* 0x000ee80000300800 */
[----:B------:R-:W-:Y:S04]  /*28350*/  STL [R1+0x258], R12 ;  /* 0x0002580c01007387 */ /* 0x000fe80000100800 */
[----:B------:R-:W3:Y:S04]  /*28360*/  LDL.LU R16, [R1+0x4d0] ;  /* 0x0004d00001107983 */ /* 0x000ee80000300800 */
[----:B------:R-:W3:Y:S01]  /*28370*/  LDL.LU R15, [R1+0x4d4] ;  /* 0x0004d400010f7983 */ /* 0x000ee20000300800 */
[----:B------:R-:W-:-:S05]  /*28380*/  IMAD R9, R9, UR12, RZ ;  /* 0x0000000c09097c24 */ /* 0x000fca000f8e02ff */
[----:B------:R0:W-:Y:S04]  /*28390*/  STL [R1+0x268], R9 ;  /* 0x0002680901007387 */ /* 0x0001e80000100800 */
[----:B0-----:R-:W3:Y:S04]  /*283a0*/  LDL.LU R9, [R1+0x4e0] ;  /* 0x0004e00001097983 */ /* 0x001ee80000300800 */
[----:B------:R-:W3:Y:S04]  /*283b0*/  LDL.LU R14, [R1+0x4e8] ;  /* 0x0004e800010e7983 */ /* 0x000ee80000300800 */
[----:B------:R-:W3:Y:S01]  /*283c0*/  LDL.LU R13, [R1+0x4ec] ;  /* 0x0004ec00010d7983 */ /* 0x000ee20000300800 */
[----:B----4-:R-:W-:-:S05]  /*283d0*/  IMAD R8, R8, UR12, RZ ;  /* 0x0000000c08087c24 */ /* 0x010fca000f8e02ff */
[----:B------:R0:W-:Y:S04]  /*283e0*/  STL [R1+0x274], R8 ;  /* 0x0002740801007387 */ /* 0x0001e80000100800 */
[----:B0-----:R-:W4:Y:S04]  /*283f0*/  LDL.LU R8, [R1+0x500] ;  /* 0x0005000001087983 */ /* 0x001f280000300800 */
[----:B------:R-:W4:Y:S01]  /*28400*/  LDL.LU R12, [R1+0x508] ;  /* 0x00050800010c7983 */ /* 0x000f220000300800 */
[----:B------:R-:W-:-:S03]  /*28410*/  IMAD R20, R6, UR12, RZ ;  /* 0x0000000c06147c24 */ /* 0x000fc6000f8e02ff */
[----:B------:R-:W4:Y:S04]  /*28420*/  LDL.LU R6, [R1+0x514] ;  /* 0x0005140001067983 */ /* 0x000f280000300800 */
[----:B------:R0:W-:Y:S02]  /*28430*/  STL [R1+0x288], R20 ;  /* 0x0002881401007387 */ /* 0x0001e40000100800 */
[----:B0-----:R-:W-:Y:S02]  /*28440*/  IMAD R20, R19, UR12, RZ ;  /* 0x0000000c13147c24 */ /* 0x001fe4000f8e02ff */
[----:B------:R-:W-:Y:S02]  /*28450*/  IMAD R19, R4, UR12, RZ ;  /* 0x0000000c04137c24 */ /* 0x000fe4000f8e02ff */
[----:B------:R-:W4:Y:S04]  /*28460*/  LDL.LU R4, [R1+0x51c] ;  /* 0x00051c0001047983 */ /* 0x000f280000300800 */
[----:B------:R5:W-:Y:S04]  /*28470*/  STL [R1+0x290], R20 ;  /* 0x0002901401007387 */ /* 0x000be80000100800 */
[----:B------:R0:W-:Y:S01]  /*28480*/  STL [R1+0x2ac], R19 ;  /* 0x0002ac1301007387 */ /* 0x0001e20000100800 */
[----:B-----5:R-:W-:-:S03]  /*28490*/  IMAD R20, R27, UR12, RZ ;  /* 0x0000000c1b147c24 */ /* 0x020fc6000f8e02ff */
[----:B------:R-:W5:Y:S04]  /*284a0*/  LDL.LU R27, [R1+0x524] ;  /* 0x00052400011b7983 */ /* 0x000f680000300800 */
[----:B------:R-:W-:Y:S01]  /*284b0*/  STL [R1+0x2b4], R20 ;  /* 0x0002b41401007387 */ /* 0x000fe20000100800 */
[----:B0-----:R-:W-:Y:S02]  /*284c0*/  IMAD R19, R18, UR12, RZ ;  /* 0x0000000c12137c24 */ /* 0x001fe4000f8e02ff */
[----:B------:R-:W-:Y:S02]  /*284d0*/  IMAD R18, R29, UR12, RZ ;  /* 0x0000000c1d127c24 */ /* 0x000fe4000f8e02ff */
[----:B------:R-:W5:Y:S04]  /*284e0*/  LDL.LU R29, [R1+0x528] ;  /* 0x00052800011d7983 */ /* 0x000f680000300800 */
[----:B------:R-:W-:Y:S04]  /*284f0*/  STL [R1+0x2c0], R19 ;  /* 0x0002c01301007387 */ /* 0x000fe80000100800 */
[----:B------:R0:W-:Y:S01]  /*28500*/  STL [R1+0x2c4], R18 ;  /* 0x0002c41201007387 */ /* 0x0001e20000100800 */
[----:B------:R-:W-:-:S02]  /*28510*/  IMAD R11, R11, UR12, RZ ;  /* 0x0000000c0b0b7c24 */ /* 0x000fc4000f8e02ff */
[----:B0-----:R-:W-:Y:S02]  /*28520*/  IMAD R18, R28, UR12, RZ ;  /* 0x0000000c1c127c24 */ /* 0x001fe4000f8e02ff */
[----:B------:R-:W5:Y:S04]  /*28530*/  LDL.LU R28, [R1+0x534] ;  /* 0x00053400011c7983 */ /* 0x000f680000300800 */
[----:B------:R0:W-:Y:S04]  /*28540*/  STL [R1+0x2cc], R11 ;  /* 0x0002cc0b01007387 */ /* 0x0001e80000100800 */
[----:B------:R1:W-:Y:S01]  /*28550*/  STL [R1+0x2d4], R18 ;  /* 0x0002d41201007387 */ /* 0x0003e20000100800 */
        /* <DEDUP_REMOVED lines=8> */
[----:B--2---:R-:W-:Y:S02]  /*285e0*/  IMAD R17, R7, UR12, RZ ;  /* 0x0000000c07117c24 */ /* 0x004fe4000f8e02ff */
[----:B------:R-:W2:Y:S04]  /*285f0*/  LDL.LU R7, [R1+0x55c] ;  /* 0x00055c0001077983 */ /* 0x000ea80000300800 */
[----:B------:R3:W-:Y:S04]  /*28600*/  STL [R1+0x2ec], R18 ;  /* 0x0002ec1201007387 */ /* 0x0007e80000100800 */
[----:B------:R0:W-:Y:S01]  /*28610*/  STL [R1+0x300], R17 ;  /* 0x0003001101007387 */ /* 0x0001e20000100800 */
[----:B---3--:R-:W-:-:S03]  /*28620*/  IMAD R18, R10, UR12, RZ ;  /* 0x0000000c0a127c24 */ /* 0x008fc6000f8e02ff */
[----:B------:R-:W3:Y:S01]  /*28630*/  LDL.LU R10, [R1+0x56c] ;  /* 0x00056c00010a7983 */ /* 0x000ee20000300800 */
[----:B0-----:R-:W-:-:S03]  /*28640*/  IMAD R17, R16, UR12, RZ ;  /* 0x0000000c10117c24 */ /* 0x001fc6000f8e02ff */
[----:B------:R-:W-:Y:S01]  /*28650*/  STL [R1+0x308], R18 ;  /* 0x0003081201007387 */ /* 0x000fe20000100800 */
[----:B------:R-:W-:-:S03]  /*28660*/  IMAD R15, R15, UR12, RZ ;  /* 0x0000000c0f0f7c24 */ /* 0x000fc6000f8e02ff */
[----:B------:R-:W-:Y:S01]  /*28670*/  STL [R1+0x314], R17 ;  /* 0x0003141101007387 */ /* 0x000fe20000100800 */
[----:B------:R-:W-:-:S03]  /*28680*/  IMAD R16, R9, UR12, RZ ;  /* 0x0000000c09107c24 */ /* 0x000fc6000f8e02ff */
[----:B------:R-:W3:Y:S04]  /*28690*/  LDL.LU R9, [R1+0x570] ;  /* 0x0005700001097983 */ /* 0x000ee80000300800 */
[----:B------:R0:W-:Y:S01]  /*286a0*/  STL [R1+0x318], R15 ;  /* 0x0003180f01007387 */ /* 0x0001e20000100800 */
[----:B------:R-:W-:-:S03]  /*286b0*/  IMAD R13, R13, UR12, RZ ;  /* 0x0000000c0d0d7c24 */ /* 0x000fc6000f8e02ff */
[----:B------:R-:W-:Y:S01]  /*286c0*/  STL [R1+0x324], R16 ;  /* 0x0003241001007387 */ /* 0x000fe20000100800 */
[----:B0-----:R-:W-:-:S05]  /*286d0*/  IMAD R15, R14, UR12, RZ ;  /* 0x0000000c0e0f7c24 */ /* 0x001fca000f8e02ff */
[----:B------:R-:W-:Y:S01]  /*286e0*/  STL [R1+0x328], R15 ;  /* 0x0003280f01007387 */ /* 0x000fe20000100800 */
[----:B----4-:R-:W-:-:S03]  /*286f0*/  IMAD R14, R8, UR12, RZ ;  /* 0x0000000c080e7c24 */ /* 0x010fc6000f8e02ff */
        /* <DEDUP_REMOVED lines=9> */
[----:B0-----:R-:W-:-:S03]  /*28790*/  IMAD R13, R4, UR12, RZ ;  /* 0x0000000c040d7c24 */ /* 0x001fc6000f8e02ff */
[----:B------:R-:W4:Y:S04]  /*287a0*/  LDL.LU R4, [R1+0x590] ;  /* 0x0005900001047983 */ /* 0x000f280000300800 */
[----:B------:R0:W-:Y:S04]  /*287b0*/  STL [R1+0x35c], R13 ;  /* 0x00035c0d01007387 */ /* 0x0001e80000100800 */
[----:B------:R-:W4:Y:S01]  /*287c0*/  LDL.LU R18, [R1+0x598] ;  /* 0x0005980001127983 */ /* 0x000f220000300800 */
[----:B-----5:R-:W-:-:S03]  /*287d0*/  IMAD R12, R27, UR12, RZ ;  /* 0x0000000c1b0c7c24 */ /* 0x020fc6000f8e02ff */
[----:B------:R-:W5:Y:S04]  /*287e0*/  LDL.LU R27, [R1+0x5a0] ;  /* 0x0005a000011b7983 */ /* 0x000f680000300800 */
[----:B------:R1:W-:Y:S01]  /*287f0*/  STL [R1+0x368], R12 ;  /* 0x0003680c01007387 */ /* 0x0003e20000100800 */
[----:B0-----:R-:W-:-:S03]  /*28800*/  IMAD R13, R29, UR12, RZ ;  /* 0x0000000c1d0d7c24 */ /* 0x001fc6000f8e02ff */
[----:B-1----:R-:W5:Y:S04]  /*28810*/  LDL.LU R12, [R1+0x5b0] ;  /* 0x0005b000010c7983 */ /* 0x002f680000300800 */
        /* <DEDUP_REMOVED lines=9> */
[----:B0-----:R-:W-:Y:S02]  /*288b0*/  IMAD R13, R11, UR12, RZ ;  /* 0x0000000c0b0d7c24 */ /* 0x001fe4000f8e02ff */
[----:B------:R-:W-:-:S03]  /*288c0*/  IMAD R11, R5, UR12, RZ ;  /* 0x0000000c050b7c24 */ /* 0x000fc6000f8e02ff */
[----:B------:R-:W-:Y:S04]  /*288d0*/  STL [R1+0x388], R13 ;  /* 0x0003880d01007387 */ /* 0x000fe80000100800 */
[----:B------:R-:W5:Y:S04]  /*288e0*/  LDL.LU R5, [R1+0x5d8] ;  /* 0x0005d80001057983 */ /* 0x000f680000300800 */
[----:B------:R2:W-:Y:S02]  /*288f0*/  STL [R1+0x390], R11 ;  /* 0x0003900b01007387 */ /* 0x0005e40000100800 */
[----:B--2---:R-:W-:-:S02]  /*28900*/  IMAD R11, R7, UR12, RZ ;  /* 0x0000000c070b7c24 */ /* 0x004fc4000f8e02ff */
[----:B------:R-:W2:Y:S04]  /*28910*/  LDL.LU R7, [R1+0x5e8] ;  /* 0x0005e80001077983 */ /* 0x000ea80000300800 */
[----:B------:R-:W-:Y:S04]  /*28920*/  STL [R1+0x394], R11 ;  /* 0x0003940b01007387 */ /* 0x000fe80000100800 */
[----:B------:R-:W2:Y:S04]  /*28930*/  LDL.LU R16, [R1+0x5ec] ;  /* 0x0005ec0001107983 */ /* 0x000ea80000300800 */
[----:B------:R-:W2:Y:S01]  /*28940*/  LDL.LU R15, [R1+0x5f4] ;  /* 0x0005f400010f7983 */ /* 0x000ea20000300800 */
[----:B---3--:R-:W-:-:S05]  /*28950*/  IMAD R10, R10, UR12, RZ ;  /* 0x0000000c0a0a7c24 */ /* 0x008fca000f8e02ff */
[----:B------:R0:W-:Y:S04]  /*28960*/  STL [R1+0x3ac], R10 ;  /* 0x0003ac0a01007387 */ /* 0x0001e80000100800 */
[----:B0-----:R-:W3:Y:S04]  /*28970*/  LDL.LU R10, [R1+0x608] ;  /* 0x00060800010a7983 */ /* 0x001ee80000300800 */
[----:B------:R-:W3:Y:S04]  /*28980*/  LDL.LU R14, [R1+0x610] ;  /* 0x00061000010e7983 */ /* 0x000ee80000300800 */
[----:B------:R-:W3:Y:S01]  /*28990*/  LDL.LU R13, [R1+0x618] ;  /* 0x00061800010d7983 */ /* 0x000ee20000300800 */
[----:B------:R-:W-:-:S05]  /*289a0*/  IMAD R9, R9, UR12, RZ ;  /* 0x0000000c09097c24 */ /* 0x000fca000f8e02ff */
[----:B------:R0:W-:Y:S04]  /*289b0*/  STL [R1+0x3b0], R9 ;  /* 0x0003b00901007387 */ /* 0x0001e80000100800 */
[----:B0-----:R-:W3:Y:S04]  /*289c0*/  LDL.LU R9, [R1+0x620] ;  /* 0x0006200001097983 */ /* 0x001ee80000300800 */
[----:B------:R-:W3:Y:S01]  /*289d0*/  LDL.LU R11, [R1+0x628] ;  /* 0x00062800010b7983 */ /* 0x000ee20000300800 */
[----:B----4-:R-:W-:-:S03]  /*289e0*/  IMAD R20, R8, UR12, RZ ;  /* 0x0000000c08147c24 */ /* 0x010fc6000f8e02ff */
[----:B------:R-:W4:Y:S04]  /*289f0*/  LDL.LU R8, [R1+0x62c] ;  /* 0x00062c0001087983 */ /* 0x000f280000300800 */
[----:B------:R0:W-:Y:S02]  /*28a00*/  STL [R1+0x3b8], R20 ;  /* 0x0003b81401007387 */ /* 0x0001e40000100800 */
[----:B0-----:R-:W-:Y:S02]  /*28a10*/  IMAD R20, R19, UR12, RZ ;  /* 0x0000000c13147c24 */ /* 0x001fe4000f8e02ff */
[----:B------:R-:W-:Y:S02]  /*28a20*/  IMAD R19, R6, UR12, RZ ;  /* 0x0000000c06137c24 */ /* 0x000fe4000f8e02ff */
[----:B------:R-:W4:Y:S04]  /*28a30*/  LDL.LU R6, [R1+0x63c] ;  /* 0x00063c0001067983 */ /* 0x000f280000300800 */
[----:B------:R0:W-:Y:S04]  /*28a40*/  STL [R1+0x3c4], R20 ;  /* 0x0003c41401007387 */ /* 0x0001e80000100800 */
[----:B------:R1:W-:Y:S01]  /*28a50*/  STL [R1+0x3cc], R19 ;  /* 0x0003cc1301007387 */ /* 0x0003e20000100800 */
[----:B0-----:R-:W-:-:S03]  /*28a60*/  IMAD R20, R4, UR12, RZ ;  /* 0x0000000c04147c24 */ /* 0x001fc6000f8e02ff */
[----:B------:R-:W4:Y:S01]  /*28a70*/  LDL.LU R4, [R1+0x640] ;  /* 0x0006400001047983 */ /* 0x000f220000300800 */
[----:B-1----:R-:W-:-:S03]  /*28a80*/  IMAD R19, R18, UR12, RZ ;  /* 0x0000000c12137c24 */ /* 0x002fc6000f8e02ff */
[----:B------:R-:W-:Y:S01]  /*28a90*/  STL [R1+0x3d0], R20 ;  /* 0x0003d01401007387 */ /* 0x000fe20000100800 */
[----:B-----5:R-:W-:-:S03]  /*28aa0*/  IMAD R18, R27, UR12, RZ ;  /* 0x0000000c1b127c24 */ /* 0x020fc6000f8e02ff */
        /* <DEDUP_REMOVED lines=16> */
[----:B------:R-:W-:Y:S02]  /*28bb0*/  IMAD R17, R5, UR12, RZ ;  /* 0x0000000c05117c24 */ /* 0x000fe4000f8e02ff */
[----:B------:R-:W5:Y:S04]  /*28bc0*/  LDL.LU R5, [R1+0x67c] ;  /* 0x00067c0001057983 */ /* 0x000f680000300800 */
[----:B------:R2:W-:Y:S04]  /*28bd0*/  STL [R1+0x418], R18 ;  /* 0x0004181201007387 */ /* 0x0005e80000100800 */
[----:B------:R0:W-:Y:S01]  /*28be0*/  STL [R1+0x41c], R17 ;  /* 0x00041c1101007387 */ /* 0x0001e20000100800 */
[----:B--2---:R-:W-:-:S03]  /*28bf0*/  IMAD R18, R7, UR12, RZ ;  /* 0x0000000c07127c24 */ /* 0x004fc6000f8e02ff */
[----:B------:R-:W2:Y:S01]  /*28c00*/  LDL.LU R7, [R1+0x680] ;  /* 0x0006800001077983 */ /* 0x000ea20000300800 */
[----:B0-----:R-:W-:-:S03]  /*28c10*/  IMAD R17, R16, UR12, RZ ;  /* 0x0000000c10117c24 */ /* 0x001fc6000f8e02ff */
[----:B------:R-:W-:Y:S01]  /*28c20*/  STL [R1+0x424], R18 ;  /* 0x0004241201007387 */ /* 0x000fe20000100800 */
[----:B------:R-:W-:-:S03]  /*28c30*/  IMAD R15, R15, UR12, RZ ;  /* 0x0000000c0f0f7c24 */ /* 0x000fc6000f8e02ff */
[----:B------:R-:W-:Y:S01]  /*28c40*/  STL [R1+0x42c], R17 ;  /* 0x00042c1101007387 */ /* 0x000fe20000100800 */
[----:B---3--:R-:W-:-:S03]  /*28c50*/  IMAD R16, R10, UR12, RZ ;  /* 0x0000000c0a107c24 */ /* 0x008fc6000f8e02ff */
[----:B------:R-:W3:Y:S04]  /*28c60*/  LDL.LU R10, [R1+0x690] ;  /* 0x00069000010a7983 */ /* 0x000ee80000300800 */
[----:B------:R0:W-:Y:S01]  /*28c70*/  STL [R1+0x438], R15 ;  /* 0x0004380f01007387 */ /* 0x0001e20000100800 */
[----:B------:R-:W-:-:S03]  /*28c80*/  IMAD R13, R13, UR12, RZ ;  /* 0x0000000c0d0d7c24 */ /* 0x000fc6000f8e02ff */
[----:B------:R-:W-:Y:S01]  /*28c90*/  STL [R1+0x43c], R16 ;  /* 0x00043c1001007387 */ /* 0x000fe20000100800 */
[----:B0-----:R-:W-:-:S05]  /*28ca0*/  IMAD R15, R14, UR12, RZ ;  /* 0x0000000c0e0f7c24 */ /* 0x001fca000f8e02ff */
[----:B------:R-:W-:Y:S01]  /*28cb0*/  STL [R1+0x444], R15 ;  /* 0x0004440f01007387 */ /* 0x000fe20000100800 */
[----:B------:R-:W-:-:S03]  /*28cc0*/  IMAD R14, R9, UR12, RZ ;  /* 0x0000000c090e7c24 */ /* 0x000fc6000f8e02ff */
[----:B------:R-:W3:Y:S04]  /*28cd0*/  LDL.LU R9, [R1+0x694] ;  /* 0x0006940001097983 */ /* 0x000ee80000300800 */
[----:B------:R0:W-:Y:S04]  /*28ce0*/  STL [R1+0x458], R13 ;  /* 0x0004580d01007387 */ /* 0x0001e80000100800 */
[----:B------:R-:W-:Y:S04]  /*28cf0*/  STL [R1+0x460], R14 ;  /* 0x0004600e01007387 */ /* 0x000fe80000100800 */
[----:B------:R-:W3:Y:S01]  /*28d00*/  LDL.LU R19, [R1+0x698] ;  /* 0x0006980001137983 */ /* 0x000ee20000300800 */
[----:B0-----:R-:W-:-:S05]  /*28d10*/  IMAD R13, R11, UR12, RZ ;  /* 0x0000000c0b0d7c24 */ /* 0x001fca000f8e02ff */
[----:B------:R0:W-:Y:S01]  /*28d20*/  STL [R1+0x46c], R13 ;  /* 0x00046c0d01007387 */ /* 0x0001e20000100800 */
[----:B----4-:R-:W-:-:S03]  /*28d30*/  IMAD R11, R8, UR12, RZ ;  /* 0x0000000c080b7c24 */ /* 0x010fc6000f8e02ff */
[----:B------:R-:W4:Y:S04]  /*28d40*/  LDL.LU R8, [R1+0x6b0] ;  /* 0x0006b00001087983 */ /* 0x000f280000300800 */
[----:B------:R1:W-:Y:S01]  /*28d50*/  STL [R1+0x470], R11 ;  /* 0x0004700b01007387 */ /* 0x0003e20000100800 */
[----:B0-----:R-:W-:-:S03]  /*28d60*/  IMAD R13, R6, UR12, RZ ;  /* 0x0000000c060d7c24 */ /* 0x001fc6000f8e02ff */
[----:B------:R-:W4:Y:S04]  /*28d70*/  LDL.LU R6, [R1+0x6b4] ;  /* 0x0006b40001067983 */ /* 0x000f280000300800 */
[----:B------:R-:W-:Y:S04]  /*28d80*/  STL [R1+0x478], R13 ;  /* 0x0004780d01007387 */ /* 0x000fe80000100800 */
[----:B------:R-:W4:Y:S01]  /*28d90*/  LDL.LU R18, [R1+0x6bc] ;  /* 0x0006bc0001127983 */ /* 0x000f220000300800 */
[----:B-1----:R-:W-:-:S03]  /*28da0*/  IMAD R11, R4, UR12, RZ ;  /* 0x0000000c040b7c24 */ /* 0x002fc6000f8e02ff */
[----:B------:R-:W4:Y:S04]  /*28db0*/  LDL.LU R4, [R1+0x6c4] ;  /* 0x0006c40001047983 */ /* 0x000f280000300800 */
[----:B------:R0:W-:Y:S04]  /*28dc0*/  STL [R1+0x480], R11 ;  /* 0x0004800b01007387 */ /* 0x0001e80000100800 */
[----:B0-----:R-:W4:Y:S01]  /*28dd0*/  LDL.LU R11, [R1+0x6d0] ;  /* 0x0006d000010b7983 */ /* 0x001f220000300800 */
[----:B-----5:R-:W-:-:S03]  /*28de0*/  IMAD R13, R27, UR12, RZ ;  /* 0x0000000c1b0d7c24 */ /* 0x020fc6000f8e02ff */
[----:B------:R-:W5:Y:S04]  /*28df0*/  LDL.LU R27, [R1+0x6d4] ;  /* 0x0006d400011b7983 */ /* 0x000f680000300800 */
[----:B------:R0:W-:Y:S02]  /*28e00*/  STL [R1+0x48c], R13 ;  /* 0x00048c0d01007387 */ /* 0x0001e40000100800 */
[----:B0-----:R-:W-:Y:S02]  /*28e10*/  IMAD R13, R29, UR12, RZ ;  /* 0x0000000c1d0d7c24 */ /* 0x001fe4000f8e02ff */
        /* <DEDUP_REMOVED lines=11> */
[----:B0-----:R-:W-:-:S02]  /*28ed0*/  IMAD R12, R5, UR12, RZ ;  /* 0x0000000c050c7c24 */ /* 0x001fc4000f8e02ff */
[----:B------:R-:W5:Y:S04]  /*28ee0*/  LDL.LU R5, [R1+0x708] ;  /* 0x0007080001057983 */ /* 0x000f680000300800 */
[----:B------:R-:W-:Y:S04]  /*28ef0*/  STL [R1+0x4c0], R12 ;  /* 0x0004c00c01007387 */ /* 0x000fe80000100800 */
[----:B------:R-:W5:Y:S04]  /*28f00*/  LDL.LU R16, [R1+0x710] ;  /* 0x0007100001107983 */ /* 0x000f680000300800 */
[----:B------:R-:W5:Y:S01]  /*28f10*/  LDL.LU R15, [R1+0x71c] ;  /* 0x00071c00010f7983 */ /* 0x000f620000300800 */
[----:B--2---:R-:W-:-:S05]  /*28f20*/  IMAD R7, R7, UR12, RZ ;  /* 0x0000000c07077c24 */ /* 0x004fca000f8e02ff */
[----:B------:R0:W-:Y:S04]  /*28f30*/  STL [R1+0x4c4], R7 ;  /* 0x0004c40701007387 */ /* 0x0001e80000100800 */
[----:B0-----:R-:W2:Y:S04]  /*28f40*/  LDL.LU R7, [R1+0x720] ;  /* 0x0007200001077983 */ /* 0x001ea80000300800 */
[----:B------:R-:W2:Y:S04]  /*28f50*/  LDL.LU R14, [R1+0x724] ;  /* 0x00072400010e7983 */ /* 0x000ea80000300800 */
[----:B------:R-:W2:Y:S01]  /*28f60*/  LDL.LU R13, [R1+0x72c] ;  /* 0x00072c00010d7983 */ /* 0x000ea20000300800 */
[----:B---3--:R-:W-:-:S05]  /*28f70*/  IMAD R10, R10, UR12, RZ ;  /* 0x0000000c0a0a7c24 */ /* 0x008fca000f8e02ff */
[----:B------:R0:W-:Y:S04]  /*28f80*/  STL [R1+0x4d0], R10 ;  /* 0x0004d00a01007387 */ /* 0x0001e80000100800 */
[----:B0-----:R-:W3:Y:S04]  /*28f90*/  LDL.LU R10, [R1+0x734] ;  /* 0x00073400010a7983 */ /* 0x001ee80000300800 */
[----:B------:R-:W3:Y:S01]  /*28fa0*/  LDL.LU R12, [R1+0x738] ;  /* 0x00073800010c7983 */ /* 0x000ee20000300800 */
[----:B------:R-:W-:-:S03]  /*28fb0*/  IMAD R20, R9, UR12, RZ ;  /* 0x0000000c09147c24 */ /* 0x000fc6000f8e02ff */
[----:B------:R-:W3:Y:S04]  /*28fc0*/  LDL.LU R9, [R1+0x73c] ;  /* 0x00073c0001097983 */ /* 0x000ee80000300800 */
[----:B------:R0:W-:Y:S02]  /*28fd0*/  STL [R1+0x4d4], R20 ;  /* 0x0004d41401007387 */ /* 0x0001e40000100800 */
[----:B0-----:R-:W-:Y:S02]  /*28fe0*/  IMAD R20, R19, UR12, RZ ;  /* 0x0000000c13147c24 */ /* 0x001fe4000f8e02ff */
[----:B----4-:R-:W-:Y:S02]  /*28ff0*/  IMAD R19, R8, UR12, RZ ;  /* 0x0000000c08137c24 */ /* 0x010fe4000f8e02ff */
[----:B------:R-:W4:Y:S04]  /*29000*/  LDL.LU R8, [R1+0x748] ;  /* 0x0007480001087983 */ /* 0x000f280000300800 */
[----:B------:R0:W-:Y:S04]  /*29010*/  STL [R1+0x4e0], R20 ;  /* 0x0004e01401007387 */ /* 0x0001e80000100800 */
[----:B------:R1:W-:Y:S01]  /*29020*/  STL [R1+0x4e8], R19 ;  /* 0x0004e81301007387 */ /* 0x0003e20000100800 */
[----:B0-----:R-:W-:-:S03]  /*29030*/  IMAD R20, R6, UR12, RZ ;  /* 0x0000000c06147c24 */ /* 0x001fc6000f8e02ff */
[----:B------:R-:W4:Y:S04]  /*29040*/  LDL.LU R6, [R1+0x74c] ;  /* 0x00074c0001067983 */ /* 0x000f280000300800 */
[----:B------:R-:W-:Y:S01]  /*29050*/  STL [R1+0x4ec], R20 ;  /* 0x0004ec1401007387 */ /* 0x000fe20000100800 */
[----:B-1----:R-:W-:Y:S02]  /*29060*/  IMAD R19, R18, UR12, RZ ;  /* 0x0000000c12137c24 */ /* 0x002fe4000f8e02ff */
[----:B------:R-:W-:Y:S02]  /*29070*/  IMAD R18, R4, UR12, RZ ;  /* 0x0000000c04127c24 */ /* 0x000fe4000f8e02ff */
[----:B------:R-:W4:Y:S04]  /*29080*/  LDL.LU R4, [R1+0x754] ;  /* 0x0007540001047983 */ /* 0x000f280000300800 */
[----:B------:R-:W-:Y:S04]  /*29090*/  STL [R1+0x500], R19 ;  /* 0x0005001301007387 */ /* 0x000fe80000100800 */
[----:B------:R5:W-:Y:S01]  /*290a0*/  STL [R1+0x508], R18 ;  /* 0x0005081201007387 */ /* 0x000be20000100800 */
[----:B------:R-:W-:-:S02]  /*290b0*/  IMAD R11, R11, UR12, RZ ;  /* 0x0000000c0b0b7c24 */ /* 0x000fc4000f8e02ff */
[----:B-----5:R-:W-:Y:S02]  /*290c0*/  IMAD R18, R27, UR12, RZ ;  /* 0x0000000c1b127c24 */ /* 0x020fe4000f8e02ff */
[----:B------:R-:W5:Y:S04]  /*290d0*/  LDL.LU R27, [R1+0x758] ;  /* 0x00075800011b7983 */ /* 0x000f680000300800 */
[----:B------:R0:W-:Y:S04]  /*290e0*/  STL [R1+0x514], R11 ;  /* 0x0005140b01007387 */ /* 0x0001e80000100800 */
[----:B------:R-:W-:Y:S01]  /*290f0*/  STL [R1+0x51c], R18 ;  /* 0x00051c1201007387 */ /* 0x000fe20000100800 */
[----:B0-----:R-:W-:-:S03]  /*29100*/  IMAD R11, R29, UR12, RZ ;  /* 0x0000000c1d0b7c24 */ /* 0x001fc6000f8e02ff */
[----:B------:R-:W5:Y:S04]  /*29110*/  LDL.LU R29, [R1+0x760] ;  /* 0x00076000011d7983 */ /* 0x000f680000300800 */
[----:B------:R0:W-:Y:S04]  /*29120*/  STL [R1+0x524], R11 ;  /* 0x0005240b01007387 */ /* 0x0001e80000100800 */
[----:B0-----:R-:W5:Y:S01]  /*29130*/  LDL.LU R11, [R1+0x764] ;  /* 0x00076400010b7983 */ /* 0x001f620000300800 */
[----:B------:R-:W-:-:S03]  /*29140*/  IMAD R18, R28, UR12, RZ ;  /* 0x0000000c1c127c24 */ /* 0x000fc6000f8e02ff */
[----:B------:R-:W5:Y:S04]  /*29150*/  LDL.LU R28, [R1+0x768] ;  /* 0x00076800011c7983 */ /* 0x000f680000300800 */
[----:B------:R0:W-:Y:S02]  /*29160*/  STL [R1+0x528], R18 ;  /* 0x0005281201007387 */ /* 0x0001e40000100800 */
[----:B0-----:R-:W-:Y:S02]  /*29170*/  IMAD R18, R17, UR12, RZ ;  /* 0x0000000c11127c24 */ /* 0x001fe4000f8e02ff */
[----:B------:R-:W-:Y:S02]  /*29180*/  IMAD R17, R2, UR12, RZ ;  /* 0x0000000c02117c24 */ /* 0x000fe4000f8e02ff */
[----:B------:R-:W5:Y:S04]  /*29190*/  LDL.LU R2, [R1+0x770] ;  /* 0x0007700001027983 */ /* 0x000f680000300800 */
[----:B------:R0:W-:Y:S04]  /*291a0*/  STL [R1+0x534], R18 ;  /* 0x0005341201007387 */ /* 0x0001e80000100800 */
[----:B------:R1:W-:Y:S01]  /*291b0*/  STL [R1+0x53c], R17 ;  /* 0x00053c1101007387 */ /* 0x0003e20000100800 */
[----:B0-----:R-:W-:-:S03]  /*291c0*/  IMAD R18, R5, UR12, RZ ;  /* 0x0000000c05127c24 */ /* 0x001fc6000f8e02ff */
[----:B------:R-:W5:Y:S01]  /*291d0*/  LDL.LU R5, [R1+0x778] ;  /* 0x0007780001057983 */ /* 0x000f620000300800 */
[----:B-1----:R-:W-:-:S03]  /*291e0*/  IMAD R17, R16, UR12, RZ ;  /* 0x0000000c10117c24 */ /* 0x002fc6000f8e02ff */
[----:B------:R-:W-:Y:S01]  /*291f0*/  STL [R1+0x540], R18 ;  /* 0x0005401201007387 */ /* 0x000fe20000100800 */
[----:B------:R-:W-:-:S03]  /*29200*/  IMAD R15, R15, UR12, RZ ;  /* 0x0000000c0f0f7c24 */ /* 0x000fc6000f8e02ff */
[----:B------:R-:W-:Y:S01]  /*29210*/  STL [R1+0x558], R17 ;  /* 0x0005581101007387 */ /* 0x000fe20000100800 */
[----:B--2---:R-:W-:-:S03]  /*29220*/  IMAD R16, R7, UR12, RZ ;  /* 0x0000000c07107c24 */ /* 0x004fc6000f8e02ff */
[----:B------:R-:W2:Y:S04]  /*29230*/  LDL.LU R7, [R1+0x77c] ;  /* 0x00077c0001077983 */ /* 0x000ea80000300800 */
[----:B------:R0:W-:Y:S01]  /*29240*/  STL [R1+0x55c], R15 ;  /* 0x00055c0f01007387 */ /* 0x0001e20000100800 */
[----:B------:R-:W-:-:S03]  /*29250*/  IMAD R13, R13, UR12, RZ ;  /* 0x0000000c0d0d7c24 */ /* 0x000fc6000f8e02ff */
[----:B------:R-:W-:Y:S01]  /*29260*/  STL [R1+0x56c], R16 ;  /* 0x00056c1001007387 */ /* 0x000fe20000100800 */
[----:B0-----:R-:W-:-:S05]  /*29270*/  IMAD R15, R14, UR12, RZ ;  /* 0x0000000c0e0f7c24 */ /* 0x001fca000f8e02ff */
[----:B------:R-:W-:Y:S01]  /*29280*/  STL [R1+0x570], R15 ;  /* 0x0005700f01007387 */ /* 0x000fe20000100800 */
[----:B---3--:R-:W-:-:S03]  /*29290*/  IMAD R14, R10, UR12, RZ ;  /* 0x0000000c0a0e7c24 */ /* 0x008fc6000f8e02ff */
[----:B------:R-:W3:Y:S04]  /*292a0*/  LDL.LU R10, [R1+0x780] ;  /* 0x00078000010a7983 */ /* 0x000ee80000300800 */
[----:B------:R0:W-:Y:S04]  /*292b0*/  STL [R1+0x578], R13 ;  /* 0x0005780d01007387 */ /* 0x0001e80000100800 */
[----:B------:R-:W-:Y:S04]  /*292c0*/  STL [R1+0x57c], R14 ;  /* 0x00057c0e01007387 */ /* 0x000fe80000100800 */
[----:B------:R-:W3:Y:S01]  /*292d0*/  LDL.LU R19, [R1+0x788] ;  /* 0x0007880001137983 */ /* 0x000ee20000300800 */
[----:B0-----:R-:W-:-:S02]  /*292e0*/  IMAD R13, R12, UR12, RZ ;  /* 0x0000000c0c0d7c24 */ /* 0x001fc4000f8e02ff */
[----:B------:R-:W-:-:S03]  /*292f0*/  IMAD R12, R9, UR12, RZ ;  /* 0x0000000c090c7c24 */ /* 0x000fc6000f8e02ff */
[----:B------:R4:W-:Y:S04]  /*29300*/  STL [R1+0x58c], R13 ;  /* 0x00058c0d01007387 */ /* 0x0009e80000100800 */
[----:B------:R-:W3:Y:S04]  /*29310*/  LDL.LU R9, [R1+0x790] ;  /* 0x0007900001097983 */ /* 0x000ee80000300800 */
[----:B------:R0:W-:Y:S01]  /*29320*/  STL [R1+0x590], R12 ;  /* 0x0005900c01007387 */ /* 0x0001e20000100800 */
[----:B----4-:R-:W-:-:S03]  /*29330*/  IMAD R13, R8, UR12, RZ ;  /* 0x0000000c080d7c24 */ /* 0x010fc6000f8e02ff */
[----:B------:R-:W4:Y:S04]  /*29340*/  LDL.LU R8, [R1+0x794] ;  /* 0x0007940001087983 */ /* 0x000f280000300800 */
[----:B------:R1:W-:Y:S04]  /*29350*/  STL [R1+0x598], R13 ;  /* 0x0005980d01007387 */ /* 0x0003e80000100800 */
[----:B------:R-:W4:Y:S01]  /*29360*/  LDL.LU R18, [R1+0x79c] ;  /* 0x00079c0001127983 */ /* 0x000f220000300800 */
[----:B0-----:R-:W-:-:S03]  /*29370*/  IMAD R12, R6, UR12, RZ ;  /* 0x0000000c060c7c24 */ /* 0x001fc6000f8e02ff */
[----:B------:R-:W4:Y:S04]  /*29380*/  LDL.LU R6, [R1+0x7a4] ;  /* 0x0007a40001067983 */ /* 0x000f280000300800 */
[----:B------:R0:W-:Y:S01]  /*29390*/  STL [R1+0x5a0], R12 ;  /* 0x0005a00c01007387 */ /* 0x0001e20000100800 */
[----:B-1----:R-:W-:-:S03]  /*293a0*/  IMAD R13, R4, UR12, RZ ;  /* 0x0000000c040d7c24 */ /* 0x002fc6000f8e02ff */
[----:B0-----:R-:W4:Y:S04]  /*293b0*/  LDL.LU R12, [R1+0x7a8] ;  /* 0x0007a800010c7983 */ /* 0x001f280000300800 */
[----:B------:R-:W4:Y:S04]  /*293c0*/  LDL.LU R4, [R1+0x7ac] ;  /* 0x0007ac0001047983 */ /* 0x000f280000300800 */
[----:B------:R5:W-:Y:S02]  /*293d0*/  STL [R1+0x5b0], R13 ;  /* 0x0005b00d01007387 */ /* 0x000be40000100800 */
[----:B-----5:R-:W-:-:S02]  /*293e0*/  IMAD R13, R27, UR12, RZ ;  /* 0x0000000c1b0d7c24 */ /* 0x020fc4000f8e02ff */
        /* <DEDUP_REMOVED lines=16> */
[----:B------:R-:W-:-:S05]  /*294f0*/  IMAD R5, R5, UR12, RZ ;  /* 0x0000000c05057c24 */ /* 0x000fca000f8e02ff */
[----:B------:R0:W-:Y:S04]  /*29500*/  STL [R1+0x5e8], R5 ;  /* 0x0005e80501007387 */ /* 0x0001e80000100800 */
[----:B0-----:R-:W5:Y:S04]  /*29510*/  LDL.LU R5, [R1+0x7e0] ;  /* 0x0007e00001057983 */ /* 0x001f680000300800 */
[----:B------:R-:W5:Y:S04]  /*29520*/  LDL.LU R14, [R1+0x7e8] ;  /* 0x0007e800010e7983 */ /* 0x000f680000300800 */
[----:B------:R-:W5:Y:S01]  /*29530*/  LDL.LU R13, [R1+0x7f8] ;  /* 0x0007f800010d7983 */ /* 0x000f620000300800 */
[----:B--2---:R-:W-:-:S05]  /*29540*/  IMAD R7, R7, UR12, RZ ;  /* 0x0000000c07077c24 */ /* 0x004fca000f8e02ff */
[----:B------:R0:W-:Y:S04]  /*29550*/  STL [R1+0x5ec], R7 ;  /* 0x0005ec0701007387 */ /* 0x0001e80000100800 */
[----:B0-----:R-:W2:Y:S04]  /*29560*/  LDL.LU R7, [R1+0x860] ;  /* 0x0008600001077983 */ /* 0x001ea80000300800 */
[----:B------:R-:W2:Y:S01]  /*29570*/  LDL.LU R11, [R1+0x85c] ;  /* 0x00085c00010b7983 */ /* 0x000ea20000300800 */
[----:B---3--:R-:W-:-:S03]  /*29580*/  IMAD R20, R10, UR12, RZ ;  /* 0x0000000c0a147c24 */ /* 0x008fc6000f8e02ff */
[----:B------:R-:W3:Y:S04]  /*29590*/  LDL.LU R10, [R1+0x858] ;  /* 0x00085800010a7983 */ /* 0x000ee80000300800 */
[----:B------:R0:W-:Y:S02]  /*295a0*/  STL [R1+0x5f4], R20 ;  /* 0x0005f41401007387 */ /* 0x0001e40000100800 */
[----:B0-----:R-:W-:Y:S02]  /*295b0*/  IMAD R20, R19, UR12, RZ ;  /* 0x0000000c13147c24 */ /* 0x001fe4000f8e02ff */
[----:B------:R-:W-:Y:S02]  /*295c0*/  IMAD R19, R9, UR12, RZ ;  /* 0x0000000c09137c24 */ /* 0x000fe4000f8e02ff */
[----:B------:R-:W3:Y:S04]  /*295d0*/  LDL.LU R9, [R1+0x854] ;  /* 0x0008540001097983 */ /* 0x000ee80000300800 */
[----:B------:R4:W-:Y:S04]  /*295e0*/  STL [R1+0x608], R20 ;  /* 0x0006081401007387 */ /* 0x0009e80000100800 */
[----:B------:R0:W-:Y:S01]  /*295f0*/  STL [R1+0x610], R19 ;  /* 0x0006101301007387 */ /* 0x0001e20000100800 */
[----:B----4-:R-:W-:-:S03]  /*29600*/  IMAD R20, R8, UR12, RZ ;  /* 0x0000000c08147c24 */ /* 0x010fc6000f8e02ff */
[----:B------:R-:W4:Y:S04]  /*29610*/  LDL.LU R8, [R1+0x850] ;  /* 0x0008500001087983 */ /* 0x000f280000300800 */
[----:B------:R-:W-:Y:S01]  /*29620*/  STL [R1+0x618], R20 ;  /* 0x0006181401007387 */ /* 0x000fe20000100800 */
[----:B0-----:R-:W-:Y:S02]  /*29630*/  IMAD R19, R18, UR12, RZ ;  /* 0x0000000c12137c24 */ /* 0x001fe4000f8e02ff */
[----:B------:R-:W-:Y:S02]  /*29640*/  IMAD R18, R6, UR12, RZ ;  /* 0x0000000c06127c24 */ /* 0x000fe4000f8e02ff */
[----:B------:R-:W4:Y:S04]  /*29650*/  LDL.LU R6, [R1+0x84c] ;  /* 0x00084c0001067983 */ /* 0x000f280000300800 */
[----:B------:R-:W-:Y:S04]  /*29660*/  STL [R1+0x620], R19 ;  /* 0x0006201301007387 */ /* 0x000fe80000100800 */
[----:B------:R0:W-:Y:S01]  /*29670*/  STL [R1+0x628], R18 ;  /* 0x0006281201007387 */ /* 0x0001e20000100800 */
[----:B------:R-:W-:-:S02]  /*29680*/  IMAD R12, R12, UR12, RZ ;  /* 0x0000000c0c0c7c24 */ /* 0x000fc4000f8e02ff */
[----:B0-----:R-:W-:Y:S02]  /*29690*/  IMAD R18, R4, UR12, RZ ;  /* 0x0000000c04127c24 */ /* 0x001fe4000f8e02ff */
[----:B------:R-:W4:Y:S04]  /*296a0*/  LDL.LU R4, [R1+0x848] ;  /* 0x0008480001047983 */ /* 0x000f280000300800 */
[----:B------:R5:W-:Y:S04]  /*296b0*/  STL [R1+0x62c], R12 ;  /* 0x00062c0c01007387 */ /* 0x000be80000100800 */
[----:B------:R-:W-:Y:S01]  /*296c0*/  STL [R1+0x63c], R18 ;  /* 0x00063c1201007387 */ /* 0x000fe20000100800 */
[----:B-----5:R-:W-:-:S03]  /*296d0*/  IMAD R12, R27, UR12, RZ ;  /* 0x0000000c1b0c7c24 */ /* 0x020fc6000f8e02ff */
        /* <DEDUP_REMOVED lines=17> */
[----:B------:R-:W-:-:S03]  /*297f0*/  IMAD R16, R5, UR12, RZ ;  /* 0x0000000c05107c24 */ /* 0x000fc6000f8e02ff */
[----:B------:R-:W5:Y:S04]  /*29800*/  LDL.LU R5, [R1+0x830] ;  /* 0x0008300001057983 */ /* 0x000f680000300800 */
[----:B------:R0:W-:Y:S01]  /*29810*/  STL [R1+0x67c], R15 ;  /* 0x00067c0f01007387 */ /* 0x0001e20000100800 */
[----:B------:R-:W-:-:S03]  /*29820*/  IMAD R13, R13, UR12, RZ ;  /* 0x0000000c0d0d7c24 */ /* 0x000fc6000f8e02ff */
[----:B------:R-:W-:Y:S01]  /*29830*/  STL [R1+0x680], R16 ;  /* 0x0006801001007387 */ /* 0x000fe20000100800 */
[----:B0-----:R-:W-:-:S05]  /*29840*/  IMAD R15, R14, UR12, RZ ;  /* 0x0000000c0e0f7c24 */ /* 0x001fca000f8e02ff */
[----:B------:R-:W-:Y:S01]  /*29850*/  STL [R1+0x690], R15 ;  /* 0x0006900f01007387 */ /* 0x000fe20000100800 */
[----:B--2---:R-:W-:-:S03]  /*29860*/  IMAD R14, R7, UR12, RZ ;  /* 0x0000000c070e7c24 */ /* 0x004fc6000f8e02ff */
[----:B------:R-:W2:Y:S04]  /*29870*/  LDL.LU R7, [R1+0x82c] ;  /* 0x00082c0001077983 */ /* 0x000ea80000300800 */
[----:B------:R0:W-:Y:S04]  /*29880*/  STL [R1+0x694], R13 ;  /* 0x0006940d01007387 */ /* 0x0001e80000100800 */
[----:B------:R-:W-:Y:S04]  /*29890*/  STL [R1+0x698], R14 ;  /* 0x0006980e01007387 */ /* 0x000fe80000100800 */
[----:B------:R-:W2:Y:S01]  /*298a0*/  LDL.LU R19, [R1+0x828] ;  /* 0x0008280001137983 */ /* 0x000ea20000300800 */
[----:B0-----:R-:W-:-:S05]  /*298b0*/  IMAD R13, R11, UR12, RZ ;  /* 0x0000000c0b0d7c24 */ /* 0x001fca000f8e02ff */
[----:B------:R0:W-:Y:S01]  /*298c0*/  STL [R1+0x6b0], R13 ;  /* 0x0006b00d01007387 */ /* 0x0001e20000100800 */
[----:B---3--:R-:W-:-:S03]  /*298d0*/  IMAD R11, R10, UR12, RZ ;  /* 0x0000000c0a0b7c24 */ /* 0x008fc6000f8e02ff */
[----:B------:R-:W3:Y:S04]  /*298e0*/  LDL.LU R10, [R1+0x824] ;  /* 0x00082400010a7983 */ /* 0x000ee80000300800 */
[----:B------:R4:W-:Y:S01]  /*298f0*/  STL [R1+0x6b4], R11 ;  /* 0x0006b40b01007387 */ /* 0x0009e20000100800 */
[----:B0-----:R-:W-:-:S03]  /*29900*/  IMAD R13, R9, UR12, RZ ;  /* 0x0000000c090d7c24 */ /* 0x001fc6000f8e02ff */
[----:B------:R-:W3:Y:S04]  /*29910*/  LDL.LU R9, [R1+0x820] ;  /* 0x0008200001097983 */ /* 0x000ee80000300800 */
[----:B------:R-:W-:Y:S04]  /*29920*/  STL [R1+0x6bc], R13 ;  /* 0x0006bc0d01007387 */ /* 0x000fe80000100800 */
[----:B------:R-:W3:Y:S01]  /*29930*/  LDL.LU R18, [R1+0x81c] ;  /* 0x00081c0001127983 */ /* 0x000ee20000300800 */
[----:B----4-:R-:W-:-:S03]  /*29940*/  IMAD R11, R8, UR12, RZ ;  /* 0x0000000c080b7c24 */ /* 0x010fc6000f8e02ff */
[----:B------:R-:W4:Y:S04]  /*29950*/  LDL.LU R8, [R1+0x818] ;  /* 0x0008180001087983 */ /* 0x000f280000300800 */
[----:B------:R0:W-:Y:S04]  /*29960*/  STL [R1+0x6c4], R11 ;  /* 0x0006c40b01007387 */ /* 0x0001e80000100800 */
[----:B0-----:R-:W4:Y:S01]  /*29970*/  LDL.LU R11, [R1+0x814] ;  /* 0x00081400010b7983 */ /* 0x001f220000300800 */
[----:B------:R-:W-:-:S03]  /*29980*/  IMAD R13, R6, UR12, RZ ;  /* 0x0000000c060d7c24 */ /* 0x000fc6000f8e02ff */
[----:B------:R-:W4:Y:S04]  /*29990*/  LDL.LU R6, [R1+0x810] ;  /* 0x0008100001067983 */ /* 0x000f280000300800 */
[----:B------:R0:W-:Y:S02]  /*299a0*/  STL [R1+0x6d0], R13 ;  /* 0x0006d00d01007387 */ /* 0x0001e40000100800 */
[----:B0-----:R-:W-:Y:S02]  /*299b0*/  IMAD R13, R4, UR12, RZ ;  /* 0x0000000c040d7c24 */ /* 0x001fe4000f8e02ff */
[----:B------:R-:W4:Y:S04]  /*299c0*/  LDL.LU R4, [R1+0x80c] ;  /* 0x00080c0001047983 */ /* 0x000f280000300800 */
[----:B------:R0:W-:Y:S01]  /*299d0*/  STL [R1+0x6d4], R13 ;  /* 0x0006d40d01007387 */ /* 0x0001e20000100800 */
[----:B-----5:R-:W-:-:S03]  /*299e0*/  IMAD R14, R27, UR12, RZ ;  /* 0x0000000c1b0e7c24 */ /* 0x020fc6000f8e02ff */
[----:B------:R-:W5:Y:S04]  /*299f0*/  LDL.LU R27, [R1+0x808] ;  /* 0x00080800011b7983 */ /* 0x000f680000300800 */
[----:B------:R-:W-:Y:S04]  /*29a00*/  STL [R1+0x6d8], R14 ;  /* 0x0006d80e01007387 */ /* 0x000fe80000100800 */
[----:B------:R-:W5:Y:S01]  /*29a10*/  LDL.LU R17, [R1+0x804] ;  /* 0x0008040001117983 */ /* 0x000f620000300800 */
[----:B0-----:R-:W-:-:S05]  /*29a20*/  IMAD R13, R12, UR12, RZ ;  /* 0x0000000c0c0d7c24 */ /* 0x001fca000f8e02ff */
[----:B------:R-:W-:Y:S01]  /*29a30*/  STL [R1+0x6e8], R13 ;  /* 0x0006e80d01007387 */ /* 0x000fe20000100800 */
[----:B------:R-:W-:-:S03]  /*29a40*/  IMAD R12, R29, UR12, RZ ;  /* 0x0000000c1d0c7c24 */ /* 0x000fc6000f8e02ff */
[----:B------:R-:W5:Y:S04]  /*29a50*/  LDL.LU R29, [R1+0x800] ;  /* 0x00080000011d7983 */ /* 0x000f680000300800 */
[----:B------:R0:W-:Y:S02]  /*29a60*/  STL [R1+0x6ec], R12 ;  /* 0x0006ec0c01007387 */ /* 0x0001e40000100800 */
[----:B0-----:R-:W-:Y:S02]  /*29a70*/  IMAD R12, R28, UR12, RZ ;  /* 0x0000000c1c0c7c24 */ /* 0x001fe4000f8e02ff */
        /* <DEDUP_REMOVED lines=9> */
[----:B------:R-:W-:-:S05]  /*29b10*/  IMAD R5, R5, UR12, RZ ;  /* 0x0000000c05057c24 */ /* 0x000fca000f8e02ff */
[----:B------:R0:W-:Y:S04]  /*29b20*/  STL [R1+0x710], R5 ;  /* 0x0007100501007387 */ /* 0x0001e80000100800 */
[----:B0-----:R-:W5:Y:S04]  /*29b30*/  LDL.LU R5, [R1+0x7d0] ;  /* 0x0007d00001057983 */ /* 0x001f680000300800 */
[----:B------:R-:W5:Y:S01]  /*29b40*/  LDL.LU R12, [R1+0x7c8] ;  /* 0x0007c800010c7983 */ /* 0x000f620000300800 */
[----:B--2---:R-:W-:-:S03]  /*29b50*/  IMAD R20, R7, UR12, RZ ;  /* 0x0000000c07147c24 */ /* 0x004fc6000f8e02ff */
[----:B------:R-:W2:Y:S04]  /*29b60*/  LDL.LU R7, [R1+0x7b8] ;  /* 0x0007b80001077983 */ /* 0x000ea80000300800 */
[----:B------:R0:W-:Y:S02]  /*29b70*/  STL [R1+0x71c], R20 ;  /* 0x00071c1401007387 */ /* 0x0001e40000100800 */
[----:B0-----:R-:W-:Y:S02]  /*29b80*/  IMAD R20, R19, UR12, RZ ;  /* 0x0000000c13147c24 */ /* 0x001fe4000f8e02ff */
[----:B---3--:R-:W-:Y:S02]  /*29b90*/  IMAD R19, R10, UR12, RZ ;  /* 0x0000000c0a137c24 */ /* 0x008fe4000f8e02ff */
[----:B------:R-:W3:Y:S04]  /*29ba0*/  LDL.LU R10, [R1+0x7b0] ;  /* 0x0007b000010a7983 */ /* 0x000ee80000300800 */
[----:B------:R0:W-:Y:S04]  /*29bb0*/  STL [R1+0x720], R20 ;  /* 0x0007201401007387 */ /* 0x0001e80000100800 */
[----:B------:R1:W-:Y:S01]  /*29bc0*/  STL [R1+0x724], R19 ;  /* 0x0007241301007387 */ /* 0x0003e20000100800 */
[----:B0-----:R-:W-:-:S03]  /*29bd0*/  IMAD R20, R9, UR12, RZ ;  /* 0x0000000c09147c24 */ /* 0x001fc6000f8e02ff */
[----:B------:R-:W3:Y:S04]  /*29be0*/  LDL.LU R9, [R1+0x7a0] ;  /* 0x0007a00001097983 */ /* 0x000ee80000300800 */
[----:B------:R-:W-:Y:S01]  /*29bf0*/  STL [R1+0x72c], R20 ;  /* 0x00072c1401007387 */ /* 0x000fe20000100800 */
[----:B-1----:R-:W-:Y:S02]  /*29c00*/  IMAD R19, R18, UR12, RZ ;  /* 0x0000000c12137c24 */ /* 0x002fe4000f8e02ff */
[----:B----4-:R-:W-:Y:S02]  /*29c10*/  IMAD R18, R8, UR12, RZ ;  /* 0x0000000c08127c24 */ /* 0x010fe4000f8e02ff */
        /* <DEDUP_REMOVED lines=8> */
[----:B0-----:R-:W-:-:S03]  /*29ca0*/  IMAD R11, R4, UR12, RZ ;  /* 0x0000000c040b7c24 */ /* 0x001fc6000f8e02ff */
[----:B------:R-:W4:Y:S04]  /*29cb0*/  LDL.LU R4, [R1+0x784] ;  /* 0x0007840001047983 */ /* 0x000f280000300800 */
[----:B------:R0:W-:Y:S04]  /*29cc0*/  STL [R1+0x74c], R11 ;  /* 0x00074c0b01007387 */ /* 0x0001e80000100800 */
[----:B0-----:R-:W4:Y:S01]  /*29cd0*/  LDL.LU R11, [R1+0x774] ;  /* 0x00077400010b7983 */ /* 0x001f220000300800 */
[----:B-----5:R-:W-:-:S03]  /*29ce0*/  IMAD R18, R27, UR12, RZ ;  /* 0x0000000c1b127c24 */ /* 0x020fc6000f8e02ff */
        /* <DEDUP_REMOVED lines=20> */
[----:B------:R-:W-:-:S03]  /*29e30*/  IMAD R14, R5, UR12, RZ ;  /* 0x0000000c050e7c24 */ /* 0x000fc6000f8e02ff */
[----:B------:R-:W5:Y:S04]  /*29e40*/  LDL.LU R5, [R1+0x740] ;  /* 0x0007400001057983 */ /* 0x000f680000300800 */
[----:B------:R0:W-:Y:S04]  /*29e50*/  STL [R1+0x780], R13 ;  /* 0x0007800d01007387 */ /* 0x0001e80000100800 */
[----:B------:R-:W-:Y:S04]  /*29e60*/  STL [R1+0x788], R14 ;  /* 0x0007880e01007387 */ /* 0x000fe80000100800 */
[----:B------:R-:W5:Y:S01]  /*29e70*/  LDL.LU R19, [R1+0x730] ;  /* 0x0007300001137983 */ /* 0x000f620000300800 */
[----:B0-----:R-:W-:-:S05]  /*29e80*/  IMAD R13, R12, UR12, RZ ;  /* 0x0000000c0c0d7c24 */ /* 0x001fca000f8e02ff */
[----:B------:R3:W-:Y:S01]  /*29e90*/  STL [R1+0x790], R13 ;  /* 0x0007900d01007387 */ /* 0x0007e20000100800 */
[----:B--2---:R-:W-:-:S03]  /*29ea0*/  IMAD R12, R7, UR12, RZ ;  /* 0x0000000c070c7c24 */ /* 0x004fc6000f8e02ff */
[----:B------:R-:W2:Y:S04]  /*29eb0*/  LDL.LU R7, [R1+0x728] ;  /* 0x0007280001077983 */ /* 0x000ea80000300800 */
[----:B------:R0:W-:Y:S01]  /*29ec0*/  STL [R1+0x794], R12 ;  /* 0x0007940c01007387 */ /* 0x0001e20000100800 */
[----:B---3--:R-:W-:-:S03]  /*29ed0*/  IMAD R13, R10, UR12, RZ ;  /* 0x0000000c0a0d7c24 */ /* 0x008fc6000f8e02ff */
[----:B------:R-:W3:Y:S04]  /*29ee0*/  LDL.LU R10, [R1+0x718] ;  /* 0x00071800010a7983 */ /* 0x000ee80000300800 */
[----:B------:R-:W-:Y:S04]  /*29ef0*/  STL [R1+0x79c], R13 ;  /* 0x00079c0d01007387 */ /* 0x000fe80000100800 */
[----:B------:R-:W3:Y:S01]  /*29f00*/  LDL.LU R18, [R1+0x714] ;  /* 0x0007140001127983 */ /* 0x000ee20000300800 */
[----:B0-----:R-:W-:-:S03]  /*29f10*/  IMAD R12, R9, UR12, RZ ;  /* 0x0000000c090c7c24 */ /* 0x001fc6000f8e02ff */
[----:B------:R-:W3:Y:S04]  /*29f20*/  LDL.LU R9, [R1+0x70c] ;  /* 0x00070c0001097983 */ /* 0x000ee80000300800 */
[----:B------:R0:W-:Y:S04]  /*29f30*/  STL [R1+0x7a0], R12 ;  /* 0x0007a00c01007387 */ /* 0x0001e80000100800 */
[----:B0-----:R-:W3:Y:S01]  /*29f40*/  LDL.LU R12, [R1+0x704] ;  /* 0x00070400010c7983 */ /* 0x001ee20000300800 */
[----:B----4-:R-:W-:-:S03]  /*29f50*/  IMAD R13, R8, UR12, RZ ;  /* 0x0000000c080d7c24 */ /* 0x010fc6000f8e02ff */
[----:B------:R-:W4:Y:S04]  /*29f60*/  LDL.LU R8, [R1+0x700] ;  /* 0x0007000001087983 */ /* 0x000f280000300800 */
[----:B------:R0:W-:Y:S02]  /*29f70*/  STL [R1+0x798], R13 ;  /* 0x0007980d01007387 */ /* 0x0001e40000100800 */
[----:B0-----:R-:W-:Y:S02]  /*29f80*/  IMAD R13, R6, UR12, RZ ;  /* 0x0000000c060d7c24 */ /* 0x001fe4000f8e02ff */
[----:B------:R-:W4:Y:S04]  /*29f90*/  LDL.LU R6, [R1+0x6fc] ;  /* 0x0006fc0001067983 */ /* 0x000f280000300800 */
[----:B------:R0:W-:Y:S01]  /*29fa0*/  STL [R1+0x78c], R13 ;  /* 0x00078c0d01007387 */ /* 0x0001e20000100800 */
[----:B------:R-:W-:-:S03]  /*29fb0*/  IMAD R14, R4, UR12, RZ ;  /* 0x0000000c040e7c24 */ /* 0x000fc6000f8e02ff */
[----:B------:R-:W4:Y:S04]  /*29fc0*/  LDL.LU R4, [R1+0x6f8] ;  /* 0x0006f80001047983 */ /* 0x000f280000300800 */
[----:B------:R-:W-:Y:S04]  /*29fd0*/  STL [R1+0x784], R14 ;  /* 0x0007840e01007387 */ /* 0x000fe80000100800 */
[----:B------:R-:W4:Y:S01]  /*29fe0*/  LDL.LU R17, [R1+0x6f4] ;  /* 0x0006f40001117983 */ /* 0x000f220000300800 */
[----:B0-----:R-:W-:-:S05]  /*29ff0*/  IMAD R13, R11, UR12, RZ ;  /* 0x0000000c0b0d7c24 */ /* 0x001fca000f8e02ff */
[----:B------:R0:W-:Y:S01]  /*2a000*/  STL [R1+0x774], R13 ;  /* 0x0007740d01007387 */ /* 0x0001e20000100800 */
[----:B-----5:R-:W-:-:S03]  /*2a010*/  IMAD R11, R27, UR12, RZ ;  /* 0x0000000c1b0b7c24 */ /* 0x020fc6000f8e02ff */
[----:B------:R-:W5:Y:S04]  /*2a020*/  LDL.LU R27, [R1+0x6e4] ;  /* 0x0006e400011b7983 */ /* 0x000f680000300800 */
[----:B------:R1:W-:Y:S01]  /*2a030*/  STL [R1+0x76c], R11 ;  /* 0x00076c0b01007387 */ /* 0x0003e20000100800 */
[----:B0-----:R-:W-:-:S03]  /*2a040*/  IMAD R13, R29, UR12, RZ ;  /* 0x0000000c1d0d7c24 */ /* 0x001fc6000f8e02ff */
[----:B------:R-:W5:Y:S04]  /*2a050*/  LDL.LU R29, [R1+0x6e0] ;  /* 0x0006e000011d7983 */ /* 0x000f680000300800 */
[----:B------:R0:W-:Y:S04]  /*2a060*/  STL [R1+0x75c], R13 ;  /* 0x00075c0d01007387 */ /* 0x0001e80000100800 */
[----:B------:R-:W5:Y:S04]  /*2a070*/  LDL.LU R16, [R1+0x6dc] ;  /* 0x0006dc0001107983 */ /* 0x000f680000300800 */
[----:B------:R-:W5:Y:S01]  /*2a080*/  LDL.LU R15, [R1+0x6cc] ;  /* 0x0006cc00010f7983 */ /* 0x000f620000300800 */
[----:B-1----:R-:W-:-:S05]  /*2a090*/  IMAD R11, R28, UR12, RZ ;  /* 0x0000000c1c0b7c24 */ /* 0x002fca000f8e02ff */
[----:B------:R-:W-:Y:S04]  /*2a0a0*/  STL [R1+0x750], R11 ;  /* 0x0007500b01007387 */ /* 0x000fe80000100800 */
[----:B------:R-:W5:Y:S04]  /*2a0b0*/  LDL.LU R28, [R1+0x6c8] ;  /* 0x0006c800011c7983 */ /* 0x000f680000300800 */
[----:B------:R-:W5:Y:S04]  /*2a0c0*/  LDL.LU R14, [R1+0x6c0] ;  /* 0x0006c000010e7983 */ /* 0x000f680000300800 */
[----:B0-----:R-:W5:Y:S01]  /*2a0d0*/  LDL.LU R13, [R1+0x6b8] ;  /* 0x0006b800010d7983 */ /* 0x001f620000300800 */
[----:B------:R-:W-:-:S05]  /*2a0e0*/  IMAD R2, R2, UR12, RZ ;  /* 0x0000000c02027c24 */ /* 0x000fca000f8e02ff */
[----:B------:R0:W-:Y:S04]  /*2a0f0*/  STL [R1+0x744], R2 ;  /* 0x0007440201007387 */ /* 0x0001e80000100800 */
[----:B0-----:R-:W5:Y:S04]  /*2a100*/  LDL.LU R2, [R1+0x6ac] ;  /* 0x0006ac0001027983 */ /* 0x001f680000300800 */
[----:B------:R-:W5:Y:S01]  /*2a110*/  LDL.LU R11, [R1+0x6a8] ;  /* 0x0006a800010b7983 */ /* 0x000f620000300800 */
[----:B------:R-:W-:-:S03]  /*2a120*/  IMAD R20, R5, UR12, RZ ;  /* 0x0000000c05147c24 */ /* 0x000fc6000f8e02ff */
[----:B------:R-:W5:Y:S04]  /*2a130*/  LDL.LU R5, [R1+0x6a4] ;  /* 0x0006a40001057983 */ /* 0x000f680000300800 */
[----:B------:R0:W-:Y:S02]  /*2a140*/  STL [R1+0x740], R20 ;  /* 0x0007401401007387 */ /* 0x0001e40000100800 */
[----:B0-----:R-:W-:Y:S02]  /*2a150*/  IMAD R20, R19, UR12, RZ ;  /* 0x0000000c13147c24 */ /* 0x001fe4000f8e02ff */
[----:B--2---:R-:W-:Y:S02]  /*2a160*/  IMAD R19, R7, UR12, RZ ;  /* 0x0000000c07137c24 */ /* 0x004fe4000f8e02ff */
[----:B------:R-:W2:Y:S04]  /*2a170*/  LDL.LU R7, [R1+0x6a0] ;  /* 0x0006a00001077983 */ /* 0x000ea80000300800 */
[----:B------:R3:W-:Y:S04]  /*2a180*/  STL [R1+0x730], R20 ;  /* 0x0007301401007387 */ /* 0x0007e80000100800 */
[----:B------:R0:W-:Y:S01]  /*2a190*/  STL [R1+0x728], R19 ;  /* 0x0007281301007387 */ /* 0x0001e20000100800 */
[----:B---3--:R-:W-:-:S03]  /*2a1a0*/  IMAD R20, R10, UR12, RZ ;  /* 0x0000000c0a147c24 */ /* 0x008fc6000f8e02ff */
[----:B------:R-:W3:Y:S04]  /*2a1b0*/  LDL.LU R10, [R1+0x69c] ;  /* 0x00069c00010a7983 */ /* 0x000ee80000300800 */
[----:B------:R-:W-:Y:S01]  /*2a1c0*/  STL [R1+0x718], R20 ;  /* 0x0007181401007387 */ /* 0x000fe20000100800 */
[----:B0-----:R-:W-:Y:S02]  /*2a1d0*/  IMAD R19, R18, UR12, RZ ;  /* 0x0000000c12137c24 */ /* 0x001fe4000f8e02ff */
[----:B------:R-:W-:Y:S02]  /*2a1e0*/  IMAD R18, R9, UR12, RZ ;  /* 0x0000000c09127c24 */ /* 0x000fe4000f8e02ff */
[----:B------:R-:W3:Y:S04]  /*2a1f0*/  LDL.LU R9, [R1+0x68c] ;  /* 0x00068c0001097983 */ /* 0x000ee80000300800 */
[----:B------:R-:W-:Y:S04]  /*2a200*/  STL [R1+0x714], R19 ;  /* 0x0007141301007387 */ /* 0x000fe80000100800 */
[----:B------:R4:W-:Y:S01]  /*2a210*/  STL [R1+0x70c], R18 ;  /* 0x00070c1201007387 */ /* 0x0009e20000100800 */
[----:B------:R-:W-:-:S02]  /*2a220*/  IMAD R12, R12, UR12, RZ ;  /* 0x0000000c0c0c7c24 */ /* 0x000fc4000f8e02ff */
[----:B----4-:R-:W-:Y:S02]  /*2a230*/  IMAD R18, R8, UR12, RZ ;  /* 0x0000000c08127c24 */ /* 0x010fe4000f8e02ff */
[----:B------:R-:W4:Y:S04]  /*2a240*/  LDL.LU R8, [R1+0x688] ;  /* 0x0006880001087983 */ /* 0x000f280000300800 */
[----:B------:R0:W-:Y:S04]  /*2a250*/  STL [R1+0x704], R12 ;  /* 0x0007040c01007387 */ /* 0x0001e80000100800 */
[----:B------:R-:W-:Y:S01]  /*2a260*/  STL [R1+0x700], R18 ;  /* 0x0007001201007387 */ /* 0x000fe20000100800 */
[----:B0-----:R-:W-:-:S03]  /*2a270*/  IMAD R12, R6, UR12, RZ ;  /* 0x0000000c060c7c24 */ /* 0x001fc6000f8e02ff */
[----:B------:R-:W4:Y:S04]  /*2a280*/  LDL.LU R6, [R1+0x684] ;  /* 0x0006840001067983 */ /* 0x000f280000300800 */
[----:B------:R0:W-:Y:S04]  /*2a290*/  STL [R1+0x6fc], R12 ;  /* 0x0006fc0c01007387 */ /* 0x0001e80000100800 */
[----:B0-----:R-:W4:Y:S01]  /*2a2a0*/  LDL.LU R12, [R1+0x678] ;  /* 0x00067800010c7983 */ /* 0x001f220000300800 */
[----:B------:R-:W-:-:S03]  /*2a2b0*/  IMAD R18, R4, UR12, RZ ;  /* 0x0000000c04127c24 */ /* 0x000fc6000f8e02ff */
[----:B------:R-:W4:Y:S04]  /*2a2c0*/  LDL.LU R4, [R1+0x66c] ;  /* 0x00066c0001047983 */ /* 0x000f280000300800 */
[----:B------:R0:W-:Y:S02]  /*2a2d0*/  STL [R1+0x6f8], R18 ;  /* 0x0006f81201007387 */ /* 0x0001e40000100800 */
[----:B0-----:R-:W-:Y:S02]  /*2a2e0*/  IMAD R18, R17, UR12, RZ ;  /* 0x0000000c11127c24 */ /* 0x001fe4000f8e02ff */
[----:B-----5:R-:W-:Y:S02]  /*2a2f0*/  IMAD R17, R27, UR12, RZ ;  /* 0x0000000c1b117c24 */ /* 0x020fe4000f8e02ff */
        /* <DEDUP_REMOVED lines=21> */
[----:B0-----:R-:W-:-:S02]  /*2a450*/  IMAD R13, R11, UR12, RZ ;  /* 0x0000000c0b0d7c24 */ /* 0x001fc4000f8e02ff */
[----:B------:R-:W-:-:S03]  /*2a460*/  IMAD R11, R5, UR12, RZ ;  /* 0x0000000c050b7c24 */ /* 0x000fc6000f8e02ff */
[----:B------:R2:W-:Y:S04]  /*2a470*/  STL [R1+0x6a8], R13 ;  /* 0x0006a80d01007387 */ /* 0x0005e80000100800 */
[----:B------:R-:W5:Y:S04]  /*2a480*/  LDL.LU R5, [R1+0x648] ;  /* 0x0006480001057983 */ /* 0x000f680000300800 */
[----:B------:R3:W-:Y:S01]  /*2a490*/  STL [R1+0x6a4], R11 ;  /* 0x0006a40b01007387 */ /* 0x0007e20000100800 */
[----:B--2---:R-:W-:-:S03]  /*2a4a0*/  IMAD R13, R7, UR12, RZ ;  /* 0x0000000c070d7c24 */ /* 0x004fc6000f8e02ff */
[----:B------:R-:W2:Y:S04]  /*2a4b0*/  LDL.LU R7, [R1+0x644] ;  /* 0x0006440001077983 */ /* 0x000ea80000300800 */
[----:B------:R-:W-:Y:S04]  /*2a4c0*/  STL [R1+0x6a0], R13 ;  /* 0x0006a00d01007387 */ /* 0x000fe80000100800 */
[----:B------:R-:W2:Y:S01]  /*2a4d0*/  LDL.LU R18, [R1+0x638] ;  /* 0x0006380001127983 */ /* 0x000ea20000300800 */
[----:B---3--:R-:W-:-:S03]  /*2a4e0*/  IMAD R11, R10, UR12, RZ ;  /* 0x0000000c0a0b7c24 */ /* 0x008fc6000f8e02ff */
[----:B------:R-:W3:Y:S04]  /*2a4f0*/  LDL.LU R10, [R1+0x634] ;  /* 0x00063400010a7983 */ /* 0x000ee80000300800 */
[----:B------:R0:W-:Y:S04]  /*2a500*/  STL [R1+0x69c], R11 ;  /* 0x00069c0b01007387 */ /* 0x0001e80000100800 */
[----:B0-----:R-:W3:Y:S01]  /*2a510*/  LDL.LU R11, [R1+0x630] ;  /* 0x00063000010b7983 */ /* 0x001ee20000300800 */
[----:B------:R-:W-:-:S03]  /*2a520*/  IMAD R13, R9, UR12, RZ ;  /* 0x0000000c090d7c24 */ /* 0x000fc6000f8e02ff */
[----:B------:R-:W3:Y:S04]  /*2a530*/  LDL.LU R9, [R1+0x624] ;  /* 0x0006240001097983 */ /* 0x000ee80000300800 */
[----:B------:R4:W-:Y:S02]  /*2a540*/  STL [R1+0x68c], R13 ;  /* 0x00068c0d01007387 */ /* 0x0009e40000100800 */
[----:B----4-:R-:W-:Y:S02]  /*2a550*/  IMAD R13, R8, UR12, RZ ;  /* 0x0000000c080d7c24 */ /* 0x010fe4000f8e02ff */
        /* <DEDUP_REMOVED lines=8> */
[----:B------:R-:W-:-:S03]  /*2a5e0*/  IMAD R12, R4, UR12, RZ ;  /* 0x0000000c040c7c24 */ /* 0x000fc6000f8e02ff */
[----:B------:R-:W4:Y:S04]  /*2a5f0*/  LDL.LU R4, [R1+0x604] ;  /* 0x0006040001047983 */ /* 0x000f280000300800 */
[----:B------:R0:W-:Y:S01]  /*2a600*/  STL [R1+0x66c], R12 ;  /* 0x00066c0c01007387 */ /* 0x0001e20000100800 */
[----:B-----5:R-:W-:-:S03]  /*2a610*/  IMAD R13, R27, UR12, RZ ;  /* 0x0000000c1b0d7c24 */ /* 0x020fc6000f8e02ff */
[----:B------:R-:W5:Y:S04]  /*2a620*/  LDL.LU R27, [R1+0x600] ;  /* 0x00060000011b7983 */ /* 0x000f680000300800 */
[----:B------:R1:W-:Y:S04]  /*2a630*/  STL [R1+0x668], R13 ;  /* 0x0006680d01007387 */ /* 0x0003e80000100800 */
[----:B------:R-:W5:Y:S04]  /*2a640*/  LDL.LU R16, [R1+0x5fc] ;  /* 0x0005fc0001107983 */ /* 0x000f680000300800 */
[----:B------:R-:W5:Y:S01]  /*2a650*/  LDL.LU R15, [R1+0x5f8] ;  /* 0x0005f800010f7983 */ /* 0x000f620000300800 */
[----:B0-----:R-:W-:-:S05]  /*2a660*/  IMAD R12, R29, UR12, RZ ;  /* 0x0000000c1d0c7c24 */ /* 0x001fca000f8e02ff */
[----:B------:R0:W-:Y:S04]  /*2a670*/  STL [R1+0x660], R12 ;  /* 0x0006600c01007387 */ /* 0x0001e80000100800 */
[----:B------:R-:W5:Y:S04]  /*2a680*/  LDL.LU R29, [R1+0x5f0] ;  /* 0x0005f000011d7983 */ /* 0x000f680000300800 */
[----:B------:R-:W5:Y:S04]  /*2a690*/  LDL.LU R14, [R1+0x5e4] ;  /* 0x0005e400010e7983 */ /* 0x000f680000300800 */
[----:B-1----:R-:W5:Y:S01]  /*2a6a0*/  LDL.LU R13, [R1+0x5e0] ;  /* 0x0005e000010d7983 */ /* 0x002f620000300800 */
[----:B0-----:R-:W-:-:S05]  /*2a6b0*/  IMAD R12, R28, UR12, RZ ;  /* 0x0000000c1c0c7c24 */ /* 0x001fca000f8e02ff */
[----:B------:R0:W-:Y:S04]  /*2a6c0*/  STL [R1+0x654], R12 ;  /* 0x0006540c01007387 */ /* 0x0001e80000100800 */
[----:B------:R-:W5:Y:S04]  /*2a6d0*/  LDL.LU R28, [R1+0x5dc] ;  /* 0x0005dc00011c7983 */ /* 0x000f680000300800 */
        /* <DEDUP_REMOVED lines=9> */
[----:B--2---:R-:W-:-:S03]  /*2a770*/  IMAD R20, R7, UR12, RZ ;  /* 0x0000000c07147c24 */ /* 0x004fc6000f8e02ff */
[----:B------:R-:W2:Y:S04]  /*2a780*/  LDL.LU R7, [R1+0x5b8] ;  /* 0x0005b80001077983 */ /* 0x000ea80000300800 */
[----:B------:R-:W-:Y:S01]  /*2a790*/  STL [R1+0x644], R20 ;  /* 0x0006441401007387 */ /* 0x000fe20000100800 */
[----:B0-----:R-:W-:Y:S02]  /*2a7a0*/  IMAD R19, R18, UR12, RZ ;  /* 0x0000000c12137c24 */ /* 0x001fe4000f8e02ff */
[----:B---3--:R-:W-:Y:S02]  /*2a7b0*/  IMAD R18, R10, UR12, RZ ;  /* 0x0000000c0a127c24 */ /* 0x008fe4000f8e02ff */
[----:B------:R-:W3:Y:S04]  /*2a7c0*/  LDL.LU R10, [R1+0x5b4] ;  /* 0x0005b400010a7983 */ /* 0x000ee80000300800 */
[----:B------:R-:W-:Y:S04]  /*2a7d0*/  STL [R1+0x638], R19 ;  /* 0x0006381301007387 */ /* 0x000fe80000100800 */
[----:B------:R0:W-:Y:S01]  /*2a7e0*/  STL [R1+0x634], R18 ;  /* 0x0006341201007387 */ /* 0x0001e20000100800 */
[----:B------:R-:W-:-:S02]  /*2a7f0*/  IMAD R11, R11, UR12, RZ ;  /* 0x0000000c0b0b7c24 */ /* 0x000fc4000f8e02ff */
[----:B0-----:R-:W-:Y:S02]  /*2a800*/  IMAD R18, R9, UR12, RZ ;  /* 0x0000000c09127c24 */ /* 0x001fe4000f8e02ff */
[----:B------:R-:W3:Y:S04]  /*2a810*/  LDL.LU R9, [R1+0x5ac] ;  /* 0x0005ac0001097983 */ /* 0x000ee80000300800 */
[----:B------:R4:W-:Y:S04]  /*2a820*/  STL [R1+0x630], R11 ;  /* 0x0006300b01007387 */ /* 0x0009e80000100800 */
[----:B------:R-:W-:Y:S01]  /*2a830*/  STL [R1+0x624], R18 ;  /* 0x0006241201007387 */ /* 0x000fe20000100800 */
        /* <DEDUP_REMOVED lines=13> */
[----:B------:R-:W5:Y:S01]  /*2a910*/  LDL.LU R27, [R1+0x588] ;  /* 0x00058800011b7983 */ /* 0x000f620000300800 */
[----:B0-----:R-:W-:-:S03]  /*2a920*/  IMAD R17, R16, UR12, RZ ;  /* 0x0000000c10117c24 */ /* 0x001fc6000f8e02ff */
[----:B------:R-:W-:Y:S04]  /*2a930*/  STL [R1+0x600], R18 ;  /* 0x0006001201007387 */ /* 0x000fe80000100800 */
[----:B------:R-:W-:Y:S01]  /*2a940*/  STL [R1+0x5fc], R17 ;  /* 0x0005fc1101007387 */ /* 0x000fe20000100800 */
[----:B------:R-:W-:-:S03]  /*2a950*/  IMAD R16, R29, UR12, RZ ;  /* 0x0000000c1d107c24 */ /* 0x000fc6000f8e02ff */
[----:B------:R-:W5:Y:S01]  /*2a960*/  LDL.LU R29, [R1+0x584] ;  /* 0x00058400011d7983 */ /* 0x000f620000300800 */
[----:B------:R-:W-:-:S05]  /*2a970*/  IMAD R15, R15, UR12, RZ ;  /* 0x0000000c0f0f7c24 */ /* 0x000fca000f8e02ff */
        /* <DEDUP_REMOVED lines=12> */
[----:B------:R-:W-:-:S03]  /*2aa40*/  IMAD R12, R2, UR12, RZ ;  /* 0x0000000c020c7c24 */ /* 0x000fc6000f8e02ff */
[----:B------:R-:W5:Y:S04]  /*2aa50*/  LDL.LU R2, [R1+0x568] ;  /* 0x0005680001027983 */ /* 0x000f680000300800 */
[----:B------:R2:W-:Y:S01]  /*2aa60*/  STL [R1+0x5c8], R12 ;  /* 0x0005c80c01007387 */ /* 0x0005e20000100800 */
[----:B0-----:R-:W-:-:S03]  /*2aa70*/  IMAD R13, R5, UR12, RZ ;  /* 0x0000000c050d7c24 */ /* 0x001fc6000f8e02ff */
[----:B------:R-:W5:Y:S04]  /*2aa80*/  LDL.LU R5, [R1+0x564] ;  /* 0x0005640001057983 */ /* 0x000f680000300800 */
[----:B------:R-:W-:Y:S04]  /*2aa90*/  STL [R1+0x5c0], R13 ;  /* 0x0005c00d01007387 */ /* 0x000fe80000100800 */
[----:B------:R-:W5:Y:S01]  /*2aaa0*/  LDL.LU R18, [R1+0x560] ;  /* 0x0005600001127983 */ /* 0x000f620000300800 */
[----:B--2---:R-:W-:-:S03]  /*2aab0*/  IMAD R12, R7, UR12, RZ ;  /* 0x0000000c070c7c24 */ /* 0x004fc6000f8e02ff */
[----:B------:R-:W2:Y:S04]  /*2aac0*/  LDL.LU R7, [R1+0x554] ;  /* 0x0005540001077983 */ /* 0x000ea80000300800 */
[----:B------:R0:W-:Y:S04]  /*2aad0*/  STL [R1+0x5b8], R12 ;  /* 0x0005b80c01007387 */ /* 0x0001e80000100800 */
[----:B0-----:R-:W2:Y:S01]  /*2aae0*/  LDL.LU R12, [R1+0x550] ;  /* 0x00055000010c7983 */ /* 0x001ea20000300800 */
[----:B---3--:R-:W-:-:S03]  /*2aaf0*/  IMAD R13, R10, UR12, RZ ;  /* 0x0000000c0a0d7c24 */ /* 0x008fc6000f8e02ff */
[----:B------:R-:W3:Y:S04]  /*2ab00*/  LDL.LU R10, [R1+0x54c] ;  /* 0x00054c00010a7983 */ /* 0x000ee80000300800 */
[----:B------:R0:W-:Y:S02]  /*2ab10*/  STL [R1+0x5b4], R13 ;  /* 0x0005b40d01007387 */ /* 0x0001e40000100800 */
[----:B0-----:R-:W-:Y:S02]  /*2ab20*/  IMAD R13, R9, UR12, RZ ;  /* 0x0000000c090d7c24 */ /* 0x001fe4000f8e02ff */
[----:B------:R-:W3:Y:S04]  /*2ab30*/  LDL.LU R9, [R1+0x548] ;  /* 0x0005480001097983 */ /* 0x000ee80000300800 */
[----:B------:R0:W-:Y:S01]  /*2ab40*/  STL [R1+0x5ac], R13 ;  /* 0x0005ac0d01007387 */ /* 0x0001e20000100800 */
[----:B----4-:R-:W-:-:S03]  /*2ab50*/  IMAD R14, R8, UR12, RZ ;  /* 0x0000000c080e7c24 */ /* 0x010fc6000f8e02ff */
        /* <DEDUP_REMOVED lines=8> */
[----:B0-----:R-:W-:-:S03]  /*2abe0*/  IMAD R13, R4, UR12, RZ ;  /* 0x0000000c040d7c24 */ /* 0x001fc6000f8e02ff */
[----:B------:R-:W4:Y:S04]  /*2abf0*/  LDL.LU R4, [R1+0x52c] ;  /* 0x00052c0001047983 */ /* 0x000f280000300800 */
[----:B------:R0:W-:Y:S04]  /*2ac00*/  STL [R1+0x594], R13 ;  /* 0x0005940d01007387 */ /* 0x0001e80000100800 */
[----:B------:R-:W4:Y:S04]  /*2ac10*/  LDL.LU R16, [R1+0x520] ;  /* 0x0005200001107983 */ /* 0x000f280000300800 */
[----:B------:R-:W4:Y:S01]  /*2ac20*/  LDL.LU R15, [R1+0x518] ;  /* 0x00051800010f7983 */ /* 0x000f220000300800 */
[----:B-----5:R-:W-:-:S05]  /*2ac30*/  IMAD R11, R27, UR12, RZ ;  /* 0x0000000c1b0b7c24 */ /* 0x020fca000f8e02ff */
[----:B------:R1:W-:Y:S04]  /*2ac40*/  STL [R1+0x588], R11 ;  /* 0x0005880b01007387 */ /* 0x0003e80000100800 */
[----:B------:R-:W5:Y:S04]  /*2ac50*/  LDL.LU R27, [R1+0x510] ;  /* 0x00051000011b7983 */ /* 0x000f680000300800 */
[----:B------:R-:W5:Y:S04]  /*2ac60*/  LDL.LU R14, [R1+0x50c] ;  /* 0x00050c00010e7983 */ /* 0x000f680000300800 */
[----:B0-----:R-:W5:Y:S01]  /*2ac70*/  LDL.LU R13, [R1+0x504] ;  /* 0x00050400010d7983 */ /* 0x001f620000300800 */
[----:B-1----:R-:W-:-:S05]  /*2ac80*/  IMAD R11, R29, UR12, RZ ;  /* 0x0000000c1d0b7c24 */ /* 0x002fca000f8e02ff */
        /* <DEDUP_REMOVED lines=12> */
[----:B------:R-:W5:Y:S04]  /*2ad50*/  LDL.LU R5, [R1+0x4e4] ;  /* 0x0004e40001057983 */ /* 0x000f680000300800 */
[----:B------:R-:W-:Y:S01]  /*2ad60*/  STL [R1+0x564], R20 ;  /* 0x0005641401007387 */ /* 0x000fe20000100800 */
[----:B-1----:R-:W-:Y:S02]  /*2ad70*/  IMAD R19, R18, UR12, RZ ;  /* 0x0000000c12137c24 */ /* 0x002fe4000f8e02ff */
[----:B--2---:R-:W-:Y:S02]  /*2ad80*/  IMAD R18, R7, UR12, RZ ;  /* 0x0000000c07127c24 */ /* 0x004fe4000f8e02ff */
[----:B------:R-:W2:Y:S04]  /*2ad90*/  LDL.LU R7, [R1+0x4dc] ;  /* 0x0004dc0001077983 */ /* 0x000ea80000300800 */
[----:B------:R-:W-:Y:S04]  /*2ada0*/  STL [R1+0x560], R19 ;  /* 0x0005601301007387 */ /* 0x000fe80000100800 */
[----:B------:R3:W-:Y:S01]  /*2adb0*/  STL [R1+0x554], R18 ;  /* 0x0005541201007387 */ /* 0x0007e20000100800 */
[----:B------:R-:W-:-:S02]  /*2adc0*/  IMAD R12, R12, UR12, RZ ;  /* 0x0000000c0c0c7c24 */ /* 0x000fc4000f8e02ff */
[----:B---3--:R-:W-:Y:S02]  /*2add0*/  IMAD R18, R10, UR12, RZ ;  /* 0x0000000c0a127c24 */ /* 0x008fe4000f8e02ff */
[----:B------:R-:W3:Y:S04]  /*2ade0*/  LDL.LU R10, [R1+0x4d8] ;  /* 0x0004d800010a7983 */ /* 0x000ee80000300800 */
[----:B------:R0:W-:Y:S04]  /*2adf0*/  STL [R1+0x550], R12 ;  /* 0x0005500c01007387 */ /* 0x0001e80000100800 */
[----:B------:R-:W-:Y:S01]  /*2ae00*/  STL [R1+0x54c], R18 ;  /* 0x00054c1201007387 */ /* 0x000fe20000100800 */
        /* <DEDUP_REMOVED lines=15> */
[----:B------:R-:W-:Y:S04]  /*2af00*/  STL [R1+0x52c], R18 ;  /* 0x00052c1201007387 */ /* 0x000fe80000100800 */
[----:B------:R-:W-:Y:S01]  /*2af10*/  STL [R1+0x520], R17 ;  /* 0x0005201101007387 */ /* 0x000fe20000100800 */
[----:B------:R-:W-:Y:S02]  /*2af20*/  IMAD R15, R15, UR12, RZ ;  /* 0x0000000c0f0f7c24 */ /* 0x000fe4000f8e02ff */
[----:B-----5:R-:W-:Y:S02]  /*2af30*/  IMAD R16, R27, UR12, RZ ;  /* 0x0000000c1b107c24 */ /* 0x020fe4000f8e02ff */
[----:B------:R-:W5:Y:S04]  /*2af40*/  LDL.LU R27, [R1+0x4a8] ;  /* 0x0004a800011b7983 */ /* 0x000f680000300800 */
[----:B------:R0:W-:Y:S04]  /*2af50*/  STL [R1+0x518], R15 ;  /* 0x0005180f01007387 */ /* 0x0001e80000100800 */
[----:B------:R-:W-:Y:S01]  /*2af60*/  STL [R1+0x510], R16 ;  /* 0x0005101001007387 */ /* 0x000fe20000100800 */
[----:B0-----:R-:W-:-:S05]  /*2af70*/  IMAD R15, R14, UR12, RZ ;  /* 0x0000000c0e0f7c24 */ /* 0x001fca000f8e02ff */
[----:B------:R-:W-:Y:S01]  /*2af80*/  STL [R1+0x50c], R15 ;  /* 0x00050c0f01007387 */ /* 0x000fe20000100800 */
[----:B------:R-:W-:-:S03]  /*2af90*/  IMAD R14, R29, UR12, RZ ;  /* 0x0000000c1d0e7c24 */ /* 0x000fc6000f8e02ff */
[----:B------:R-:W5:Y:S01]  /*2afa0*/  LDL.LU R29, [R1+0x4a4] ;  /* 0x0004a400011d7983 */ /* 0x000f620000300800 */
[----:B------:R-:W-:-:S05]  /*2afb0*/  IMAD R13, R13, UR12, RZ ;  /* 0x0000000c0d0d7c24 */ /* 0x000fca000f8e02ff */
[----:B------:R0:W-:Y:S04]  /*2afc0*/  STL [R1+0x504], R13 ;  /* 0x0005040d01007387 */ /* 0x0001e80000100800 */
[----:B------:R-:W-:Y:S04]  /*2afd0*/  STL [R1+0x4fc], R14 ;  /* 0x0004fc0e01007387 */ /* 0x000fe80000100800 */
[----:B------:R-:W5:Y:S01]  /*2afe0*/  LDL.LU R19, [R1+0x4a0] ;  /* 0x0004a00001137983 */ /* 0x000f620000300800 */
[----:B0-----:R-:W-:Y:S02]  /*2aff0*/  IMAD R13, R11, UR12, RZ ;  /* 0x0000000c0b0d7c24 */ /* 0x001fe4000f8e02ff */
[----:B------:R-:W-:-:S03]  /*2b000*/  IMAD R11, R28, UR12, RZ ;  /* 0x0000000c1c0b7c24 */ /* 0x000fc6000f8e02ff */
[----:B------:R0:W-:Y:S04]  /*2b010*/  STL [R1+0x4f8], R13 ;  /* 0x0004f80d01007387 */ /* 0x0001e80000100800 */
[----:B------:R-:W5:Y:S04]  /*2b020*/  LDL.LU R28, [R1+0x49c] ;  /* 0x00049c00011c7983 */ /* 0x000f680000300800 */
[----:B------:R1:W-:Y:S01]  /*2b030*/  STL [R1+0x4f4], R11 ;  /* 0x0004f40b01007387 */ /* 0x0003e20000100800 */
[----:B0-----:R-:W-:-:S03]  /*2b040*/  IMAD R13, R2, UR12, RZ ;  /* 0x0000000c020d7c24 */ /* 0x001fc6000f8e02ff */
[----:B------:R-:W5:Y:S04]  /*2b050*/  LDL.LU R2, [R1+0x494] ;  /* 0x0004940001027983 */ /* 0x000f680000300800 */
[----:B------:R-:W-:Y:S04]  /*2b060*/  STL [R1+0x4f0], R13 ;  /* 0x0004f00d01007387 */ /* 0x000fe80000100800 */
[----:B------:R-:W5:Y:S01]  /*2b070*/  LDL.LU R18, [R1+0x488] ;  /* 0x0004880001127983 */ /* 0x000f620000300800 */
[----:B-1----:R-:W-:-:S03]  /*2b080*/  IMAD R11, R5, UR12, RZ ;  /* 0x0000000c050b7c24 */ /* 0x002fc6000f8e02ff */
[----:B------:R-:W5:Y:S04]  /*2b090*/  LDL.LU R5, [R1+0x484] ;  /* 0x0004840001057983 */ /* 0x000f680000300800 */
[----:B------:R0:W-:Y:S04]  /*2b0a0*/  STL [R1+0x4e4], R11 ;  /* 0x0004e40b01007387 */ /* 0x0001e80000100800 */
[----:B0-----:R-:W5:Y:S01]  /*2b0b0*/  LDL.LU R11, [R1+0x47c] ;  /* 0x00047c00010b7983 */ /* 0x001f620000300800 */
[----:B--2---:R-:W-:-:S03]  /*2b0c0*/  IMAD R13, R7, UR12, RZ ;  /* 0x0000000c070d7c24 */ /* 0x004fc6000f8e02ff */
[----:B------:R-:W2:Y:S04]  /*2b0d0*/  LDL.LU R7, [R1+0x474] ;  /* 0x0004740001077983 */ /* 0x000ea80000300800 */
[----:B------:R3:W-:Y:S02]  /*2b0e0*/  STL [R1+0x4dc], R13 ;  /* 0x0004dc0d01007387 */ /* 0x0007e40000100800 */
[----:B---3--:R-:W-:Y:S02]  /*2b0f0*/  IMAD R13, R10, UR12, RZ ;  /* 0x0000000c0a0d7c24 */ /* 0x008fe4000f8e02ff */
[----:B------:R-:W3:Y:S04]  /*2b100*/  LDL.LU R10, [R1+0x468] ;  /* 0x00046800010a7983 */ /* 0x000ee80000300800 */
[----:B------:R0:W-:Y:S01]  /*2b110*/  STL [R1+0x4d8], R13 ;  /* 0x0004d80d01007387 */ /* 0x0001e20000100800 */
[----:B------:R-:W-:-:S03]  /*2b120*/  IMAD R14, R9, UR12, RZ ;  /* 0x0000000c090e7c24 */ /* 0x000fc6000f8e02ff */
[----:B------:R-:W3:Y:S04]  /*2b130*/  LDL.LU R9, [R1+0x464] ;  /* 0x0004640001097983 */ /* 0x000ee80000300800 */
[----:B------:R-:W-:Y:S04]  /*2b140*/  STL [R1+0x4cc], R14 ;  /* 0x0004cc0e01007387 */ /* 0x000fe80000100800 */
[----:B------:R-:W3:Y:S01]  /*2b150*/  LDL.LU R17, [R1+0x45c] ;  /* 0x00045c0001117983 */ /* 0x000ee20000300800 */
[----:B0-----:R-:W-:-:S05]  /*2b160*/  IMAD R13, R12, UR12, RZ ;  /* 0x0000000c0c0d7c24 */ /* 0x001fca000f8e02ff */
[----:B------:R-:W-:Y:S01]  /*2b170*/  STL [R1+0x4c8], R13 ;  /* 0x0004c80d01007387 */ /* 0x000fe20000100800 */
[----:B----4-:R-:W-:-:S03]  /*2b180*/  IMAD R12, R8, UR12, RZ ;  /* 0x0000000c080c7c24 */ /* 0x010fc6000f8e02ff */
[----:B------:R-:W4:Y:S04]  /*2b190*/  LDL.LU R8, [R1+0x454] ;  /* 0x0004540001087983 */ /* 0x000f280000300800 */
[----:B------:R0:W-:Y:S02]  /*2b1a0*/  STL [R1+0x4bc], R12 ;  /* 0x0004bc0c01007387 */ /* 0x0001e40000100800 */
[----:B0-----:R-:W-:Y:S02]  /*2b1b0*/  IMAD R12, R6, UR12, RZ ;  /* 0x0000000c060c7c24 */ /* 0x001fe4000f8e02ff */
[----:B------:R-:W4:Y:S04]  /*2b1c0*/  LDL.LU R6, [R1+0x450] ;  /* 0x0004500001067983 */ /* 0x000f280000300800 */
[----:B------:R-:W-:Y:S04]  /*2b1d0*/  STL [R1+0x4b8], R12 ;  /* 0x0004b80c01007387 */ /* 0x000fe80000100800 */
[----:B------:R-:W4:Y:S04]  /*2b1e0*/  LDL.LU R16, [R1+0x44c] ;  /* 0x00044c0001107983 */ /* 0x000f280000300800 */
[----:B------:R-:W4:Y:S01]  /*2b1f0*/  LDL.LU R15, [R1+0x448] ;  /* 0x00044800010f7983 */ /* 0x000f220000300800 */
[----:B------:R-:W-:-:S05]  /*2b200*/  IMAD R4, R4, UR12, RZ ;  /* 0x0000000c04047c24 */ /* 0x000fca000f8e02ff */
[----:B------:R0:W-:Y:S04]  /*2b210*/  STL [R1+0x4b0], R4 ;  /* 0x0004b00401007387 */ /* 0x0001e80000100800 */
[----:B0-----:R-:W4:Y:S04]  /*2b220*/  LDL.LU R4, [R1+0x440] ;  /* 0x0004400001047983 */ /* 0x001f280000300800 */
[----:B------:R-:W4:Y:S04]  /*2b230*/  LDL.LU R14, [R1+0x434] ;  /* 0x00043400010e7983 */ /* 0x000f280000300800 */
[----:B------:R-:W4:Y:S01]  /*2b240*/  LDL.LU R13, [R1+0x430] ;  /* 0x00043000010d7983 */ /* 0x000f220000300800 */
[----:B-----5:R-:W-:-:S05]  /*2b250*/  IMAD R12, R27, UR12, RZ ;  /* 0x0000000c1b0c7c24 */ /* 0x020fca000f8e02ff */
        /* <DEDUP_REMOVED lines=15> */
[----:B------:R-:W-:Y:S02]  /*2b350*/  IMAD R18, R5, UR12, RZ ;  /* 0x0000000c05127c24 */ /* 0x000fe4000f8e02ff */
[----:B------:R-:W5:Y:S04]  /*2b360*/  LDL.LU R5, [R1+0x400] ;  /* 0x0004000001057983 */ /* 0x000f680000300800 */
[----:B------:R-:W-:Y:S04]  /*2b370*/  STL [R1+0x488], R19 ;  /* 0x0004881301007387 */ /* 0x000fe80000100800 */
[----:B------:R2:W-:Y:S01]  /*2b380*/  STL [R1+0x484], R18 ;  /* 0x0004841201007387 */ /* 0x0005e20000100800 */
[----:B------:R-:W-:-:S02]  /*2b390*/  IMAD R11, R11, UR12, RZ ;  /* 0x0000000c0b0b7c24 */ /* 0x000fc4000f8e02ff */
[----:B--2---:R-:W-:Y:S02]  /*2b3a0*/  IMAD R18, R7, UR12, RZ ;  /* 0x0000000c07127c24 */ /* 0x004fe4000f8e02ff */
[----:B------:R-:W2:Y:S04]  /*2b3b0*/  LDL.LU R7, [R1+0x3fc] ;  /* 0x0003fc0001077983 */ /* 0x000ea80000300800 */
[----:B------:R3:W-:Y:S04]  /*2b3c0*/  STL [R1+0x47c], R11 ;  /* 0x00047c0b01007387 */ /* 0x0007e80000100800 */
[----:B------:R-:W-:Y:S01]  /*2b3d0*/  STL [R1+0x474], R18 ;  /* 0x0004741201007387 */ /* 0x000fe20000100800 */
[----:B---3--:R-:W-:-:S03]  /*2b3e0*/  IMAD R11, R10, UR12, RZ ;  /* 0x0000000c0a0b7c24 */ /* 0x008fc6000f8e02ff */
[----:B------:R-:W3:Y:S04]  /*2b3f0*/  LDL.LU R10, [R1+0x3f8] ;  /* 0x0003f800010a7983 */ /* 0x000ee80000300800 */
[----:B------:R0:W-:Y:S04]  /*2b400*/  STL [R1+0x468], R11 ;  /* 0x0004680b01007387 */ /* 0x0001e80000100800 */
[----:B0-----:R-:W3:Y:S01]  /*2b410*/  LDL.LU R11, [R1+0x3f4] ;  /* 0x0003f400010b7983 */ /* 0x001ee20000300800 */
        /* <DEDUP_REMOVED lines=9> */
[----:B------:R-:W4:Y:S01]  /*2b4b0*/  LDL.LU R6, [R1+0x3dc] ;  /* 0x0003dc0001067983 */ /* 0x000f220000300800 */
[----:B-1----:R-:W-:-:S03]  /*2b4c0*/  IMAD R17, R16, UR12, RZ ;  /* 0x0000000c10117c24 */ /* 0x002fc6000f8e02ff */
[----:B------:R-:W-:Y:S01]  /*2b4d0*/  STL [R1+0x450], R18 ;  /* 0x0004501201007387 */ /* 0x000fe20000100800 */
[----:B------:R-:W-:-:S03]  /*2b4e0*/  IMAD R15, R15, UR12, RZ ;  /* 0x0000000c0f0f7c24 */ /* 0x000fc6000f8e02ff */
[----:B------:R-:W-:Y:S01]  /*2b4f0*/  STL [R1+0x44c], R17 ;  /* 0x00044c1101007387 */ /* 0x000fe20000100800 */
[----:B------:R-:W-:-:S03]  /*2b500*/  IMAD R16, R4, UR12, RZ ;  /* 0x0000000c04107c24 */ /* 0x000fc6000f8e02ff */
[----:B------:R-:W4:Y:S04]  /*2b510*/  LDL.LU R4, [R1+0x3d8] ;  /* 0x0003d80001047983 */ /* 0x000f280000300800 */
[----:B------:R0:W-:Y:S01]  /*2b520*/  STL [R1+0x448], R15 ;  /* 0x0004480f01007387 */ /* 0x0001e20000100800 */
[----:B------:R-:W-:-:S03]  /*2b530*/  IMAD R13, R13, UR12, RZ ;  /* 0x0000000c0d0d7c24 */ /* 0x000fc6000f8e02ff */
[----:B------:R-:W-:Y:S01]  /*2b540*/  STL [R1+0x440], R16 ;  /* 0x0004401001007387 */ /* 0x000fe20000100800 */
[----:B0-----:R-:W-:-:S05]  /*2b550*/  IMAD R15, R14, UR12, RZ ;  /* 0x0000000c0e0f7c24 */ /* 0x001fca000f8e02ff */
[----:B------:R-:W-:Y:S01]  /*2b560*/  STL [R1+0x434], R15 ;  /* 0x0004340f01007387 */ /* 0x000fe20000100800 */
[----:B-----5:R-:W-:-:S03]  /*2b570*/  IMAD R14, R27, UR12, RZ ;  /* 0x0000000c1b0e7c24 */ /* 0x020fc6000f8e02ff */
        /* <DEDUP_REMOVED lines=17> */
[----:B------:R-:W-:-:S03]  /*2b690*/  IMAD R13, R5, UR12, RZ ;  /* 0x0000000c050d7c24 */ /* 0x000fc6000f8e02ff */
[----:B------:R-:W5:Y:S04]  /*2b6a0*/  LDL.LU R5, [R1+0x39c] ;  /* 0x00039c0001057983 */ /* 0x000f680000300800 */
[----:B------:R2:W-:Y:S02]  /*2b6b0*/  STL [R1+0x400], R13 ;  /* 0x0004000d01007387 */ /* 0x0005e40000100800 */
[----:B--2---:R-:W-:Y:S02]  /*2b6c0*/  IMAD R13, R7, UR12, RZ ;  /* 0x0000000c070d7c24 */ /* 0x004fe4000f8e02ff */
[----:B------:R-:W2:Y:S04]  /*2b6d0*/  LDL.LU R7, [R1+0x398] ;  /* 0x0003980001077983 */ /* 0x000ea80000300800 */
[----:B------:R0:W-:Y:S01]  /*2b6e0*/  STL [R1+0x3fc], R13 ;  /* 0x0003fc0d01007387 */ /* 0x0001e20000100800 */
[----:B---3--:R-:W-:-:S03]  /*2b6f0*/  IMAD R14, R10, UR12, RZ ;  /* 0x0000000c0a0e7c24 */ /* 0x008fc6000f8e02ff */
[----:B------:R-:W3:Y:S04]  /*2b700*/  LDL.LU R10, [R1+0x38c] ;  /* 0x00038c00010a7983 */ /* 0x000ee80000300800 */
[----:B------:R-:W-:Y:S04]  /*2b710*/  STL [R1+0x3f8], R14 ;  /* 0x0003f80e01007387 */ /* 0x000fe80000100800 */
[----:B------:R-:W3:Y:S01]  /*2b720*/  LDL.LU R17, [R1+0x384] ;  /* 0x0003840001117983 */ /* 0x000ee20000300800 */
[----:B0-----:R-:W-:-:S05]  /*2b730*/  IMAD R13, R11, UR12, RZ ;  /* 0x0000000c0b0d7c24 */ /* 0x001fca000f8e02ff */
[----:B------:R-:W-:Y:S01]  /*2b740*/  STL [R1+0x3f4], R13 ;  /* 0x0003f40d01007387 */ /* 0x000fe20000100800 */
[----:B------:R-:W-:-:S03]  /*2b750*/  IMAD R11, R9, UR12, RZ ;  /* 0x0000000c090b7c24 */ /* 0x000fc6000f8e02ff */
[----:B------:R-:W3:Y:S04]  /*2b760*/  LDL.LU R9, [R1+0x380] ;  /* 0x0003800001097983 */ /* 0x000ee80000300800 */
[----:B------:R4:W-:Y:S02]  /*2b770*/  STL [R1+0x3ec], R11 ;  /* 0x0003ec0b01007387 */ /* 0x0009e40000100800 */
[----:B----4-:R-:W-:Y:S02]  /*2b780*/  IMAD R11, R8, UR12, RZ ;  /* 0x0000000c080b7c24 */ /* 0x010fe4000f8e02ff */
        /* <DEDUP_REMOVED lines=9> */
[----:B------:R-:W-:-:S05]  /*2b820*/  IMAD R4, R4, UR12, RZ ;  /* 0x0000000c04047c24 */ /* 0x000fca000f8e02ff */
[----:B------:R0:W-:Y:S04]  /*2b830*/  STL [R1+0x3d8], R4 ;  /* 0x0003d80401007387 */ /* 0x0001e80000100800 */
[----:B0-----:R-:W4:Y:S04]  /*2b840*/  LDL.LU R4, [R1+0x34c] ;  /* 0x00034c0001047983 */ /* 0x001f280000300800 */
[----:B------:R-:W4:Y:S01]  /*2b850*/  LDL.LU R11, [R1+0x348] ;  /* 0x00034800010b7983 */ /* 0x000f220000300800 */
        /* <DEDUP_REMOVED lines=20> */
[----:B------:R-:W-:Y:S01]  /*2b9a0*/  STL [R1+0x39c], R18 ;  /* 0x00039c1201007387 */ /* 0x000fe20000100800 */
        /* <DEDUP_REMOVED lines=13> */
[----:B------:R-:W4:Y:S01]  /*2ba80*/  LDL.LU R8, [R1+0x2fc] ;  /* 0x0002fc0001087983 */ /* 0x000f220000300800 */
[----:B0-----:R-:W-:-:S03]  /*2ba90*/  IMAD R17, R16, UR12, RZ ;  /* 0x0000000c10117c24 */ /* 0x001fc6000f8e02ff */
        /* <DEDUP_REMOVED lines=10> */
[----:B------:R-:W-:-:S03]  /*2bb40*/  IMAD R14, R4, UR12, RZ ;  /* 0x0000000c040e7c24 */ /* 0x000fc6000f8e02ff */
[----:B------:R-:W4:Y:S04]  /*2bb50*/  LDL.LU R4, [R1+0x2f4] ;  /* 0x0002f40001047983 */ /* 0x000f280000300800 */
[----:B------:R0:W-:Y:S04]  /*2bb60*/  STL [R1+0x350], R13 ;  /* 0x0003500d01007387 */ /* 0x0001e80000100800 */
[----:B------:R-:W-:Y:S04]  /*2bb70*/  STL [R1+0x34c], R14 ;  /* 0x00034c0e01007387 */ /* 0x000fe80000100800 */
[----:B------:R-:W4:Y:S01]  /*2bb80*/  LDL.LU R19, [R1+0x2f0] ;  /* 0x0002f00001137983 */ /* 0x000f220000300800 */
[----:B0-----:R-:W-:-:S02]  /*2bb90*/  IMAD R13, R11, UR12, RZ ;  /* 0x0000000c0b0d7c24 */ /* 0x001fc4000f8e02ff */
[----:B-----5:R-:W-:-:S03]  /*2bba0*/  IMAD R11, R27, UR12, RZ ;  /* 0x0000000c1b0b7c24 */ /* 0x020fc6000f8e02ff */
        /* <DEDUP_REMOVED lines=14> */
[----:B0-----:R-:W-:Y:S02]  /*2bc90*/  IMAD R13, R5, UR12, RZ ;  /* 0x0000000c050d7c24 */ /* 0x001fe4000f8e02ff */
[----:B------:R-:W5:Y:S04]  /*2bca0*/  LDL.LU R5, [R1+0x2b8] ;  /* 0x0002b80001057983 */ /* 0x000f680000300800 */
[----:B------:R0:W-:Y:S01]  /*2bcb0*/  STL [R1+0x320], R13 ;  /* 0x0003200d01007387 */ /* 0x0001e20000100800 */
[----:B--2---:R-:W-:-:S03]  /*2bcc0*/  IMAD R14, R7, UR12, RZ ;  /* 0x0000000c070e7c24 */ /* 0x004fc6000f8e02ff */
[----:B------:R-:W2:Y:S04]  /*2bcd0*/  LDL.LU R7, [R1+0x2b0] ;  /* 0x0002b00001077983 */ /* 0x000ea80000300800 */
[----:B------:R-:W-:Y:S04]  /*2bce0*/  STL [R1+0x31c], R14 ;  /* 0x00031c0e01007387 */ /* 0x000fe80000100800 */
[----:B------:R-:W2:Y:S01]  /*2bcf0*/  LDL.LU R17, [R1+0x2a8] ;  /* 0x0002a80001117983 */ /* 0x000ea20000300800 */
[----:B0-----:R-:W-:-:S05]  /*2bd00*/  IMAD R13, R12, UR12, RZ ;  /* 0x0000000c0c0d7c24 */ /* 0x001fca000f8e02ff */
[----:B------:R-:W-:Y:S01]  /*2bd10*/  STL [R1+0x310], R13 ;  /* 0x0003100d01007387 */ /* 0x000fe20000100800 */
[----:B---3--:R-:W-:-:S03]  /*2bd20*/  IMAD R12, R10, UR12, RZ ;  /* 0x0000000c0a0c7c24 */ /* 0x008fc6000f8e02ff */
[----:B------:R-:W3:Y:S04]  /*2bd30*/  LDL.LU R10, [R1+0x2a4] ;  /* 0x0002a400010a7983 */ /* 0x000ee80000300800 */
[----:B------:R0:W-:Y:S02]  /*2bd40*/  STL [R1+0x30c], R12 ;  /* 0x00030c0c01007387 */ /* 0x0001e40000100800 */
[----:B0-----:R-:W-:Y:S02]  /*2bd50*/  IMAD R12, R9, UR12, RZ ;  /* 0x0000000c090c7c24 */ /* 0x001fe4000f8e02ff */
[----:B------:R-:W3:Y:S04]  /*2bd60*/  LDL.LU R9, [R1+0x2a0] ;  /* 0x0002a00001097983 */ /* 0x000ee80000300800 */
[----:B------:R-:W-:Y:S04]  /*2bd70*/  STL [R1+0x304], R12 ;  /* 0x0003040c01007387 */ /* 0x000fe80000100800 */
[----:B------:R-:W3:Y:S04]  /*2bd80*/  LDL.LU R16, [R1+0x29c] ;  /* 0x00029c0001107983 */ /* 0x000ee80000300800 */
[----:B------:R-:W3:Y:S01]  /*2bd90*/  LDL.LU R15, [R1+0x298] ;  /* 0x00029800010f7983 */ /* 0x000ee20000300800 */
[----:B----4-:R-:W-:-:S05]  /*2bda0*/  IMAD R8, R8, UR12, RZ ;  /* 0x0000000c08087c24 */ /* 0x010fca000f8e02ff */
        /* <DEDUP_REMOVED lines=21> */
[----:B------:R-:W5:Y:S04]  /*2bf00*/  LDL.LU R28, [R1+0x264] ;  /* 0x00026400011c7983 */ /* 0x000f680000300800 */
[----:B------:R-:W-:Y:S04]  /*2bf10*/  STL [R1+0x2d8], R19 ;  /* 0x0002d81301007387 */ /* 0x000fe80000100800 */
[----:B------:R0:W-:Y:S01]  /*2bf20*/  STL [R1+0x2d0], R18 ;  /* 0x0002d01201007387 */ /* 0x0001e20000100800 */
[----:B------:R-:W-:Y:S02]  /*2bf30*/  IMAD R11, R11, UR12, RZ ;  /* 0x0000000c0b0b7c24 */ /* 0x000fe4000f8e02ff */
[----:B0-----:R-:W-:-:S02]  /*2bf40*/  IMAD R18, R2, UR12, RZ ;  /* 0x0000000c02127c24 */ /* 0x001fc4000f8e02ff */
        /* <DEDUP_REMOVED lines=16> */
[----:B------:R-:W3:Y:S01]  /*2c050*/  LDL.LU R9, [R1+0x248] ;  /* 0x0002480001097983 */ /* 0x000ee20000300800 */
[----:B-1----:R-:W-:-:S03]  /*2c060*/  IMAD R17, R16, UR12, RZ ;  /* 0x0000000c10117c24 */ /* 0x002fc6000f8e02ff */
[----:B------:R-:W-:Y:S01]  /*2c070*/  STL [R1+0x2a0], R18 ;  /* 0x0002a01201007387 */ /* 0x000fe20000100800 */
[----:B------:R-:W-:-:S03]  /*2c080*/  IMAD R15, R15, UR12, RZ ;  /* 0x0000000c0f0f7c24 */ /* 0x000fc6000f8e02ff */
[----:B------:R-:W-:Y:S01]  /*2c090*/  STL [R1+0x29c], R17 ;  /* 0x00029c1101007387 */ /* 0x000fe20000100800 */
[----:B----4-:R-:W-:-:S03]  /*2c0a0*/  IMAD R16, R8, UR12, RZ ;  /* 0x0000000c08107c24 */ /* 0x010fc6000f8e02ff */
        /* <DEDUP_REMOVED lines=18> */
[----:B------:R-:W-:Y:S04]  /*2c1d0*/  STL [R1+0x270], R13 ;  /* 0x0002700d01007387 */ /* 0x000fe80000100800 */
[----:B------:R-:W5:Y:S01]  /*2c1e0*/  LDL.LU R18, [R1+0x228] ;  /* 0x0002280001127983 */ /* 0x000f620000300800 */
        /* <DEDUP_REMOVED lines=91> */
[----:B------:R-:W-:Y:S04]  /*2c7a0*/  STL [R1+0x1d4], R13 ;  /* 0x0001d40d01007387 */ /* 0x000fe80000100800 */
[----:B------:R-:W4:Y:S01]  /*2c7b0*/  LDL.LU R18, [R1+0x178] ;  /* 0x0001780001127983 */ /* 0x000f220000300800 */
        /* <DEDUP_REMOVED lines=19> */
[----:B--2---:R-:W-:Y:S02]  /*2c8f0*/  IMAD R12, R7, UR12, RZ ;  /* 0x0000000c070c7c24 */ /* 0x004fe4000f8e02ff */
        /* <DEDUP_REMOVED lines=22> */
[----:B------:R-:W4:Y:S04]  /*2ca60*/  LDL.LU R4, [R1+0x11c] ;  /* 0x00011c0001047983 */ /* 0x000f280000300800 */
[----:B------:R-:W-:Y:S01]  /*2ca70*/  STL [R1+0x17c], R20 ;  /* 0x00017c1401007387 */ /* 0x000fe20000100800 */
[----:B-1----:R-:W-:Y:S02]  /*2ca80*/  IMAD R19, R18, UR12, RZ ;  /* 0x0000000c12137c24 */ /* 0x002fe4000f8e02ff */
[----:B-----5:R-:W-:Y:S02]  /*2ca90*/  IMAD R18, R27, UR12, RZ ;  /* 0x0000000c1b127c24 */ /* 0x020fe4000f8e02ff */
[----:B------:R-:W5:Y:S04]  /*2caa0*/  LDL.LU R27, [R1+0x118] ;  /* 0x00011800011b7983 */ /* 0x000f680000300800 */
[----:B------:R-:W-:Y:S04]  /*2cab0*/  STL [R1+0x178], R19 ;  /* 0x0001781301007387 */ /* 0x000fe80000100800 */
[----:B------:R0:W-:Y:S02]  /*2cac0*/  STL [R1+0x174], R18 ;  /* 0x0001741201007387 */ /* 0x0001e40000100800 */
[----:B0-----:R-:W-:-:S02]  /*2cad0*/  IMAD R18, R29, UR12, RZ ;  /* 0x0000000c1d127c24 */ /* 0x001fc4000f8e02ff */
[----:B------:R-:W5:Y:S01]  /*2cae0*/  LDL.LU R29, [R1+0x114] ;  /* 0x00011400011d7983 */ /* 0x000f620000300800 */
[----:B------:R-:W-:-:S05]  /*2caf0*/  IMAD R11, R11, UR12, RZ ;  /* 0x0000000c0b0b7c24 */ /* 0x000fca000f8e02ff */
        /* <DEDUP_REMOVED lines=44> */
[----:B------:R-:W4:Y:S01]  /*2cdc0*/  LDL.LU R17, [R1+0xd0] ;  /* 0x0000d00001117983 */ /* 0x000f220000300800 */
        /* <DEDUP_REMOVED lines=17> */
[----:B------:R0:W-:Y:S01]  /*2cee0*/  STL [R1+0xfc], R12 ;  /* 0x0000fc0c01007387 */ /* 0x0001e20000100800 */
[----:B--2---:R-:W-:-:S03]  /*2cef0*/  IMAD R11, R7, UR12, RZ ;  /* 0x0000000c070b7c24 */ /* 0x004fc6000f8e02ff */
[----:B------:R-:W2:Y:S04]  /*2cf00*/  LDL.LU R7, [R1+0xa4] ;  /* 0x0000a40001077983 */ /* 0x000ea80000300800 */
[----:B------:R-:W2:Y:S04]  /*2cf10*/  LDL.LU R15, [R1+0xac] ;  /* 0x0000ac00010f7983 */ /* 0x000ea80000300800 */
[----:B------:R1:W-:Y:S04]  /*2cf20*/  STL [R1+0xf8], R11 ;  /* 0x0000f80b01007387 */ /* 0x0003e80000100800 */
[----:B------:R-:W2:Y:S04]  /*2cf30*/  LDL.LU R14, [R1+0x9c] ;  /* 0x00009c00010e7983 */ /* 0x000ea80000300800 */
[----:B------:R-:W2:Y:S04]  /*2cf40*/  LDL.LU R13, [R1+0x98] ;  /* 0x00009800010d7983 */ /* 0x000ea80000300800 */
[----:B0-----:R-:W2:Y:S01]  /*2cf50*/  LDL.LU R12, [R1+0x94] ;  /* 0x00009400010c7983 */ /* 0x001ea20000300800 */
[----:B---3--:R-:W-:-:S05]  /*2cf60*/  IMAD R10, R10, UR12, RZ ;  /* 0x0000000c0a0a7c24 */ /* 0x008fca000f8e02ff */
[----:B------:R0:W-:Y:S04]  /*2cf70*/  STL [R1+0xf4], R10 ;  /* 0x0000f40a01007387 */ /* 0x0001e80000100800 */
[----:B-1----:R-:W3:Y:S04]  /*2cf80*/  LDL.LU R11, [R1+0x90] ;  /* 0x00009000010b7983 */ /* 0x002ee80000300800 */
        /* <DEDUP_REMOVED lines=10> */
[----:B------:R-:W3:Y:S01]  /*2d030*/  LDL.LU R6, [R1+0x78] ;  /* 0x0000780001067983 */ /* 0x000ee20000300800 */
[----:B-1----:R-:W-:-:S03]  /*2d040*/  IMAD R19, R18, UR12, RZ ;  /* 0x0000000c12137c24 */ /* 0x002fc6000f8e02ff */
[----:B------:R-:W-:Y:S01]  /*2d050*/  STL [R1+0xdc], R20 ;  /* 0x0000dc1401007387 */ /* 0x000fe20000100800 */
[----:B------:R-:W-:-:S03]  /*2d060*/  IMAD R18, R4, UR12, RZ ;  /* 0x0000000c04127c24 */ /* 0x000fc6000f8e02ff */
[----:B------:R-:W3:Y:S04]  /*2d070*/  LDL.LU R4, [R1+0x74] ;  /* 0x0000740001047983 */ /* 0x000ee80000300800 */
[----:B------:R-:W-:Y:S01]  /*2d080*/  STL [R1+0xd8], R19 ;  /* 0x0000d81301007387 */ /* 0x000fe20000100800 */
[----:B------:R-:W-:-:S03]  /*2d090*/  IMAD R17, R17, UR12, RZ ;  /* 0x0000000c11117c24 */ /* 0x000fc6000f8e02ff */
[----:B------:R5:W-:Y:S02]  /*2d0a0*/  STL [R1+0xd4], R18 ;  /* 0x0000d41201007387 */ /* 0x000be40000100800 */
[----:B-----5:R-:W-:Y:S02]  /*2d0b0*/  IMAD R18, R27, UR12, RZ ;  /* 0x0000000c1b127c24 */ /* 0x020fe4000f8e02ff */
[----:B------:R-:W5:Y:S04]  /*2d0c0*/  LDL.LU R27, [R1+0x70] ;  /* 0x00007000011b7983 */ /* 0x000f680000300800 */
        /* <DEDUP_REMOVED lines=9> */
[----:B------:R-:W4:Y:S01]  /*2d160*/  LDL.LU R28, [R1+0x64] ;  /* 0x00006400011c7983 */ /* 0x000f220000300800 */
[----:B------:R-:W-:-:S03]  /*2d170*/  IMAD R16, R16, UR12, RZ ;  /* 0x0000000c10107c24 */ /* 0x000fc6000f8e02ff */
[----:B------:R0:W-:Y:S02]  /*2d180*/  STL [R1+0xbc], R17 ;  /* 0x0000bc1101007387 */ /* 0x0001e40000100800 */
[----:B0-----:R-:W-:Y:S02]  /*2d190*/  IMAD R17, R2, UR12, RZ ;  /* 0x0000000c02117c24 */ /* 0x001fe4000f8e02ff */
[----:B------:R-:W4:Y:S04]  /*2d1a0*/  LDL.LU R2, [R1+0x60] ;  /* 0x0000600001027983 */ /* 0x000f280000300800 */
[----:B------:R0:W-:Y:S04]  /*2d1b0*/  STL [R1+0xb8], R16 ;  /* 0x0000b81001007387 */ /* 0x0001e80000100800 */
[----:B------:R-:W-:Y:S01]  /*2d1c0*/  STL [R1+0xb4], R17 ;  /* 0x0000b41101007387 */ /* 0x000fe20000100800 */
[----:B0-----:R-:W-:-:S03]  /*2d1d0*/  IMAD R16, R5, UR12, RZ ;  /* 0x0000000c05107c24 */ /* 0x001fc6000f8e02ff */
[----:B------:R-:W4:Y:S04]  /*2d1e0*/  LDL.LU R5, [R1+0x5c] ;  /* 0x00005c0001057983 */ /* 0x000f280000300800 */
[----:B------:R-:W-:Y:S01]  /*2d1f0*/  STL [R1+0xb0], R16 ;  /* 0x0000b01001007387 */ /* 0x000fe20000100800 */
[----:B--2---:R-:W-:-:S05]  /*2d200*/  IMAD R7, R7, UR12, RZ ;  /* 0x0000000c07077c24 */ /* 0x004fca000f8e02ff */
[----:B------:R0:W-:Y:S04]  /*2d210*/  STL [R1+0xa4], R7 ;  /* 0x0000a40701007387 */ /* 0x0001e80000100800 */
[----:B0-----:R-:W2:Y:S01]  /*2d220*/  LDL.LU R7, [R1+0x58] ;  /* 0x0000580001077983 */ /* 0x001ea20000300800 */
[-C--:B---3--:R-:W-:Y:S02]  /*2d230*/  LEA R17, P6, R15, R0.reuse, 0x1 ;  /* 0x000000000f117211 */ /* 0x088fe400078c08ff */
[-C--:B------:R-:W-:Y:S02]  /*2d240*/  LEA R16, P5, R14, R0.reuse, 0x1 ;  /* 0x000000000e107211 */ /* 0x080fe400078a08ff */
[-C--:B------:R-:W-:Y:S01]  /*2d250*/  LEA R18, P4, R13, R0.reuse, 0x1 ;  /* 0x000000000d127211 */ /* 0x080fe200078808ff */
[----:B------:R0:W-:Y:S04]  /*2d260*/  STL [R1+0x2a84], R17 ;  /* 0x002a841101007387 */ /* 0x0001e80000100800 */
[----:B------:R1:W-:Y:S04]  /*2d270*/  STL [R1+0x2a88], R16 ;  /* 0x002a881001007387 */ /* 0x0003e80000100800 */
[----:B------:R-:W-:Y:S04]  /*2d280*/  STL [R1+0x2a8c], R18 ;  /* 0x002a8c1201007387 */ /* 0x000fe80000100800 */
[----:B------:R-:W3:Y:S01]  /*2d290*/  LDL.LU R21, [R1+0x54] ;  /* 0x0000540001157983 */ /* 0x000ee20000300800 */
[----:B0-----:R-:W-:-:S02]  /*2d2a0*/  LEA R17, P3, R12, R0, 0x1 ;  /* 0x000000000c117211 */ /* 0x001fc400078608ff */
[----:B-1----:R-:W-:-:S03]  /*2d2b0*/  LEA R16, P2, R11, R0, 0x1 ;  /* 0x000000000b107211 */ /* 0x002fc600078408ff */
[----:B------:R0:W-:Y:S04]  /*2d2c0*/  STL [R1+0x2a90], R17 ;  /* 0x002a901101007387 */ /* 0x0001e80000100800 */
[----:B------:R1:W-:Y:S01]  /*2d2d0*/  STL [R1+0x2a94], R16 ;  /* 0x002a941001007387 */ /* 0x0003e20000100800 */
[----:B0-----:R-:W-:-:S05]  /*2d2e0*/  LEA R17, P1, R10, R0, 0x1 ;  /* 0x000000000a117211 */ /* 0x001fca00078208ff */
[----:B------:R-:W-:Y:S04]  /*2d2f0*/  STL [R1+0x2a98], R17 ;  /* 0x002a981101007387 */ /* 0x000fe80000100800 */
[----:B------:R-:W3:Y:S01]  /*2d300*/  LDL.LU R20, [R1+0x50] ;  /* 0x0000500001147983 */ /* 0x000ee20000300800 */
[----:B-1----:R-:W-:Y:S02]  /*2d310*/  LEA R16, P0, R9, R0, 0x1 ;  /* 0x0000000009107211 */ /* 0x002fe400078008ff */
[----:B------:R-:W-:-:S03]  /*2d320*/  LEA.HI.X.SX32 R15, R15, R3, 0x1, P6 ;  /* 0x000000030f0f7211 */ /* 0x000fc600030f0eff */
[----:B------:R4:W-:Y:S04]  /*2d330*/  STL [R1+0x2a9c], R16 ;  /* 0x002a9c1001007387 */ /* 0x0009e80000100800 */
[----:B------:R0:W-:Y:S01]  /*2d340*/  STL [R1+0x2a7c], R15 ;  /* 0x002a7c0f01007387 */ /* 0x0001e20000100800 */
[----:B----4-:R-:W-:-:S05]  /*2d350*/  LEA R16, P6, R8, R0, 0x1 ;  /* 0x0000000008107211 */ /* 0x010fca00078c08ff */
[----:B------:R-:W-:Y:S04]  /*2d360*/  STL [R1+0x2a80], R16 ;  /* 0x002a801001007387 */ /* 0x000fe80000100800 */
[----:B------:R-:W4:Y:S01]  /*2d370*/  LDL.LU R19, [R1+0x4c] ;  /* 0x00004c0001137983 */ /* 0x000f220000300800 */
[----:B------:R-:W-:Y:S02]  /*2d380*/  LEA.HI.X.SX32 R14, R14, R3, 0x1, P5 ;  /* 0x000000030e0e7211 */ /* 0x000fe400028f0eff */
[----:B0-----:R-:W-:-:S03]  /*2d390*/  LEA R15, P5, R6, R0, 0x1 ;  /* 0x00000000060f7211 */ /* 0x001fc600078a08ff */
[----:B------:R0:W-:Y:S04]  /*2d3a0*/  STL [R1+0x2a74], R14 ;  /* 0x002a740e01007387 */ /* 0x0001e80000100800 */
[----:B------:R-:W-:Y:S01]  /*2d3b0*/  STL [R1+0x2a78], R15 ;  /* 0x002a780f01007387 */ /* 0x000fe20000100800 */
[----:B0-----:R-:W-:-:S05]  /*2d3c0*/  LEA.HI.X.SX32 R14, R13, R3, 0x1, P4 ;  /* 0x000000030d0e7211 */ /* 0x001fca00020f0eff */
[----:B------:R-:W-:Y:S04]  /*2d3d0*/  STL [R1+0x2a6c], R14 ;  /* 0x002a6c0e01007387 */ /* 0x000fe80000100800 */
[----:B------:R-:W4:Y:S01]  /*2d3e0*/  LDL.LU R18, [R1+0x48] ;  /* 0x0000480001127983 */ /* 0x000f220000300800 */
[----:B------:R-:W-:Y:S02]  /*2d3f0*/  LEA R13, P4, R4, R0, 0x1 ;  /* 0x00000000040d7211 */ /* 0x000fe400078808ff */
[----:B------:R-:W-:-:S03]  /*2d400*/  LEA.HI.X.SX32 R12, R12, R3, 0x1, P3 ;  /* 0x000000030c0c7211 */ /* 0x000fc600018f0eff */
[----:B------:R5:W-:Y:S04]  /*2d410*/  STL [R1+0x2a70], R13 ;  /* 0x002a700d01007387 */ /* 0x000be80000100800 */
[----:B------:R0:W-:Y:S01]  /*2d420*/  STL [R1+0x2a64], R12 ;  /* 0x002a640c01007387 */ /* 0x0001e20000100800 */
[----:B-----5:R-:W-:-:S05]  /*2d430*/  LEA R13, P3, R27, R0, 0x1 ;  /* 0x000000001b0d7211 */ /* 0x020fca00078608ff */
[----:B------:R-:W-:Y:S01]  /*2d440*/  STL [R1+0x2a68], R13 ;  /* 0x002a680d01007387 */ /* 0x000fe20000100800 */
[----:B------:R-:W-:-:S03]  /*2d450*/  LEA.HI.X.SX32 R11, R11, R3, 0x1, P2 ;  /* 0x000000030b0b7211 */ /* 0x000fc600010f0eff */
[----:B------:R-:W5:Y:S01]  /*2d460*/  LDL.LU R17, [R1+0x44] ;  /* 0x0000440001117983 */ /* 0x000f620000300800 */
[----:B0-----:R-:W-:-:S03]  /*2d470*/  LEA R12, P2, R29, R0, 0x1 ;  /* 0x000000001d0c7211 */ /* 0x001fc600078408ff */
[----:B------:R0:W-:Y:S04]  /*2d480*/  STL [R1+0x2a5c], R11 ;  /* 0x002a5c0b01007387 */ /* 0x0001e80000100800 */
[----:B------:R-:W-:Y:S01]  /*2d490*/  STL [R1+0x2a60], R12 ;  /* 0x002a600c01007387 */ /* 0x000fe20000100800 */
[----:B0-----:R-:W-:-:S05]  /*2d4a0*/  LEA.HI.X.SX32 R11, R10, R3, 0x1, P1 ;  /* 0x000000030a0b7211 */ /* 0x001fca00008f0eff */
[----:B------:R-:W-:Y:S04]  /*2d4b0*/  STL [R1+0x2a54], R11 ;  /* 0x002a540b01007387 */ /* 0x000fe80000100800 */
[----:B------:R-:W5:Y:S01]  /*2d4c0*/  LDL.LU R16, [R1+0x40] ;  /* 0x0000400001107983 */ /* 0x000f620000300800 */
[----:B------:R-:W-:Y:S02]  /*2d4d0*/  LEA R10, P1, R28, R0, 0x1 ;  /* 0x000000001c0a7211 */ /* 0x000fe400078208ff */
[----:B------:R-:W-:-:S03]  /*2d4e0*/  LEA.HI.X.SX32 R9, R9, R3, 0x1, P0 ;  /* 0x0000000309097211 */ /* 0x000fc600000f0eff */
[----:B------:R0:W-:Y:S01]  /*2d4f0*/  STL [R1+0x2a58], R10 ;  /* 0x002a580a01007387 */ /* 0x0001e20000100800 */
[----:B------:R-:W-:-:S03]  /*2d500*/  LEA.HI.X.SX32 R8, R8, R3, 0x1, P6 ;  /* 0x0000000308087211 */ /* 0x000fc600030f0eff */
[----:B------:R1:W-:Y:S01]  /*2d510*/  STL [R1+0x2a4c], R9 ;  /* 0x002a4c0901007387 */ /* 0x0003e20000100800 */
[----:B0-----:R-:W-:-:S05]  /*2d520*/  LEA R10, P0, R2, R0, 0x1 ;  /* 0x00000000020a7211 */ /* 0x001fca00078008ff */
[----:B------:R-:W-:Y:S01]  /*2d530*/  STL [R1+0x2a50], R10 ;  /* 0x002a500a01007387 */ /* 0x000fe20000100800 */
[----:B-1----:R-:W-:-:S03]  /*2d540*/  LEA R9, P6, R5, R0, 0x1 ;  /* 0x0000000005097211 */ /* 0x002fc600078c08ff */
[----:B------:R-:W5:Y:S04]  /*2d550*/  LDL.LU R15, [R1+0x3c] ;  /* 0x00003c00010f7983 */ /* 0x000f680000300800 */
[----:B------:R0:W-:Y:S04]  /*2d560*/  STL [R1+0x2a44], R8 ;  /* 0x002a440801007387 */ /* 0x0001e80000100800 */
[----:B------:R-:W-:Y:S04]  /*2d570*/  STL [R1+0x2a48], R9 ;  /* 0x002a480901007387 */ /* 0x000fe80000100800 */
[----:B------:R-:W5:Y:S01]  /*2d580*/  LDL.LU R14, [R1+0x38] ;  /* 0x00003800010e7983 */ /* 0x000f620000300800 */
[----:B0-----:R-:W-:-:S02]  /*2d590*/  LEA.HI.X.SX32 R8, R6, R3, 0x1, P5 ;  /* 0x0000000306087211 */ /* 0x001fc400028f0eff */
[----:B--2---:R-:W-:-:S03]  /*2d5a0*/  LEA R6, P5, R7, R0, 0x1 ;  /* 0x0000000007067211 */ /* 0x004fc600078a08ff */
[----:B------:R-:W-:Y:S04]  /*2d5b0*/  STL [R1+0x2a3c], R8 ;  /* 0x002a3c0801007387 */ /* 0x000fe80000100800 */
[----:B------:R-:W2:Y:S01]  /*2d5c0*/  LDL.LU R13, [R1+0x34] ;  /* 0x00003400010d7983 */ /* 0x000ea20000300800 */
[----:B------:R-:W-:-:S03]  /*2d5d0*/  LEA.HI.X.SX32 R4, R4, R3, 0x1, P4 ;  /* 0x0000000304047211 */ /* 0x000fc600020f0eff */
[----:B------:R-:W-:Y:S04]  /*2d5e0*/  STL [R1+0x2a40], R6 ;  /* 0x002a400601007387 */ /* 0x000fe80000100800 */
[----:B------:R-:W2:Y:S04]  /*2d5f0*/  LDL.LU R12, [R1+0x30] ;  /* 0x00003000010c7983 */ /* 0x000ea80000300800 */
[----:B------:R0:W-:Y:S04]  /*2d600*/  STL [R1+0x2a34], R4 ;  /* 0x002a340401007387 */ /* 0x0001e80000100800 */
[----:B------:R-:W2:Y:S01]  /*2d610*/  LDL.LU R11, [R1+0x2c] ;  /* 0x00002c00010b7983 */ /* 0x000ea20000300800 */
[----:B0-----:R-:W-:-:S02]  /*2d620*/  LEA.HI.X.SX32 R4, R27, R3, 0x1, P3 ;  /* 0x000000031b047211 */ /* 0x001fc400018f0eff */
[----:B---3--:R-:W-:-:S05]  /*2d630*/  LEA R6, P4, R21, R0, 0x1 ;  /* 0x0000000015067211 */ /* 0x008fca00078808ff */
[----:B------:R0:W-:Y:S04]  /*2d640*/  STL [R1+0x2a38], R6 ;  /* 0x002a380601007387 */ /* 0x0001e80000100800 */
[----:B------:R-:W3:Y:S04]  /*2d650*/  LDL.LU R10, [R1+0x28] ;  /* 0x00002800010a7983 */ /* 0x000ee80000300800 */
[----:B------:R1:W-:Y:S04]  /*2d660*/  STL [R1+0x2a2c], R4 ;  /* 0x002a2c0401007387 */ /* 0x0003e80000100800 */
[----:B------:R-:W3:Y:S01]  /*2d670*/  LDL.LU R9, [R1+0x24] ;  /* 0x0000240001097983 */ /* 0x000ee20000300800 */
[----:B0-----:R-:W-:-:S02]  /*2d680*/  LEA R6, P3, R20, R0, 0x1 ;  /* 0x0000000014067211 */ /* 0x001fc400078608ff */
[----:B-1----:R-:W-:-:S03]  /*2d690*/  LEA.HI.X.SX32 R4, R29, R3, 0x1, P2 ;  /* 0x000000031d047211 */ /* 0x002fc600010f0eff */
[----:B------:R4:W-:Y:S04]  /*2d6a0*/  STL [R1+0x2a30], R6 ;  /* 0x002a300601007387 */ /* 0x0009e80000100800 */
[----:B------:R-:W3:Y:S04]  /*2d6b0*/  LDL.LU R8, [R1+0x20] ;  /* 0x0000200001087983 */ /* 0x000ee80000300800 */
[----:B------:R0:W-:Y:S04]  /*2d6c0*/  STL [R1+0x2a24], R4 ;  /* 0x002a240401007387 */ /* 0x0001e80000100800 */
[----:B------:R-:W3:Y:S01]  /*2d6d0*/  LDL.LU R29, [R1+0x1c] ;  /* 0x00001c00011d7983 */ /* 0x000ee20000300800 */
[----:B----4-:R-:W-:-:S02]  /*2d6e0*/  LEA R6, P2, R19, R0, 0x1 ;  /* 0x0000000013067211 */ /* 0x010fc400078408ff */
[----:B0-----:R-:W-:-:S03]  /*2d6f0*/  LEA.HI.X.SX32 R4, R28, R3, 0x1, P1 ;  /* 0x000000031c047211 */ /* 0x001fc600008f0eff */
[----:B------:R0:W-:Y:S04]  /*2d700*/  STL [R1+0x2a28], R6 ;  /* 0x002a280601007387 */ /* 0x0001e80000100800 */
[----:B------:R-:W4:Y:S04]  /*2d710*/  LDL.LU R28, [R1+0x18] ;  /* 0x00001800011c7983 */ /* 0x000f280000300800 */
[----:B------:R1:W-:Y:S04]  /*2d720*/  STL [R1+0x2a1c], R4 ;  /* 0x002a1c0401007387 */ /* 0x0003e80000100800 */
[----:B------:R-:W4:Y:S01]  /*2d730*/  LDL.LU R27, [R1+0x14] ;  /* 0x00001400011b7983 */ /* 0x000f220000300800 */
[----:B0-----:R-:W-:-:S02]  /*2d740*/  LEA R6, P1, R18, R0, 0x1 ;  /* 0x0000000012067211 */ /* 0x001fc400078208ff */
[----:B-1----:R-:W-:-:S03]  /*2d750*/  LEA.HI.X.SX32 R4, R2, R3, 0x1, P0 ;  /* 0x0000000302047211 */ /* 0x002fc600000f0eff */
[----:B------:R0:W-:Y:S04]  /*2d760*/  STL [R1+0x2a20], R6 ;  /* 0x002a200601007387 */ /* 0x0001e80000100800 */
[----:B------:R-:W4:Y:S04]  /*2d770*/  LDL.LU R2, [R1+0x10] ;  /* 0x0000100001027983 */ /* 0x000f280000300800 */
[----:B------:R1:W-:Y:S01]  /*2d780*/  STL [R1+0x2a14], R4 ;  /* 0x002a140401007387 */ /* 0x0003e20000100800 */
[----:B0-----:R-:W-:-:S03]  /*2d790*/  LEA.HI.X.SX32 R6, R5, R3, 0x1, P6 ;  /* 0x0000000305067211 */ /* 0x001fc600030f0eff */
[----:B-1----:R-:W4:Y:S01]  /*2d7a0*/  LDL.LU R4, [R1+0xc] ;  /* 0x00000c0001047983 */ /* 0x002f220000300800 */
[----:B-----5:R-:W-:-:S05]  /*2d7b0*/  LEA R22, P0, R17, R0, 0x1 ;  /* 0x0000000011167211 */ /* 0x020fca00078008ff */
[----:B------:R-:W-:Y:S04]  /*2d7c0*/  STL [R1+0x2a18], R22 ;  /* 0x002a181601007387 */ /* 0x000fe80000100800 */
[----:B------:R-:W5:Y:S04]  /*2d7d0*/  LDL.LU R5, [R1+0x8] ;  /* 0x0000080001057983 */ /* 0x000f680000300800 */
[----:B------:R0:W-:Y:S04]  /*2d7e0*/  STL [R1+0x2a0c], R6 ;  /* 0x002a0c0601007387 */ /* 0x0001e80000100800 */
[----:B0-----:R-:W4:Y:S01]  /*2d7f0*/  LDL.LU R6, [R1+0x4] ;  /* 0x0000040001067983 */ /* 0x001f220000300800 */
[----:B------:R-:W-:-:S05]  /*2d800*/  LEA R22, P6, R16, R0, 0x1 ;  /* 0x0000000010167211 */ /* 0x000fca00078c08ff */
[----:B------:R0:W-:Y:S02]  /*2d810*/  STL [R1+0x2a10], R22 ;  /* 0x002a101601007387 */ /* 0x0001e40000100800 */
[-C--:B0-----:R-:W-:Y:S02]  /*2d820*/  LEA.HI.X.SX32 R22, R7, R3.reuse, 0x1, P5 ;  /* 0x0000000307167211 */ /* 0x081fe400028f0eff */
[----:B------:R-:W5:Y:S01]  /*2d830*/  LDL.LU R7, [R1] ;  /* 0x0000000001077983 */ /* 0x000f620000300800 */
[----:B------:R-:W-:-:S03]  /*2d840*/  LEA.HI.X.SX32 R21, R21, R3, 0x1, P4 ;  /* 0x0000000315157211 */ /* 0x000fc600020f0eff */
[----:B------:R0:W-:Y:S02]  /*2d850*/  STL [R1+0x2a04], R22 ;  /* 0x002a041601007387 */ /* 0x0001e40000100800 */
[----:B0-----:R-:W-:-:S05]  /*2d860*/  LEA R22, P5, R15, R0, 0x1 ;  /* 0x000000000f167211 */ /* 0x001fca00078a08ff */
[----:B------:R0:W-:Y:S01]  /*2d870*/  STL [R1+0x2a08], R22 ;  /* 0x002a081601007387 */ /* 0x0001e20000100800 */
[----:B------:R-:W-:-:S03]  /*2d880*/  LEA.HI.X.SX32 R20, R20, R3, 0x1, P3 ;  /* 0x0000000314147211 */ /* 0x000fc600018f0eff */
[----:B0-----:R-:W5:Y:S04]  /*2d890*/  LDL.LU R22, [R1+0x2b24] ;  /* 0x002b240001167983 */ /* 0x001f680000300800 */
[----:B------:R0:W-:Y:S02]  /*2d8a0*/  STL [R1+0x29fc], R21 ;  /* 0x0029fc1501007387 */ /* 0x0001e40000100800 */
[----:B0-----:R-:W-:-:S05]  /*2d8b0*/  LEA R21, P4, R14, R0, 0x1 ;  /* 0x000000000e157211 */ /* 0x001fca00078808ff */
[----:B------:R0:W-:Y:S01]  /*2d8c0*/  STL [R1+0x2a00], R21 ;  /* 0x002a001501007387 */ /* 0x0001e20000100800 */
[----:B------:R-:W-:-:S03]  /*2d8d0*/  LEA.HI.X.SX32 R19, R19, R3, 0x1, P2 ;  /* 0x0000000313137211 */ /* 0x000fc600010f0eff */
[----:B0-----:R-:W5:Y:S04]  /*2d8e0*/  LDL.LU R21, [R1+0x2b20] ;  /* 0x002b200001157983 */ /* 0x001f680000300800 */
[----:B------:R2:W-:Y:S02]  /*2d8f0*/  STL [R1+0x29f4], R20 ;  /* 0x0029f41401007387 */ /* 0x0005e40000100800 */
[----:B--2---:R-:W-:-:S05]  /*2d900*/  LEA R20, P3, R13, R0, 0x1 ;  /* 0x000000000d147211 */ /* 0x004fca00078608ff */
[----:B------:R0:W-:Y:S01]  /*2d910*/  STL [R1+0x29f8], R20 ;  /* 0x0029f81401007387 */ /* 0x0001e20000100800 */
[----:B------:R-:W-:-:S03]  /*2d920*/  LEA.HI.X.SX32 R18, R18, R3, 0x1, P1 ;  /* 0x0000000312127211 */ /* 0x000fc600008f0eff */
[----:B0-----:R-:W2:Y:S04]  /*2d930*/  LDL.LU R20, [R1+0x2b1c] ;  /* 0x002b1c0001147983 */ /* 0x001ea80000300800 */
[----:B------:R0:W-:Y:S02]  /*2d940*/  STL [R1+0x29ec], R19 ;  /* 0x0029ec1301007387 */ /* 0x0001e40000100800 */
[----:B0-----:R-:W-:-:S05]  /*2d950*/  LEA R19, P2, R12, R0, 0x1 ;  /* 0x000000000c137211 */ /* 0x001fca00078408ff */
        /* <DEDUP_REMOVED lines=8> */
[----:B------:R3:W-:Y:S01]  /*2d9e0*/  STL [R1+0x29dc], R17 ;  /* 0x0029dc1101007387 */ /* 0x0007e20000100800 */
[----:B------:R-:W-:Y:S02]  /*2d9f0*/  LEA.HI.X.SX32 R15, R15, R3, 0x1, P5 ;  /* 0x000000030f0f7211 */ /* 0x000fe400028f0eff */
[----:B---3--:R-:W-:-:S05]  /*2da00*/  LEA R17, P0, R10, R0, 0x1 ;  /* 0x000000000a117211 */ /* 0x008fca00078008ff */
[----:B------:R0:W-:Y:S04]  /*2da10*/  STL [R1+0x29e0], R17 ;  /* 0x0029e01101007387 */ /* 0x0001e80000100800 */
[----:B0-----:R-:W3:Y:S04]  /*2da20*/  LDL.LU R17, [R1+0x2b10] ;  /* 0x002b100001117983 */ /* 0x001ee80000300800 */
        /* <DEDUP_REMOVED lines=16> */
[----:B----4-:R-:W-:-:S05]  /*2db30*/  LEA R13, P3, R28, R0, 0x1 ;  /* 0x000000001c0d7211 */ /* 0x010fca00078608ff */
[----:B------:R0:W-:Y:S01]  /*2db40*/  STL [R1+0x29c0], R13 ;  /* 0x0029c00d01007387 */ /* 0x0001e20000100800 */
[----:B------:R-:W-:-:S03]  /*2db50*/  LEA.HI.X.SX32 R11, R11, R3, 0x1, P1 ;  /* 0x000000030b0b7211 */ /* 0x000fc600008f0eff */
[----:B0-----:R-:W4:Y:S04]  /*2db60*/  LDL.LU R13, [R1+0x2b00] ;  /* 0x002b0000010d7983 */ /* 0x001f280000300800 */
        /* <DEDUP_REMOVED lines=16> */
[----:B-----5:R-:W-:-:S05]  /*2dc70*/  LEA R9, P6, R5, R0, 0x1 ;  /* 0x0000000005097211 */ /* 0x020fca00078c08ff */
[----:B------:R0:W-:Y:S01]  /*2dc80*/  STL [R1+0x29a0], R9 ;  /* 0x0029a00901007387 */ /* 0x0001e20000100800 */
[----:B------:R-:W-:-:S03]  /*2dc90*/  LEA.HI.X.SX32 R29, R29, R3, 0x1, P4 ;  /* 0x000000031d1d7211 */ /* 0x000fc600020f0eff */
[----:B0-----:R-:W5:Y:S04]  /*2dca0*/  LDL.LU R9, [R1+0x2af0] ;  /* 0x002af00001097983 */ /* 0x001f680000300800 */
[----:B------:R0:W-:Y:S02]  /*2dcb0*/  STL [R1+0x2994], R8 ;  /* 0x0029940801007387 */ /* 0x0001e40000100800 */
[----:B0-----:R-:W-:-:S05]  /*2dcc0*/  LEA R8, P5, R6, R0, 0x1 ;  /* 0x0000000006087211 */ /* 0x001fca00078a08ff */
[----:B------:R0:W-:Y:S04]  /*2dcd0*/  STL [R1+0x2998], R8 ;  /* 0x0029980801007387 */ /* 0x0001e80000100800 */
[----:B0-----:R-:W2:Y:S04]  /*2dce0*/  LDL.LU R8, [R1+0x2aec] ;  /* 0x002aec0001087983 */ /* 0x001ea80000300800 */
[----:B------:R0:W-:Y:S02]  /*2dcf0*/  STL [R1+0x298c], R29 ;  /* 0x00298c1d01007387 */ /* 0x0001e40000100800 */
[----:B0-----:R-:W-:-:S05]  /*2dd00*/  LEA R29, P4, R7, R0, 0x1 ;  /* 0x00000000071d7211 */ /* 0x001fca00078808ff */
[----:B------:R0:W-:Y:S04]  /*2dd10*/  STL [R1+0x2990], R29 ;  /* 0x0029901d01007387 */ /* 0x0001e80000100800 */
[----:B0-----:R-:W2:Y:S01]  /*2dd20*/  LDL.LU R29, [R1+0x2ae8] ;  /* 0x002ae800011d7983 */ /* 0x001ea20000300800 */
[----:B------:R-:W-:-:S05]  /*2dd30*/  LEA.HI.X.SX32 R28, R28, R3, 0x1, P3 ;  /* 0x000000031c1c7211 */ /* 0x000fca00018f0eff */
[----:B------:R2:W-:Y:S02]  /*2dd40*/  STL [R1+0x2984], R28 ;  /* 0x0029841c01007387 */ /* 0x0005e40000100800 */
[----:B--2---:R-:W-:-:S05]  /*2dd50*/  LEA R28, P3, R29, R0, 0x1 ;  /* 0x000000001d1c7211 */ /* 0x004fca00078608ff */
        /* <DEDUP_REMOVED lines=33> */
[----:B------:R2:W-:Y:S01]  /*2df70*/  STL [R1+0x294c], R29 ;  /* 0x00294c1d01007387 */ /* 0x0005e20000100800 */
[----:B------:R-:W-:Y:S02]  /*2df80*/  LEA.HI.X.SX32 R4, R4, R3, 0x1, P6 ;  /* 0x0000000304047211 */ /* 0x000fe400030f0eff */
[----:B--2---:R-:W-:-:S05]  /*2df90*/  LEA R29, P3, R7, R0, 0x1 ;  /* 0x00000000071d7211 */ /* 0x004fca00078608ff */
[----:B------:R0:W-:Y:S02]  /*2dfa0*/  STL [R1+0x2950], R29 ;  /* 0x0029501d01007387 */ /* 0x0001e40000100800 */
[----:B0-----:R-:W-:Y:S02]  /*2dfb0*/  LEA.HI.X.SX32 R29, R28, R3, 0x1, P2 ;  /* 0x000000031c1d7211 */ /* 0x001fe400010f0eff */
[----:B------:R-:W-:-:S03]  /*2dfc0*/  LEA R28, P2, R8, R0, 0x1 ;  /* 0x00000000081c7211 */ /* 0x000fc600078408ff */
[----:B------:R0:W-:Y:S04]  /*2dfd0*/  STL [R1+0x2944], R29 ;  /* 0x0029441d01007387 */ /* 0x0001e80000100800 */
[----:B------:R5:W-:Y:S01]  /*2dfe0*/  STL [R1+0x2948], R28 ;  /* 0x0029481c01007387 */ /* 0x000be20000100800 */
[-C--:B0-----:R-:W-:Y:S02]  /*2dff0*/  LEA.HI.X.SX32 R29, R27, R3.reuse, 0x1, P1 ;  /* 0x000000031b1d7211 */ /* 0x081fe400008f0eff */
[-C--:B-----5:R-:W-:Y:S02]  /*2e000*/  LEA R28, P1, R9, R0.reuse, 0x1 ;  /* 0x00000000091c7211 */ /* 0x0a0fe400078208ff */
[----:B------:R-:W-:Y:S02]  /*2e010*/  LEA.HI.X.SX32 R27, R2, R3, 0x1, P0 ;  /* 0x00000003021b7211 */ /* 0x000fe400000f0eff */
[-C--:B------:R-:W-:Y:S01]  /*2e020*/  LEA R2, P0, R10, R0.reuse, 0x1 ;  /* 0x000000000a027211 */ /* 0x080fe200078008ff */
[----:B------:R-:W-:Y:S04]  /*2e030*/  STL [R1+0x293c], R29 ;  /* 0x00293c1d01007387 */ /* 0x000fe80000100800 */
[----:B------:R-:W-:Y:S04]  /*2e040*/  STL [R1+0x2940], R28 ;  /* 0x0029401c01007387 */ /* 0x000fe80000100800 */
[----:B------:R0:W-:Y:S04]  /*2e050*/  STL [R1+0x2934], R27 ;  /* 0x0029341b01007387 */ /* 0x0001e80000100800 */
[----:B------:R1:W-:Y:S04]  /*2e060*/  STL [R1+0x2938], R2 ;  /* 0x0029380201007387 */ /* 0x0003e80000100800 */
[----:B------:R2:W-:Y:S01]  /*2e070*/  STL [R1+0x292c], R4 ;  /* 0x00292c0401007387 */ /* 0x0005e20000100800 */
[----:B0-----:R-:W-:-:S02]  /*2e080*/  LEA R27, P6, R11, R0, 0x1 ;  /* 0x000000000b1b7211 */ /* 0x001fc400078c08ff */
[-C--:B-1----:R-:W-:Y:S02]  /*2e090*/  LEA.HI.X.SX32 R2, R5, R3.reuse, 0x1, P5 ;  /* 0x0000000305027211 */ /* 0x082fe400028f0eff */
[-C--:B--2---:R-:W-:Y:S02]  /*2e0a0*/  LEA R4, P5, R12, R0.reuse, 0x1 ;  /* 0x000000000c047211 */ /* 0x084fe400078a08ff */
[----:B------:R-:W-:Y:S01]  /*2e0b0*/  LEA.HI.X.SX32 R5, R6, R3, 0x1, P4 ;  /* 0x0000000306057211 */ /* 0x000fe200020f0eff */
[----:B------:R-:W-:Y:S04]  /*2e0c0*/  STL [R1+0x2930], R27 ;  /* 0x0029301b01007387 */ /* 0x000fe80000100800 */
[----:B------:R4:W-:Y:S04]  /*2e0d0*/  STL [R1+0x2924], R2 ;  /* 0x0029240201007387 */ /* 0x0009e80000100800 */
[----:B------:R0:W-:Y:S04]  /*2e0e0*/  STL [R1+0x2928], R4 ;  /* 0x0029280401007387 */ /* 0x0001e80000100800 */
[----:B------:R1:W-:Y:S01]  /*2e0f0*/  STL [R1+0x291c], R5 ;  /* 0x00291c0501007387 */ /* 0x0003e20000100800 */
[----:B----4-:R-:W-:-:S02]  /*2e100*/  LEA R2, P4, R13, R0, 0x1 ;  /* 0x000000000d027211 */ /* 0x010fc400078808ff */
[-C--:B0-----:R-:W-:Y:S02]  /*2e110*/  LEA.HI.X.SX32 R4, R7, R3.reuse, 0x1, P3 ;  /* 0x0000000307047211 */ /* 0x081fe400018f0eff */
[----:B-1----:R-:W-:Y:S01]  /*2e120*/  LEA R5, P3, R14, R0, 0x1 ;  /* 0x000000000e057211 */ /* 0x002fe200078608ff */
[----:B------:R0:W-:Y:S04]  /*2e130*/  STL [R1+0x2920], R2 ;  /* 0x0029200201007387 */ /* 0x0001e80000100800 */
[----:B------:R1:W-:Y:S04]  /*2e140*/  STL [R1+0x2914], R4 ;  /* 0x0029140401007387 */ /* 0x0003e80000100800 */
[----:B------:R2:W-:Y:S01]  /*2e150*/  STL [R1+0x2918], R5 ;  /* 0x0029180501007387 */ /* 0x0005e20000100800 */
[----:B0-----:R-:W-:-:S02]  /*2e160*/  LEA.HI.X.SX32 R2, R8, R3, 0x1, P2 ;  /* 0x0000000308027211 */ /* 0x001fc400010f0eff */
[-C--:B-1----:R-:W-:Y:S02]  /*2e170*/  LEA R4, P2, R15, R0.reuse, 0x1 ;  /* 0x000000000f047211 */ /* 0x082fe400078408ff */
[----:B--2---:R-:W-:Y:S01]  /*2e180*/  LEA.HI.X.SX32 R5, R9, R3, 0x1, P1 ;  /* 0x0000000309057211 */ /* 0x004fe200008f0eff */
[----:B------:R0:W-:Y:S04]  /*2e190*/  STL [R1+0x290c], R2 ;  /* 0x00290c0201007387 */ /* 0x0001e80000100800 */
[----:B------:R1:W-:Y:S04]  /*2e1a0*/  STL [R1+0x2910], R4 ;  /* 0x0029100401007387 */ /* 0x0003e80000100800 */
[----:B------:R-:W-:Y:S01]  /*2e1b0*/  STL [R1+0x2904], R5 ;  /* 0x0029040501007387 */ /* 0x000fe20000100800 */
[----:B0-----:R-:W-:-:S02]  /*2e1c0*/  LEA R2, P1, R16, R0, 0x1 ;  /* 0x0000000010027211 */ /* 0x001fc400078208ff */
[----:B-1----:R-:W-:Y:S02]  /*2e1d0*/  LEA.HI.X.SX32 R4, R10, R3, 0x1, P0 ;  /* 0x000000030a047211 */ /* 0x002fe400000f0eff */
[----:B------:R-:W2:Y:S04]  /*2e1e0*/  LDL.LU R10, [R1+0x6c] ;  /* 0x00006c00010a7983 */ /* 0x000ea80000300800 */
[----:B------:R3:W-:Y:S04]  /*2e1f0*/  STL [R1+0x2908], R2 ;  /* 0x0029080201007387 */ /* 0x0007e80000100800 */
[----:B------:R0:W-:Y:S04]  /*2e200*/  STL [R1+0x28fc], R4 ;  /* 0x0028fc0401007387 */ /* 0x0001e80000100800 */
[----:B------:R-:W4:Y:S01]  /*2e210*/  LDL.LU R9, [R1+0x80] ;  /* 0x0000800001097983 */ /* 0x000f220000300800 */
[----:B---3--:R-:W-:-:S02]  /*2e220*/  LEA R2, P0, R17, R0, 0x1 ;  /* 0x0000000011027211 */ /* 0x008fc400078008ff */
[----:B0-----:R-:W-:-:S03]  /*2e230*/  LEA.HI.X.SX32 R4, R11, R3, 0x1, P6 ;  /* 0x000000030b047211 */ /* 0x001fc600030f0eff */
[----:B------:R0:W-:Y:S01]  /*2e240*/  STL [R1+0x2900], R2 ;  /* 0x0029000201007387 */ /* 0x0001e20000100800 */
[----:B------:R-:W-:-:S03]  /*2e250*/  LEA.HI.X.SX32 R5, R12, R3, 0x1, P5 ;  /* 0x000000030c057211 */ /* 0x000fc600028f0eff */
[----:B------:R1:W-:Y:S01]  /*2e260*/  STL [R1+0x28f4], R4 ;  /* 0x0028f40401007387 */ /* 0x0003e20000100800 */
[-C--:B0-----:R-:W-:Y:S02]  /*2e270*/  LEA R2, P6, R18, R0.reuse, 0x1 ;  /* 0x0000000012027211 */ /* 0x081fe400078c08ff */
[----:B-1----:R-:W-:-:S03]  /*2e280*/  LEA R4, P5, R19, R0, 0x1 ;  /* 0x0000000013047211 */ /* 0x002fc600078a08ff */
[----:B------:R0:W-:Y:S04]  /*2e290*/  STL [R1+0x28f8], R2 ;  /* 0x0028f80201007387 */ /* 0x0001e80000100800 */
[----:B------:R-:W-:Y:S04]  /*2e2a0*/  STL [R1+0x28ec], R5 ;  /* 0x0028ec0501007387 */ /* 0x000fe80000100800 */
[----:B------:R-:W3:Y:S04]  /*2e2b0*/  LDL.LU R8, [R1+0xa0] ;  /* 0x0000a00001087983 */ /* 0x000ee80000300800 */
[----:B------:R1:W-:Y:S01]  /*2e2c0*/  STL [R1+0x28f0], R4 ;  /* 0x0028f00401007387 */ /* 0x0003e20000100800 */
[----:B0-----:R-:W-:-:S02]  /*2e2d0*/  LEA.HI.X.SX32 R2, R13, R3, 0x1, P4 ;  /* 0x000000030d027211 */ /* 0x001fc400020f0eff */
[----:B-1----:R-:W-:-:S03]  /*2e2e0*/  LEA R4, P4, R20, R0, 0x1 ;  /* 0x0000000014047211 */ /* 0x002fc600078808ff */
[----:B------:R0:W-:Y:S02]  /*2e2f0*/  STL [R1+0x28e4], R2 ;  /* 0x0028e40201007387 */ /* 0x0001e40000100800 */
[-C--:B0-----:R-:W-:Y:S02]  /*2e300*/  LEA.HI.X.SX32 R2, R14, R3.reuse, 0x1, P3 ;  /* 0x000000030e027211 */ /* 0x081fe400018f0eff */
[----:B------:R-:W5:Y:S04]  /*2e310*/  LDL.LU R14, [R1+0xa8] ;  /* 0x0000a800010e7983 */ /* 0x000f680000300800 */
[----:B------:R-:W-:Y:S04]  /*2e320*/  STL [R1+0x28e8], R4 ;  /* 0x0028e80401007387 */ /* 0x000fe80000100800 */
[----:B------:R0:W-:Y:S02]  /*2e330*/  STL [R1+0x28dc], R2 ;  /* 0x0028dc0201007387 */ /* 0x0001e40000100800 */
[----:B0-----:R-:W-:-:S02]  /*2e340*/  LEA.HI.X.SX32 R2, R15, R3, 0x1, P2 ;  /* 0x000000030f027211 */ /* 0x001fc400010f0eff */
[----:B------:R-:W5:Y:S01]  /*2e350*/  LDL.LU R15, [R1+0x84] ;  /* 0x00008400010f7983 */ /* 0x000f620000300800 */
[----:B------:R-:W-:-:S05]  /*2e360*/  LEA R4, P3, R21, R0, 0x1 ;  /* 0x0000000015047211 */ /* 0x000fca00078608ff */
[----:B------:R0:W-:Y:S04]  /*2e370*/  STL [R1+0x28e0], R4 ;  /* 0x0028e00401007387 */ /* 0x0001e80000100800 */
[----:B------:R-:W5:Y:S04]  /*2e380*/  LDL.LU R13, [R1+0xcc] ;  /* 0x0000cc00010d7983 */ /* 0x000f680000300800 */
[----:B------:R1:W-:Y:S01]  /*2e390*/  STL [R1+0x28d4], R2 ;  /* 0x0028d40201007387 */ /* 0x0003e20000100800 */
[----:B------:R-:W-:-:S03]  /*2e3a0*/  IMAD R23, R23, UR12, RZ ;  /* 0x0000000c17177c24 */ /* 0x000fc6000f8e02ff */
[----:B------:R-:W5:Y:S01]  /*2e3b0*/  LDL.LU R12, [R1+0xe0] ;  /* 0x0000e000010c7983 */ /* 0x000f620000300800 */
[----:B0-----:R-:W-:Y:S02]  /*2e3c0*/  LEA R4, P2, R22, R0, 0x1 ;  /* 0x0000000016047211 */ /* 0x001fe400078408ff */
[----:B-1----:R-:W-:-:S03]  /*2e3d0*/  LEA.HI.X.SX32 R2, R16, R3, 0x1, P1 ;  /* 0x0000000310027211 */ /* 0x002fc600008f0eff */
[----:B------:R0:W-:Y:S04]  /*2e3e0*/  STL [R1+0x28d8], R4 ;  /* 0x0028d80401007387 */ /* 0x0001e80000100800 */
[----:B------:R1:W-:Y:S04]  /*2e3f0*/  STL [R1+0x28cc], R2 ;  /* 0x0028cc0201007387 */ /* 0x0003e80000100800 */
[----:B------:R-:W5:Y:S01]  /*2e400*/  LDL.LU R11, [R1+0xec] ;  /* 0x0000ec00010b7983 */ /* 0x000f620000300800 */
[----:B------:R-:W-:Y:S01]  /*2e410*/  IMAD R24, R24, UR12, RZ ;  /* 0x0000000c18187c24 */ /* 0x000fe2000f8e02ff */
[----:B0-----:R-:W-:-:S02]  /*2e420*/  LEA R4, P1, R23, R0, 0x1 ;  /* 0x0000000017047211 */ /* 0x001fc400078208ff */
        /* <DEDUP_REMOVED lines=16> */
[----:B0-----:R-:W-:Y:S02]  /*2e530*/  LEA R4, P5, R26, R0, 0x1 ;  /* 0x000000001a047211 */ /* 0x001fe400078a08ff */
[----:B-1----:R-:W-:-:S03]  /*2e540*/  LEA.HI.X.SX32 R2, R20, R3, 0x1, P4 ;  /* 0x0000000314027211 */ /* 0x002fc600020f0eff */
[----:B------:R-:W-:Y:S04]  /*2e550*/  STL [R1+0x28b8], R4 ;  /* 0x0028b80401007387 */ /* 0x000fe80000100800 */
[----:B------:R0:W-:Y:S04]  /*2e560*/  STL [R1+0x28ac], R2 ;  /* 0x0028ac0201007387 */ /* 0x0001e80000100800 */
[----:B------:R-:W5:Y:S01]  /*2e570*/  LDL.LU R27, [R1+0x13c] ;  /* 0x00013c00011b7983 */ /* 0x000f620000300800 */
[----:B0-----:R-:W-:Y:S02]  /*2e580*/  LEA.HI.X.SX32 R2, R21, R3, 0x1, P3 ;  /* 0x0000000315027211 */ /* 0x001fe400018f0eff */
[----:B--2---:R-:W-:-:S02]  /*2e590*/  LEA R4, P4, R10, R0, 0x1 ;  /* 0x000000000a047211 */ /* 0x004fc400078808ff */
[----:B----4-:R-:W-:-:S03]  /*2e5a0*/  LEA R16, P3, R9, R0, 0x1 ;  /* 0x0000000009107211 */ /* 0x010fc600078608ff */
[----:B------:R0:W-:Y:S04]  /*2e5b0*/  STL [R1+0x28b0], R4 ;  /* 0x0028b00401007387 */ /* 0x0001e80000100800 */
[----:B------:R1:W-:Y:S04]  /*2e5c0*/  STL [R1+0x28a4], R2 ;  /* 0x0028a40201007387 */ /* 0x0003e80000100800 */
[----:B0-----:R-:W2:Y:S01]  /*2e5d0*/  LDL.LU R4, [R1+0x148] ;  /* 0x0001480001047983 */ /* 0x001ea20000300800 */
[----:B-1----:R-:W-:-:S03]  /*2e5e0*/  LEA.HI.X.SX32 R2, R22, R3, 0x1, P2 ;  /* 0x0000000316027211 */ /* 0x002fc600010f0eff */
[----:B------:R-:W-:Y:S04]  /*2e5f0*/  STL [R1+0x28a8], R16 ;  /* 0x0028a81001007387 */ /* 0x000fe80000100800 */
[----:B------:R0:W-:Y:S04]  /*2e600*/  STL [R1+0x289c], R2 ;  /* 0x00289c0201007387 */ /* 0x0001e80000100800 */
[----:B0-----:R-:W4:Y:S01]  /*2e610*/  LDL.LU R2, [R1+0x150] ;  /* 0x0001500001027983 */ /* 0x001f220000300800 */
[----:B------:R-:W-:Y:S02]  /*2e620*/  LEA.HI.X.SX32 R16, R23, R3, 0x1, P1 ;  /* 0x0000000317107211 */ /* 0x000fe400008f0eff */
[----:B---3--:R-:W-:-:S02]  /*2e630*/  LEA R18, P1, R8, R0, 0x1 ;  /* 0x0000000008127211 */ /* 0x008fc400078208ff */
[----:B-----5:R-:W-:-:S05]  /*2e640*/  LEA R17, P2, R15, R0, 0x1 ;  /* 0x000000000f117211 */ /* 0x020fca00078408ff */
[----:B------:R0:W-:Y:S04]  /*2e650*/  STL [R1+0x28a0], R17 ;  /* 0x0028a01101007387 */ /* 0x0001e80000100800 */
[----:B------:R1:W-:Y:S01]  /*2e660*/  STL [R1+0x2894], R16 ;  /* 0x0028941001007387 */ /* 0x0003e20000100800 */
[----:B0-----:R-:W-:-:S03]  /*2e670*/  LEA.HI.X.SX32 R17, R24, R3, 0x1, P0 ;  /* 0x0000000318117211 */ /* 0x001fc600000f0eff */
[----:B-1----:R-:W3:Y:S04]  /*2e680*/  LDL.LU R16, [R1+0x164] ;  /* 0x0001640001107983 */ /* 0x002ee80000300800 */
[----:B------:R0:W-:Y:S04]  /*2e690*/  STL [R1+0x2898], R18 ;  /* 0x0028981201007387 */ /* 0x0001e80000100800 */
[----:B------:R1:W-:Y:S04]  /*2e6a0*/  STL [R1+0x288c], R17 ;  /* 0x00288c1101007387 */ /* 0x0003e80000100800 */
[----:B------:R-:W5:Y:S01]  /*2e6b0*/  LDL.LU R29, [R1+0x184] ;  /* 0x00018400011d7983 */ /* 0x000f620000300800 */
[----:B0-----:R-:W-:-:S02]  /*2e6c0*/  LEA R18, P0, R14, R0, 0x1 ;  /* 0x000000000e127211 */ /* 0x001fc400078008ff */
[----:B-1----:R-:W-:-:S03]  /*2e6d0*/  LEA.HI.X.SX32 R17, R25, R3, 0x1, P6 ;  /* 0x0000000319117211 */ /* 0x002fc600030f0eff */
[----:B------:R0:W-:Y:S04]  /*2e6e0*/  STL [R1+0x2890], R18 ;  /* 0x0028901201007387 */ /* 0x0001e80000100800 */
[----:B------:R1:W-:Y:S04]  /*2e6f0*/  STL [R1+0x2884], R17 ;  /* 0x0028841101007387 */ /* 0x0003e80000100800 */
[----:B------:R-:W5:Y:S01]  /*2e700*/  LDL.LU R28, [R1+0x198] ;  /* 0x00019800011c7983 */ /* 0x000f620000300800 */
[----:B0-----:R-:W-:Y:S02]  /*2e710*/  LEA R18, P6, R13, R0, 0x1 ;  /* 0x000000000d127211 */ /* 0x001fe400078c08ff */
[----:B-1----:R-:W-:-:S03]  /*2e720*/  LEA.HI.X.SX32 R17, R26, R3, 0x1, P5 ;  /* 0x000000031a117211 */ /* 0x002fc600028f0eff */
[----:B------:R0:W-:Y:S04]  /*2e730*/  STL [R1+0x2888], R18 ;  /* 0x0028881201007387 */ /* 0x0001e80000100800 */
[----:B------:R1:W-:Y:S01]  /*2e740*/  STL [R1+0x1ac0], R17 ;  /* 0x001ac01101007387 */ /* 0x0003e20000100800 */
[-C--:B0-----:R-:W-:Y:S02]  /*2e750*/  LEA R18, P5, R12, R0.reuse, 0x1 ;  /* 0x000000000c127211 */ /* 0x081fe400078a08ff */
[----:B-1----:R-:W-:Y:S02]  /*2e760*/  LEA.HI.X.SX32 R17, R10, R3, 0x1, P4 ;  /* 0x000000030a117211 */ /* 0x002fe400020f0eff */
[----:B------:R-:W5:Y:S04]  /*2e770*/  LDL.LU R10, [R1+0x1a0] ;  /* 0x0001a000010a7983 */ /* 0x000f680000300800 */
[----:B------:R0:W-:Y:S04]  /*2e780*/  STL [R1+0x1ae0], R18 ;  /* 0x001ae01201007387 */ /* 0x0001e80000100800 */
[----:B------:R1:W-:Y:S01]  /*2e790*/  STL [R1+0x1ac4], R17 ;  /* 0x001ac41101007387 */ /* 0x0003e20000100800 */
[----:B0-----:R-:W-:-:S02]  /*2e7a0*/  LEA R18, P4, R11, R0, 0x1 ;  /* 0x000000000b127211 */ /* 0x001fc400078808ff */
        /* <DEDUP_REMOVED lines=20> */
[-C--:B-1----:R-:W-:Y:S02]  /*2e8f0*/  LEA.HI.X.SX32 R17, R13, R3.reuse, 0x1, P6 ;  /* 0x000000030d117211 */ /* 0x082fe400030f0eff */
[----:B------:R-:W5:Y:S04]  /*2e900*/  LDL.LU R13, [R1+0x20c] ;  /* 0x00020c00010d7983 */ /* 0x000f680000300800 */
[----:B------:R-:W-:Y:S04]  /*2e910*/  STL [R1+0x1b08], R18 ;  /* 0x001b081201007387 */ /* 0x000fe80000100800 */
[----:B------:R0:W-:Y:S02]  /*2e920*/  STL [R1+0x1ad8], R17 ;  /* 0x001ad81101007387 */ /* 0x0001e40000100800 */
[----:B0-----:R-:W-:-:S02]  /*2e930*/  LEA.HI.X.SX32 R17, R12, R3, 0x1, P5 ;  /* 0x000000030c117211 */ /* 0x001fc400028f0eff */
[----:B------:R-:W5:Y:S01]  /*2e940*/  LDL.LU R12, [R1+0x218] ;  /* 0x00021800010c7983 */ /* 0x000f620000300800 */
[----:B--2---:R-:W-:-:S05]  /*2e950*/  LEA R18, P6, R4, R0, 0x1 ;  /* 0x0000000004127211 */ /* 0x004fca00078c08ff */
[----:B------:R4:W-:Y:S04]  /*2e960*/  STL [R1+0x1b10], R18 ;  /* 0x001b101201007387 */ /* 0x0009e80000100800 */
[----:B------:R0:W-:Y:S01]  /*2e970*/  STL [R1+0x1adc], R17 ;  /* 0x001adc1101007387 */ /* 0x0001e20000100800 */
[----:B----4-:R-:W-:Y:S02]  /*2e980*/  LEA R18, P5, R2, R0, 0x1 ;  /* 0x0000000002127211 */ /* 0x010fe400078a08ff */
[-C--:B0-----:R-:W-:Y:S02]  /*2e990*/  LEA.HI.X.SX32 R17, R11, R3.reuse, 0x1, P4 ;  /* 0x000000030b117211 */ /* 0x081fe400020f0eff */
[----:B------:R-:W2:Y:S04]  /*2e9a0*/  LDL.LU R11, [R1+0x22c] ;  /* 0x00022c00010b7983 */ /* 0x000ea80000300800 */
[----:B------:R-:W-:Y:S04]  /*2e9b0*/  STL [R1+0x1b18], R18 ;  /* 0x001b181201007387 */ /* 0x000fe80000100800 */
[----:B------:R0:W-:Y:S02]  /*2e9c0*/  STL [R1+0x1ae4], R17 ;  /* 0x001ae41101007387 */ /* 0x0001e40000100800 */
[----:B0-----:R-:W-:-:S02]  /*2e9d0*/  LEA.HI.X.SX32 R17, R7, R3, 0x1, P3 ;  /* 0x0000000307117211 */ /* 0x001fc400018f0eff */
[----:B------:R-:W4:Y:S01]  /*2e9e0*/  LDL.LU R7, [R1+0x234] ;  /* 0x0002340001077983 */ /* 0x000f220000300800 */
[----:B---3--:R-:W-:-:S05]  /*2e9f0*/  LEA R18, P4, R16, R0, 0x1 ;  /* 0x0000000010127211 */ /* 0x008fca00078808ff */
[----:B------:R5:W-:Y:S04]  /*2ea00*/  STL [R1+0x1b20], R18 ;  /* 0x001b201201007387 */ /* 0x000be80000100800 */
[----:B------:R0:W-:Y:S01]  /*2ea10*/  STL [R1+0x1aec], R17 ;  /* 0x001aec1101007387 */ /* 0x0001e20000100800 */
[-C--:B-----5:R-:W-:Y:S02]  /*2ea20*/  LEA R18, P3, R29, R0.reuse, 0x1 ;  /* 0x000000001d127211 */ /* 0x0a0fe400078608ff */
[----:B0-----:R-:W-:Y:S02]  /*2ea30*/  LEA.HI.X.SX32 R17, R6, R3, 0x1, P2 ;  /* 0x0000000306117211 */ /* 0x001fe400010f0eff */
[----:B------:R-:W3:Y:S04]  /*2ea40*/  LDL.LU R6, [R1+0x258] ;  /* 0x0002580001067983 */ /* 0x000ee80000300800 */
        /* <DEDUP_REMOVED lines=9> */
[----:B------:R-:W-:-:S05]  /*2eae0*/  LEA R18, P1, R10, R0, 0x1 ;  /* 0x000000000a127211 */ /* 0x000fca00078208ff */
        /* <DEDUP_REMOVED lines=1796> */
[----:B------:R0:W-:Y:S04]  /*35b30*/  STL [R1+0x263c], R17 ;  /* 0x00263c1101007387 */ /* 0x0001e80000100800 */
[----:B0-----:R-:W5:Y:S01]  /*35b40*/  LDL.LU R17, [R1+0x1e4] ;  /* 0x0001e40001117983 */ /* 0x001f620000300800 */
[----:B------:R-:W-:-:S02]  /*35b50*/  LEA.HI.X.SX32 R16, R16, R3, 0x1, P4 ;  /* 0x0000000310107211 */ /* 0x000fc400020f0eff */
        /* <DEDUP_REMOVED lines=21> */
[----:B------:R0:W-:Y:S04]  /*35cb0*/  STL [R1+0x2698], R18 ;  /* 0x0026981201007387 */ /* 0x0001e80000100800 */
[----:B------:R1:W-:Y:S01]  /*35cc0*/  STL [R1+0x2664], R16 ;  /* 0x0026641001007387 */ /* 0x0003e20000100800 */
[----:B------:R-:W-:-:S02]  /*35cd0*/  LEA.HI.X.SX32 R15, R15, R3, 0x1, P6 ;  /* 0x000000030f0f7211 */ /* 0x000fc400030f0eff */
[----:B0-----:R-:W-:Y:S01]  /*35ce0*/  LEA R18, P0, R7, R0, 0x1 ;  /* 0x0000000007127211 */ /* 0x001fe200078008ff */
[----:B-1----:R-:W5:Y:S04]  /*35cf0*/  LDL.LU R16, [R1+0x1bc] ;  /* 0x0001bc0001107983 */ /* 0x002f680000300800 */
[----:B------:R0:W-:Y:S04]  /*35d00*/  STL [R1+0x26a0], R18 ;  /* 0x0026a01201007387 */ /* 0x0001e80000100800 */
[----:B------:R1:W-:Y:S01]  /*35d10*/  STL [R1+0x266c], R15 ;  /* 0x00266c0f01007387 */ /* 0x0003e20000100800 */
[----:B------:R-:W-:-:S02]  /*35d20*/  LEA.HI.X.SX32 R14, R14, R3, 0x1, P4 ;  /* 0x000000030e0e7211 */ /* 0x000fc400020f0eff */
[----:B0-----:R-:W-:Y:S02]  /*35d30*/  LEA R18, P6, R6, R0, 0x1 ;  /* 0x0000000006127211 */ /* 0x001fe400078c08ff */
[-C--:B-1----:R-:W-:Y:S02]  /*35d40*/  LEA.HI.X.SX32 R15, R8, R3.reuse, 0x1, P5 ;  /* 0x00000003080f7211 */ /* 0x082fe400028f0eff */
[----:B------:R-:W5:Y:S04]  /*35d50*/  LDL.LU R8, [R1+0x1b8] ;  /* 0x0001b80001087983 */ /* 0x000f680000300800 */
[----:B------:R-:W-:Y:S04]  /*35d60*/  STL [R1+0x26a8], R18 ;  /* 0x0026a81201007387 */ /* 0x000fe80000100800 */
[----:B------:R0:W-:Y:S01]  /*35d70*/  STL [R1+0x2674], R15 ;  /* 0x0026740f01007387 */ /* 0x0001e20000100800 */
[----:B------:R-:W-:-:S03]  /*35d80*/  LEA.HI.X.SX32 R13, R13, R3, 0x1, P3 ;  /* 0x000000030d0d7211 */ /* 0x000fc600018f0eff */
[----:B0-----:R-:W5:Y:S01]  /*35d90*/  LDL.LU R15, [R1+0x1b4] ;  /* 0x0001b400010f7983 */ /* 0x001f620000300800 */
[-C--:B------:R-:W-:Y:S02]  /*35da0*/  LEA.HI.X.SX32 R12, R12, R3.reuse, 0x1, P2 ;  /* 0x000000030c0c7211 */ /* 0x080fe400010f0eff */
[-C--:B------:R-:W-:Y:S02]  /*35db0*/  LEA.HI.X.SX32 R11, R11, R3.reuse, 0x1, P1 ;  /* 0x000000030b0b7211 */ /* 0x080fe400008f0eff */
[----:B------:R-:W-:Y:S02]  /*35dc0*/  LEA.HI.X.SX32 R7, R7, R3, 0x1, P0 ;  /* 0x0000000307077211 */ /* 0x000fe400000f0eff */
[----:B--2---:R-:W-:-:S05]  /*35dd0*/  LEA R18, P5, R5, R0, 0x1 ;  /* 0x0000000005127211 */ /* 0x004fca00078a08ff */
[----:B------:R4:W-:Y:S04]  /*35de0*/  STL [R1+0x26b0], R18 ;  /* 0x0026b01201007387 */ /* 0x0009e80000100800 */
[----:B------:R0:W-:Y:S01]  /*35df0*/  STL [R1+0x267c], R14 ;  /* 0x00267c0e01007387 */ /* 0x0001e20000100800 */
[----:B----4-:R-:W-:-:S03]  /*35e00*/  LEA R18, P4, R27, R0, 0x1 ;  /* 0x000000001b127211 */ /* 0x010fc600078808ff */
[----:B0-----:R-:W2:Y:S04]  /*35e10*/  LDL.LU R14, [R1+0x1b0] ;  /* 0x0001b000010e7983 */ /* 0x001ea80000300800 */
[----:B------:R-:W-:Y:S04]  /*35e20*/  STL [R1+0x26b8], R18 ;  /* 0x0026b81201007387 */ /* 0x000fe80000100800 */
[----:B------:R0:W-:Y:S04]  /*35e30*/  STL [R1+0x2684], R13 ;  /* 0x0026840d01007387 */ /* 0x0001e80000100800 */
[----:B0-----:R-:W4:Y:S01]  /*35e40*/  LDL.LU R13, [R1+0x1a8] ;  /* 0x0001a800010d7983 */ /* 0x001f220000300800 */
[----:B---3--:R-:W-:-:S05]  /*35e50*/  LEA R18, P3, R4, R0, 0x1 ;  /* 0x0000000004127211 */ /* 0x008fca00078608ff */
[----:B------:R5:W-:Y:S04]  /*35e60*/  STL [R1+0x26c0], R18 ;  /* 0x0026c01201007387 */ /* 0x000be80000100800 */
[----:B------:R0:W-:Y:S01]  /*35e70*/  STL [R1+0x268c], R12 ;  /* 0x00268c0c01007387 */ /* 0x0001e20000100800 */
[----:B-----5:R-:W-:-:S03]  /*35e80*/  LEA R18, P2, R2, R0, 0x1 ;  /* 0x0000000002127211 */ /* 0x020fc600078408ff */
[----:B0-----:R-:W3:Y:S04]  /*35e90*/  LDL.LU R12, [R1+0x1a4] ;  /* 0x0001a400010c7983 */ /* 0x001ee80000300800 */
[----:B------:R0:W-:Y:S04]  /*35ea0*/  STL [R1+0x26c8], R18 ;  /* 0x0026c81201007387 */ /* 0x0001e80000100800 */
[----:B------:R1:W-:Y:S01]  /*35eb0*/  STL [R1+0x2694], R11 ;  /* 0x0026940b01007387 */ /* 0x0003e20000100800 */
[----:B0-----:R-:W-:-:S03]  /*35ec0*/  LEA R18, P1, R17, R0, 0x1 ;  /* 0x0000000011127211 */ /* 0x001fc600078208ff */
[----:B-1----:R-:W5:Y:S04]  /*35ed0*/  LDL.LU R11, [R1+0x19c] ;  /* 0x00019c00010b7983 */ /* 0x002f680000300800 */
[----:B------:R-:W-:Y:S04]  /*35ee0*/  STL [R1+0x26d0], R18 ;  /* 0x0026d01201007387 */ /* 0x000fe80000100800 */
[----:B------:R0:W-:Y:S04]  /*35ef0*/  STL [R1+0x269c], R7 ;  /* 0x00269c0701007387 */ /* 0x0001e80000100800 */
[----:B0-----:R-:W5:Y:S01]  /*35f00*/  LDL.LU R7, [R1+0x194] ;  /* 0x0001940001077983 */ /* 0x001f620000300800 */
[----:B------:R-:W-:-:S02]  /*35f10*/  LEA R18, P0, R29, R0, 0x1 ;  /* 0x000000001d127211 */ /* 0x000fc400078008ff */
[----:B------:R-:W-:-:S03]  /*35f20*/  LEA.HI.X.SX32 R6, R6, R3, 0x1, P6 ;  /* 0x0000000306067211 */ /* 0x000fc600030f0eff */
[----:B------:R0:W-:Y:S04]  /*35f30*/  STL [R1+0x26d8], R18 ;  /* 0x0026d81201007387 */ /* 0x0001e80000100800 */
[----:B------:R1:W-:Y:S01]  /*35f40*/  STL [R1+0x26a4], R6 ;  /* 0x0026a40601007387 */ /* 0x0003e20000100800 */
[----:B------:R-:W-:Y:S02]  /*35f50*/  LEA.HI.X.SX32 R19, R5, R3, 0x1, P5 ;  /* 0x0000000305137211 */ /* 0x000fe400028f0eff */
[-C--:B0-----:R-:W-:Y:S01]  /*35f60*/  LEA R18, P6, R28, R0.reuse, 0x1 ;  /* 0x000000001c127211 */ /* 0x081fe200078c08ff */
[----:B-1----:R-:W5:Y:S04]  /*35f70*/  LDL.LU R6, [R1+0x190] ;  /* 0x0001900001067983 */ /* 0x002f680000300800 */
[----:B------:R0:W-:Y:S04]  /*35f80*/  STL [R1+0x26e0], R18 ;  /* 0x0026e01201007387 */ /* 0x0001e80000100800 */
[----:B------:R-:W5:Y:S04]  /*35f90*/  LDL.LU R5, [R1+0x18c] ;  /* 0x00018c0001057983 */ /* 0x000f680000300800 */
[----:B------:R1:W-:Y:S01]  /*35fa0*/  STL [R1+0x26ac], R19 ;  /* 0x0026ac1301007387 */ /* 0x0003e20000100800 */
[----:B0-----:R-:W-:-:S02]  /*35fb0*/  LEA R18, P5, R10, R0, 0x1 ;  /* 0x000000000a127211 */ /* 0x001fc400078a08ff */
[----:B-1----:R-:W-:-:S03]  /*35fc0*/  LEA.HI.X.SX32 R19, R27, R3, 0x1, P4 ;  /* 0x000000031b137211 */ /* 0x002fc600020f0eff */
[----:B------:R0:W-:Y:S04]  /*35fd0*/  STL [R1+0x26e8], R18 ;  /* 0x0026e81201007387 */ /* 0x0001e80000100800 */
[----:B------:R-:W5:Y:S01]  /*35fe0*/  LDL.LU R27, [R1+0x188] ;  /* 0x00018800011b7983 */ /* 0x000f620000300800 */
[----:B------:R-:W-:-:S03]  /*35ff0*/  LEA.HI.X.SX32 R4, R4, R3, 0x1, P3 ;  /* 0x0000000304047211 */ /* 0x000fc600018f0eff */
[----:B------:R-:W-:Y:S01]  /*36000*/  STL [R1+0x26b4], R19 ;  /* 0x0026b41301007387 */ /* 0x000fe20000100800 */
[----:B0-----:R-:W-:Y:S02]  /*36010*/  LEA R18, P4, R9, R0, 0x1 ;  /* 0x0000000009127211 */ /* 0x001fe400078808ff */
[----:B------:R-:W-:-:S03]  /*36020*/  LEA.HI.X.SX32 R2, R2, R3, 0x1, P2 ;  /* 0x0000000302027211 */ /* 0x000fc600010f0eff */
[----:B------:R0:W-:Y:S04]  /*36030*/  STL [R1+0x26f0], R18 ;  /* 0x0026f01201007387 */ /* 0x0001e80000100800 */
[----:B------:R1:W-:Y:S01]  /*36040*/  STL [R1+0x26bc], R4 ;  /* 0x0026bc0401007387 */ /* 0x0003e20000100800 */
[----:B0-----:R-:W-:-:S03]  /*36050*/  LEA R18, P3, R16, R0, 0x1 ;  /* 0x0000000010127211 */ /* 0x001fc600078608ff */
[----:B-1----:R-:W5:Y:S04]  /*36060*/  LDL.LU R4, [R1+0x180] ;  /* 0x0001800001047983 */ /* 0x002f680000300800 */
[----:B------:R-:W-:Y:S04]  /*36070*/  STL [R1+0x26f8], R18 ;  /* 0x0026f81201007387 */ /* 0x000fe80000100800 */
[----:B------:R0:W-:Y:S01]  /*36080*/  STL [R1+0x26c4], R2 ;  /* 0x0026c40201007387 */ /* 0x0001e20000100800 */
[----:B------:R-:W-:-:S03]  /*36090*/  LEA.HI.X.SX32 R19, R17, R3, 0x1, P1 ;  /* 0x0000000311137211 */ /* 0x000fc600008f0eff */
[----:B0-----:R-:W5:Y:S01]  /*360a0*/  LDL.LU R2, [R1+0x17c] ;  /* 0x00017c0001027983 */ /* 0x001f620000300800 */
[----:B------:R-:W-:Y:S02]  /*360b0*/  LEA R18, P2, R8, R0, 0x1 ;  /* 0x0000000008127211 */ /* 0x000fe400078408ff */
[----:B------:R-:W-:-:S03]  /*360c0*/  LEA.HI.X.SX32 R17, R29, R3, 0x1, P0 ;  /* 0x000000031d117211 */ /* 0x000fc600000f0eff */
[----:B------:R0:W-:Y:S04]  /*360d0*/  STL [R1+0x2700], R18 ;  /* 0x0027001201007387 */ /* 0x0001e80000100800 */
[----:B------:R-:W-:Y:S04]  /*360e0*/  STL [R1+0x26cc], R19 ;  /* 0x0026cc1301007387 */ /* 0x000fe80000100800 */
[----:B------:R-:W5:Y:S01]  /*360f0*/  LDL.LU R29, [R1+0x178] ;  /* 0x00017800011d7983 */ /* 0x000f620000300800 */
[----:B0-----:R-:W-:-:S05]  /*36100*/  LEA R18, P1, R15, R0, 0x1 ;  /* 0x000000000f127211 */ /* 0x001fca00078208ff */
[----:B------:R-:W-:Y:S04]  /*36110*/  STL [R1+0x2708], R18 ;  /* 0x0027081201007387 */ /* 0x000fe80000100800 */
[----:B------:R0:W-:Y:S02]  /*36120*/  STL [R1+0x26d4], R17 ;  /* 0x0026d41101007387 */ /* 0x0001e40000100800 */
[-C--:B0-----:R-:W-:Y:S02]  /*36130*/  LEA.HI.X.SX32 R17, R28, R3.reuse, 0x1, P6 ;  /* 0x000000031c117211 */ /* 0x081fe400030f0eff */
[----:B------:R-:W5:Y:S01]  /*36140*/  LDL.LU R28, [R1+0x174] ;  /* 0x00017400011c7983 */ /* 0x000f620000300800 */
[----:B------:R-:W-:Y:S02]  /*36150*/  LEA.HI.X.SX32 R16, R16, R3, 0x1, P3 ;  /* 0x0000000310107211 */ /* 0x000fe400018f0eff */
        /* <DEDUP_REMOVED lines=13> */
[----:B-----5:R-:W-:-:S03]  /*36230*/  LEA R18, P4, R11, R0, 0x1 ;  /* 0x000000000b127211 */ /* 0x020fc600078808ff */
[----:B0-----:R-:W3:Y:S04]  /*36240*/  LDL.LU R17, [R1+0x168] ;  /* 0x0001680001117983 */ /* 0x001ee80000300800 */
[----:B------:R0:W-:Y:S04]  /*36250*/  STL [R1+0x2728], R18 ;  /* 0x0027281201007387 */ /* 0x0001e80000100800 */
[----:B------:R1:W-:Y:S01]  /*36260*/  STL [R1+0x26f4], R16 ;  /* 0x0026f41001007387 */ /* 0x0003e20000100800 */
[----:B------:R-:W-:Y:S02]  /*36270*/  LEA R19, P3, R7, R0, 0x1 ;  /* 0x0000000007137211 */ /* 0x000fe400078608ff */
[----:B0-----:R-:W-:-:S03]  /*36280*/  LEA.HI.X.SX32 R18, R8, R3, 0x1, P2 ;  /* 0x0000000308127211 */ /* 0x001fc600010f0eff */
[----:B------:R-:W-:Y:S04]  /*36290*/  STL [R1+0x2730], R19 ;  /* 0x0027301301007387 */ /* 0x000fe80000100800 */
[----:B------:R-:W5:Y:S04]  /*362a0*/  LDL.LU R8, [R1+0x160] ;  /* 0x0001600001087983 */ /* 0x000f680000300800 */
[----:B------:R0:W-:Y:S01]  /*362b0*/  STL [R1+0x26fc], R18 ;  /* 0x0026fc1201007387 */ /* 0x0001e20000100800 */
[----:B-1----:R-:W-:Y:S02]  /*362c0*/  LEA R16, P2, R6, R0, 0x1 ;  /* 0x0000000006107211 */ /* 0x002fe400078408ff */
[----:B0-----:R-:W-:-:S03]  /*362d0*/  LEA.HI.X.SX32 R18, R15, R3, 0x1, P1 ;  /* 0x000000030f127211 */ /* 0x001fc600008f0eff */
[----:B------:R0:W-:Y:S01]  /*362e0*/  STL [R1+0x2738], R16 ;  /* 0x0027381001007387 */ /* 0x0001e20000100800 */
[----:B------:R-:W-:-:S03]  /*362f0*/  LEA R15, P1, R5, R0, 0x1 ;  /* 0x00000000050f7211 */ /* 0x000fc600078208ff */
[----:B0-----:R-:W5:Y:S04]  /*36300*/  LDL.LU R16, [R1+0x15c] ;  /* 0x00015c0001107983 */ /* 0x001f680000300800 */
[----:B------:R0:W-:Y:S04]  /*36310*/  STL [R1+0x2704], R18 ;  /* 0x0027041201007387 */ /* 0x0001e80000100800 */
[----:B------:R1:W-:Y:S01]  /*36320*/  STL [R1+0x2740], R15 ;  /* 0x0027400f01007387 */ /* 0x0003e20000100800 */
[-C--:B0-----:R-:W-:Y:S02]  /*36330*/  LEA.HI.X.SX32 R18, R14, R3.reuse, 0x1, P0 ;  /* 0x000000030e127211 */ /* 0x081fe400000f0eff */
[----:B------:R-:W-:Y:S01]  /*36340*/  LEA R14, P0, R27, R0, 0x1 ;  /* 0x000000001b0e7211 */ /* 0x000fe200078008ff */
[----:B-1----:R-:W5:Y:S04]  /*36350*/  LDL.LU R15, [R1+0x158] ;  /* 0x00015800010f7983 */ /* 0x002f680000300800 */
[----:B------:R0:W-:Y:S04]  /*36360*/  STL [R1+0x270c], R18 ;  /* 0x00270c1201007387 */ /* 0x0001e80000100800 */
[----:B------:R1:W-:Y:S01]  /*36370*/  STL [R1+0x2748], R14 ;  /* 0x0027480e01007387 */ /* 0x0003e20000100800 */
[----:B0-----:R-:W-:-:S03]  /*36380*/  LEA.HI.X.SX32 R18, R13, R3, 0x1, P6 ;  /* 0x000000030d127211 */ /* 0x001fc600030f0eff */
[----:B-1----:R-:W5:Y:S04]  /*36390*/  LDL.LU R14, [R1+0x154] ;  /* 0x00015400010e7983 */ /* 0x002f680000300800 */
[----:B------:R0:W-:Y:S01]  /*363a0*/  STL [R1+0x2714], R18 ;  /* 0x0027141201007387 */ /* 0x0001e20000100800 */
[----:B------:R-:W-:-:S05]  /*363b0*/  LEA R13, P6, R4, R0, 0x1 ;  /* 0x00000000040d7211 */ /* 0x000fca00078c08ff */
[----:B------:R1:W-:Y:S01]  /*363c0*/  STL [R1+0x2750], R13 ;  /* 0x0027500d01007387 */ /* 0x0003e20000100800 */
[-C--:B0-----:R-:W-:Y:S02]  /*363d0*/  LEA.HI.X.SX32 R18, R12, R3.reuse, 0x1, P5 ;  /* 0x000000030c127211 */ /* 0x081fe400028f0eff */
[-C--:B------:R-:W-:Y:S02]  /*363e0*/  LEA.HI.X.SX32 R11, R11, R3.reuse, 0x1, P4 ;  /* 0x000000030b0b7211 */ /* 0x080fe400020f0eff */
[----:B------:R-:W-:Y:S01]  /*363f0*/  LEA R12, P5, R2, R0, 0x1 ;  /* 0x00000000020c7211 */ /* 0x000fe200078a08ff */
[----:B-1----:R-:W5:Y:S04]  /*36400*/  LDL.LU R13, [R1+0x14c] ;  /* 0x00014c00010d7983 */ /* 0x002f680000300800 */
[----:B------:R-:W-:Y:S04]  /*36410*/  STL [R1+0x271c], R18 ;  /* 0x00271c1201007387 */ /* 0x000fe80000100800 */
[----:B------:R0:W-:Y:S01]  /*36420*/  STL [R1+0x2758], R12 ;  /* 0x0027580c01007387 */ /* 0x0001e20000100800 */
[----:B------:R-:W-:-:S03]  /*36430*/  LEA.HI.X.SX32 R7, R7, R3, 0x1, P3 ;  /* 0x0000000307077211 */ /* 0x000fc600018f0eff */
[----:B0-----:R-:W5:Y:S01]  /*36440*/  LDL.LU R12, [R1+0x144] ;  /* 0x00014400010c7983 */ /* 0x001f620000300800 */
[----:B------:R-:W-:-:S03]  /*36450*/  LEA R18, P4, R29, R0, 0x1 ;  /* 0x000000001d127211 */ /* 0x000fc600078808ff */
[----:B------:R0:W-:Y:S01]  /*36460*/  STL [R1+0x2724], R11 ;  /* 0x0027240b01007387 */ /* 0x0001e20000100800 */
[----:B------:R-:W-:-:S03]  /*36470*/  LEA.HI.X.SX32 R6, R6, R3, 0x1, P2 ;  /* 0x0000000306067211 */ /* 0x000fc600010f0eff */
[----:B0-----:R-:W5:Y:S04]  /*36480*/  LDL.LU R11, [R1+0x140] ;  /* 0x00014000010b7983 */ /* 0x001f680000300800 */
[----:B------:R0:W-:Y:S04]  /*36490*/  STL [R1+0x2760], R18 ;  /* 0x0027601201007387 */ /* 0x0001e80000100800 */
[----:B------:R1:W-:Y:S01]  /*364a0*/  STL [R1+0x272c], R7 ;  /* 0x00272c0701007387 */ /* 0x0003e20000100800 */
[----:B0-----:R-:W-:-:S03]  /*364b0*/  LEA R18, P3, R28, R0, 0x1 ;  /* 0x000000001c127211 */ /* 0x001fc600078608ff */
[----:B-1----:R-:W5:Y:S04]  /*364c0*/  LDL.LU R7, [R1+0x138] ;  /* 0x0001380001077983 */ /* 0x002f680000300800 */
[----:B------:R-:W-:Y:S04]  /*364d0*/  STL [R1+0x2768], R18 ;  /* 0x0027681201007387 */ /* 0x000fe80000100800 */
[----:B------:R0:W-:Y:S04]  /*364e0*/  STL [R1+0x2734], R6 ;  /* 0x0027340601007387 */ /* 0x0001e80000100800 */
[----:B0-----:R-:W5:Y:S01]  /*364f0*/  LDL.LU R6, [R1+0x134] ;  /* 0x0001340001067983 */ /* 0x001f620000300800 */
[----:B------:R-:W-:-:S02]  /*36500*/  LEA.HI.X.SX32 R18, R5, R3, 0x1, P1 ;  /* 0x0000000305127211 */ /* 0x000fc400008f0eff */
[----:B--2---:R-:W-:-:S05]  /*36510*/  LEA R19, P2, R10, R0, 0x1 ;  /* 0x000000000a137211 */ /* 0x004fca00078408ff */
[----:B------:R4:W-:Y:S04]  /*36520*/  STL [R1+0x2770], R19 ;  /* 0x0027701301007387 */ /* 0x0009e80000100800 */
[----:B------:R-:W2:Y:S04]  /*36530*/  LDL.LU R5, [R1+0x130] ;  /* 0x0001300001057983 */ /* 0x000ea80000300800 */
[----:B------:R0:W-:Y:S01]  /*36540*/  STL [R1+0x273c], R18 ;  /* 0x00273c1201007387 */ /* 0x0001e20000100800 */
[----:B----4-:R-:W-:Y:S02]  /*36550*/  LEA R19, P1, R9, R0, 0x1 ;  /* 0x0000000009137211 */ /* 0x010fe400078208ff */
[----:B0-----:R-:W-:-:S03]  /*36560*/  LEA.HI.X.SX32 R18, R27, R3, 0x1, P0 ;  /* 0x000000031b127211 */ /* 0x001fc600000f0eff */
[----:B------:R-:W-:Y:S04]  /*36570*/  STL [R1+0x2778], R19 ;  /* 0x0027781301007387 */ /* 0x000fe80000100800 */
[----:B------:R-:W4:Y:S04]  /*36580*/  LDL.LU R27, [R1+0x12c] ;  /* 0x00012c00011b7983 */ /* 0x000f280000300800 */
[----:B------:R0:W-:Y:S02]  /*36590*/  STL [R1+0x2744], R18 ;  /* 0x0027441201007387 */ /* 0x0001e40000100800 */
[----:B0-----:R-:W-:-:S02]  /*365a0*/  LEA.HI.X.SX32 R18, R4, R3, 0x1, P6 ;  /* 0x0000000304127211 */ /* 0x001fc400030f0eff */
[----:B---3--:R-:W-:-:S05]  /*365b0*/  LEA R19, P0, R17, R0, 0x1 ;  /* 0x0000000011137211 */ /* 0x008fca00078008ff */
[----:B------:R-:W-:Y:S04]  /*365c0*/  STL [R1+0x2780], R19 ;  /* 0x0027801301007387 */ /* 0x000fe80000100800 */
[----:B------:R-:W3:Y:S04]  /*365d0*/  LDL.LU R4, [R1+0x124] ;  /* 0x0001240001047983 */ /* 0x000ee80000300800 */
[----:B------:R0:W-:Y:S02]  /*365e0*/  STL [R1+0x274c], R18 ;  /* 0x00274c1201007387 */ /* 0x0001e40000100800 */
[----:B0-----:R-:W-:-:S02]  /*365f0*/  LEA.HI.X.SX32 R18, R2, R3, 0x1, P5 ;  /* 0x0000000302127211 */ /* 0x001fc400028f0eff */
[----:B------:R-:W3:Y:S01]  /*36600*/  LDL.LU R2, [R1+0x120] ;  /* 0x0001200001027983 */ /* 0x000ee20000300800 */
[----:B-----5:R-:W-:-:S05]  /*36610*/  LEA R19, P6, R8, R0, 0x1 ;  /* 0x0000000008137211 */ /* 0x020fca00078c08ff */
[----:B------:R-:W-:Y:S04]  /*36620*/  STL [R1+0x2788], R19 ;  /* 0x0027881301007387 */ /* 0x000fe80000100800 */
[----:B------:R0:W-:Y:S02]  /*36630*/  STL [R1+0x2754], R18 ;  /* 0x0027541201007387 */ /* 0x0001e40000100800 */
[----:B0-----:R-:W-:Y:S02]  /*36640*/  LEA.HI.X.SX32 R18, R29, R3, 0x1, P4 ;  /* 0x000000031d127211 */ /* 0x001fe400020f0eff */
[----:B------:R-:W5:Y:S01]  /*36650*/  LDL.LU R29, [R1+0x11c] ;  /* 0x00011c00011d7983 */ /* 0x000f620000300800 */
[----:B------:R-:W-:-:S05]  /*36660*/  LEA R19, P5, R16, R0, 0x1 ;  /* 0x0000000010137211 */ /* 0x000fca00078a08ff */
[----:B------:R-:W-:Y:S04]  /*36670*/  STL [R1+0x2790], R19 ;  /* 0x0027901301007387 */ /* 0x000fe80000100800 */
[----:B------:R0:W-:Y:S01]  /*36680*/  STL [R1+0x275c], R18 ;  /* 0x00275c1201007387 */ /* 0x0001e20000100800 */
[----:B------:R-:W-:Y:S02]  /*36690*/  LEA R20, P4, R15, R0, 0x1 ;  /* 0x000000000f147211 */ /* 0x000fe400078808ff */
[----:B0-----:R-:W-:-:S03]  /*366a0*/  LEA.HI.X.SX32 R18, R28, R3, 0x1, P3 ;  /* 0x000000031c127211 */ /* 0x001fc600018f0eff */
[----:B------:R-:W-:Y:S04]  /*366b0*/  STL [R1+0x2798], R20 ;  /* 0x0027981401007387 */ /* 0x000fe80000100800 */
[----:B------:R-:W5:Y:S04]  /*366c0*/  LDL.LU R28, [R1+0x118] ;  /* 0x00011800011c7983 */ /* 0x000f680000300800 */
[----:B------:R0:W-:Y:S01]  /*366d0*/  STL [R1+0x2764], R18 ;  /* 0x0027641201007387 */ /* 0x0001e20000100800 */
[----:B------:R-:W-:Y:S02]  /*366e0*/  LEA R19, P3, R14, R0, 0x1 ;  /* 0x000000000e137211 */ /* 0x000fe400078608ff */
[----:B0-----:R-:W-:-:S03]  /*366f0*/  LEA.HI.X.SX32 R18, R10, R3, 0x1, P2 ;  /* 0x000000030a127211 */ /* 0x001fc600010f0eff */
[----:B------:R0:W-:Y:S04]  /*36700*/  STL [R1+0x27a0], R19 ;  /* 0x0027a01301007387 */ /* 0x0001e80000100800 */
[----:B------:R-:W5:Y:S04]  /*36710*/  LDL.LU R10, [R1+0x114] ;  /* 0x00011400010a7983 */ /* 0x000f680000300800 */
[----:B------:R1:W-:Y:S01]  /*36720*/  STL [R1+0x276c], R18 ;  /* 0x00276c1201007387 */ /* 0x0003e20000100800 */
[----:B0-----:R-:W-:Y:S02]  /*36730*/  LEA.HI.X.SX32 R19, R9, R3, 0x1, P1 ;  /* 0x0000000309137211 */ /* 0x001fe400008f0eff */
[----:B------:R-:W-:-:S05]  /*36740*/  LEA R20, P2, R13, R0, 0x1 ;  /* 0x000000000d147211 */ /* 0x000fca00078408ff */
[----:B------:R-:W-:Y:S04]  /*36750*/  STL [R1+0x27a8], R20 ;  /* 0x0027a81401007387 */ /* 0x000fe80000100800 */
[----:B------:R-:W5:Y:S04]  /*36760*/  LDL.LU R9, [R1+0x110] ;  /* 0x0001100001097983 */ /* 0x000f680000300800 */
[----:B------:R0:W-:Y:S01]  /*36770*/  STL [R1+0x2774], R19 ;  /* 0x0027741301007387 */ /* 0x0001e20000100800 */
[----:B-1----:R-:W-:Y:S02]  /*36780*/  LEA R18, P1, R12, R0, 0x1 ;  /* 0x000000000c127211 */ /* 0x002fe400078208ff */
[----:B0-----:R-:W-:-:S03]  /*36790*/  LEA.HI.X.SX32 R19, R17, R3, 0x1, P0 ;  /* 0x0000000311137211 */ /* 0x001fc600000f0eff */
[----:B------:R0:W-:Y:S01]  /*367a0*/  STL [R1+0x27b0], R18 ;  /* 0x0027b01201007387 */ /* 0x0001e20000100800 */
[----:B------:R-:W-:-:S03]  /*367b0*/  LEA.HI.X.SX32 R17, R8, R3, 0x1, P6 ;  /* 0x0000000308117211 */ /* 0x000fc600030f0eff */
[----:B------:R-:W-:Y:S04]  /*367c0*/  STL [R1+0x277c], R19 ;  /* 0x00277c1301007387 */ /* 0x000fe80000100800 */
[----:B------:R-:W5:Y:S01]  /*367d0*/  LDL.LU R8, [R1+0x10c] ;  /* 0x00010c0001087983 */ /* 0x000f620000300800 */
[----:B0-----:R-:W-:Y:S02]  /*367e0*/  LEA R18, P0, R11, R0, 0x1 ;  /* 0x000000000b127211 */ /* 0x001fe400078008ff */
[----:B------:R-:W-:-:S03]  /*367f0*/  LEA.HI.X.SX32 R16, R16, R3, 0x1, P5 ;  /* 0x0000000310107211 */ /* 0x000fc600028f0eff */
[----:B------:R0:W-:Y:S04]  /*36800*/  STL [R1+0x27b8], R18 ;  /* 0x0027b81201007387 */ /* 0x0001e80000100800 */
[----:B------:R1:W-:Y:S01]  /*36810*/  STL [R1+0x2784], R17 ;  /* 0x0027841101007387 */ /* 0x0003e20000100800 */
[----:B0-----:R-:W-:-:S05]  /*36820*/  LEA R18, P6, R7, R0, 0x1 ;  /* 0x0000000007127211 */ /* 0x001fca00078c08ff */
[----:B------:R-:W-:Y:S04]  /*36830*/  STL [R1+0x27c0], R18 ;  /* 0x0027c01201007387 */ /* 0x000fe80000100800 */
[----:B------:R-:W5:Y:S04]  /*36840*/  LDL.LU R21, [R1+0x104] ;  /* 0x0001040001157983 */ /* 0x000f680000300800 */
[----:B------:R0:W-:Y:S01]  /*36850*/  STL [R1+0x278c], R16 ;  /* 0x00278c1001007387 */ /* 0x0001e20000100800 */
[----:B-1----:R-:W-:Y:S02]  /*36860*/  LEA R17, P5, R6, R0, 0x1 ;  /* 0x0000000006117211 */ /* 0x002fe400078a08ff */
[----:B------:R-:W-:-:S02]  /*36870*/  LEA.HI.X.SX32 R14, R14, R3, 0x1, P3 ;  /* 0x000000030e0e7211 */ /* 0x000fc400018f0eff */
[----:B0-----:R-:W-:Y:S01]  /*36880*/  LEA.HI.X.SX32 R16, R15, R3, 0x1, P4 ;  /* 0x000000030f107211 */ /* 0x001fe200020f0eff */
[----:B------:R-:W-:Y:S04]  /*36890*/  STL [R1+0x27c8], R17 ;  /* 0x0027c81101007387 */ /* 0x000fe80000100800 */
[----:B------:R-:W-:Y:S04]  /*368a0*/  STL [R1+0x2794], R16 ;  /* 0x0027941001007387 */ /* 0x000fe80000100800 */
[----:B------:R-:W5:Y:S01]  /*368b0*/  LDL.LU R20, [R1+0xfc] ;  /* 0x0000fc0001147983 */ /* 0x000f620000300800 */
[----:B--2---:R-:W-:-:S05]  /*368c0*/  LEA R15, P4, R5, R0, 0x1 ;  /* 0x00000000050f7211 */ /* 0x004fca00078808ff */
[----:B------:R4:W-:Y:S04]  /*368d0*/  STL [R1+0x27d0], R15 ;  /* 0x0027d00f01007387 */ /* 0x0009e80000100800 */
[----:B------:R0:W-:Y:S01]  /*368e0*/  STL [R1+0x279c], R14 ;  /* 0x00279c0e01007387 */ /* 0x0001e20000100800 */
[----:B----4-:R-:W-:-:S05]  /*368f0*/  LEA R15, P3, R27, R0, 0x1 ;  /* 0x000000001b0f7211 */ /* 0x010fca00078608ff */
[----:B------:R-:W-:Y:S04]  /*36900*/  STL [R1+0x27d8], R15 ;  /* 0x0027d80f01007387 */ /* 0x000fe80000100800 */
[----:B------:R-:W2:Y:S01]  /*36910*/  LDL.LU R19, [R1+0xf8] ;  /* 0x0000f80001137983 */ /* 0x000ea20000300800 */
[----:B0-----:R-:W-:-:S05]  /*36920*/  LEA.HI.X.SX32 R14, R13, R3, 0x1, P2 ;  /* 0x000000030d0e7211 */ /* 0x001fca00010f0eff */
[----:B------:R0:W-:Y:S02]  /*36930*/  STL [R1+0x27a4], R14 ;  /* 0x0027a40e01007387 */ /* 0x0001e40000100800 */
[-C--:B0-----:R-:W-:Y:S02]  /*36940*/  LEA.HI.X.SX32 R14, R12, R3.reuse, 0x1, P1 ;  /* 0x000000030c0e7211 */ /* 0x081fe400008f0eff */
[----:B------:R-:W-:Y:S02]  /*36950*/  LEA.HI.X.SX32 R12, R11, R3, 0x1, P0 ;  /* 0x000000030b0c7211 */ /* 0x000fe400000f0eff */
[----:B---3--:R-:W-:-:S05]  /*36960*/  LEA R13, P2, R4, R0, 0x1 ;  /* 0x00000000040d7211 */ /* 0x008fca00078408ff */
[----:B------:R0:W-:Y:S04]  /*36970*/  STL [R1+0x27e0], R13 ;  /* 0x0027e00d01007387 */ /* 0x0001e80000100800 */
[----:B------:R-:W-:Y:S04]  /*36980*/  STL [R1+0x27ac], R14 ;  /* 0x0027ac0e01007387 */ /* 0x000fe80000100800 */
[----:B------:R-:W3:Y:S01]  /*36990*/  LDL.LU R18, [R1+0xf4] ;  /* 0x0000f40001127983 */ /* 0x000ee20000300800 */
[----:B0-----:R-:W-:-:S05]  /*369a0*/  LEA R13, P1, R2, R0, 0x1 ;  /* 0x00000000020d7211 */ /* 0x001fca00078208ff */
[----:B------:R-:W-:Y:S04]  /*369b0*/  STL [R1+0x27e8], R13 ;  /* 0x0027e80d01007387 */ /* 0x000fe80000100800 */
[----:B------:R-:W-:Y:S04]  /*369c0*/  STL [R1+0x27b4], R12 ;  /* 0x0027b40c01007387 */ /* 0x000fe80000100800 */
[----:B------:R-:W4:Y:S01]  /*369d0*/  LDL.LU R17, [R1+0xf0] ;  /* 0x0000f00001117983 */ /* 0x000f220000300800 */
[----:B-----5:R-:W-:-:S05]  /*369e0*/  LEA R11, P0, R29, R0, 0x1 ;  /* 0x000000001d0b7211 */ /* 0x020fca00078008ff */
[----:B------:R-:W-:Y:S04]  /*369f0*/  STL [R1+0x27f0], R11 ;  /* 0x0027f00b01007387 */ /* 0x000fe80000100800 */
[----:B------:R-:W5:Y:S01]  /*36a00*/  LDL.LU R16, [R1+0xe8] ;  /* 0x0000e80001107983 */ /* 0x000f620000300800 */
[-C--:B------:R-:W-:Y:S02]  /*36a10*/  LEA.HI.X.SX32 R7, R7, R3.reuse, 0x1, P6 ;  /* 0x0000000307077211 */ /* 0x080fe400030f0eff */
[----:B------:R-:W-:-:S03]  /*36a20*/  LEA.HI.X.SX32 R5, R5, R3, 0x1, P4 ;  /* 0x0000000305057211 */ /* 0x000fc600020f0eff */
[----:B------:R0:W-:Y:S02]  /*36a30*/  STL [R1+0x27bc], R7 ;  /* 0x0027bc0701007387 */ /* 0x0001e40000100800 */
[----:B0-----:R-:W-:Y:S02]  /*36a40*/  LEA.HI.X.SX32 R7, R6, R3, 0x1, P5 ;  /* 0x0000000306077211 */ /* 0x001fe400028f0eff */
[----:B------:R-:W-:-:S05]  /*36a50*/  LEA R11, P6, R28, R0, 0x1 ;  /* 0x000000001c0b7211 */ /* 0x000fca00078c08ff */
[----:B------:R-:W-:Y:S04]  /*36a60*/  STL [R1+0x27f8], R11 ;  /* 0x0027f80b01007387 */ /* 0x000fe80000100800 */
[----:B------:R-:W5:Y:S04]  /*36a70*/  LDL.LU R15, [R1+0xe4] ;  /* 0x0000e400010f7983 */ /* 0x000f680000300800 */
[----:B------:R-:W-:Y:S01]  /*36a80*/  STL [R1+0x27c4], R7 ;  /* 0x0027c40701007387 */ /* 0x000fe20000100800 */
[----:B------:R-:W-:-:S05]  /*36a90*/  LEA R6, P5, R10, R0, 0x1 ;  /* 0x000000000a067211 */ /* 0x000fca00078a08ff */
[----:B------:R-:W-:Y:S04]  /*36aa0*/  STL [R1+0x2800], R6 ;  /* 0x0028000601007387 */ /* 0x000fe80000100800 */
[----:B------:R-:W5:Y:S04]  /*36ab0*/  LDL.LU R14, [R1+0xdc] ;  /* 0x0000dc00010e7983 */ /* 0x000f680000300800 */
[----:B------:R0:W-:Y:S04]  /*36ac0*/  STL [R1+0x27cc], R5 ;  /* 0x0027cc0501007387 */ /* 0x0001e80000100800 */
[----:B------:R-:W5:Y:S01]  /*36ad0*/  LDL.LU R13, [R1+0xd8] ;  /* 0x0000d800010d7983 */ /* 0x000f620000300800 */
[----:B0-----:R-:W-:-:S02]  /*36ae0*/  LEA.HI.X.SX32 R5, R27, R3, 0x1, P3 ;  /* 0x000000031b057211 */ /* 0x001fc400018f0eff */
[----:B------:R-:W-:-:S05]  /*36af0*/  LEA R6, P4, R9, R0, 0x1 ;  /* 0x0000000009067211 */ /* 0x000fca00078808ff */
[----:B------:R0:W-:Y:S04]  /*36b00*/  STL [R1+0x2808], R6 ;  /* 0x0028080601007387 */ /* 0x0001e80000100800 */
[----:B------:R-:W5:Y:S04]  /*36b10*/  LDL.LU R12, [R1+0xd4] ;  /* 0x0000d400010c7983 */ /* 0x000f680000300800 */
[----:B------:R1:W-:Y:S04]  /*36b20*/  STL [R1+0x27d4], R5 ;  /* 0x0027d40501007387 */ /* 0x0003e80000100800 */
[----:B------:R-:W5:Y:S01]  /*36b30*/  LDL.LU R27, [R1+0xd0] ;  /* 0x0000d000011b7983 */ /* 0x000f620000300800 */
[----:B0-----:R-:W-:-:S02]  /*36b40*/  LEA R6, P3, R8, R0, 0x1 ;  /* 0x0000000008067211 */ /* 0x001fc400078608ff */
[----:B-1----:R-:W-:-:S03]  /*36b50*/  LEA.HI.X.SX32 R5, R4, R3, 0x1, P2 ;  /* 0x0000000304057211 */ /* 0x002fc600010f0eff */
[----:B------:R0:W-:Y:S04]  /*36b60*/  STL [R1+0x2810], R6 ;  /* 0x0028100601007387 */ /* 0x0001e80000100800 */
[----:B------:R-:W5:Y:S04]  /*36b70*/  LDL.LU R7, [R1+0x7a4] ;  /* 0x0007a40001077983 */ /* 0x000f680000300800 */
[----:B------:R1:W-:Y:S01]  /*36b80*/  STL [R1+0x27dc], R5 ;  /* 0x0027dc0501007387 */ /* 0x0003e20000100800 */
[----:B------:R-:W-:-:S03]  /*36b90*/  LEA.HI.X.SX32 R2, R2, R3, 0x1, P1 ;  /* 0x0000000302027211 */ /* 0x000fc600008f0eff */
[----:B0-----:R-:W5:Y:S01]  /*36ba0*/  LDL.LU R6, [R1+0xc8] ;  /* 0x0000c80001067983 */ /* 0x001f620000300800 */
[----:B------:R-:W-:-:S05]  /*36bb0*/  LEA R4, P2, R21, R0, 0x1 ;  /* 0x0000000015047211 */ /* 0x000fca00078408ff */
[----:B------:R0:W-:Y:S04]  /*36bc0*/  STL [R1+0x2818], R4 ;  /* 0x0028180401007387 */ /* 0x0001e80000100800 */
[----:B-1----:R-:W5:Y:S04]  /*36bd0*/  LDL.LU R5, [R1+0xbc] ;  /* 0x0000bc0001057983 */ /* 0x002f680000300800 */
[----:B------:R1:W-:Y:S04]  /*36be0*/  STL [R1+0x27e4], R2 ;  /* 0x0027e40201007387 */ /* 0x0003e80000100800 */
[----:B0-----:R-:W5:Y:S01]  /*36bf0*/  LDL.LU R4, [R1+0xa4] ;  /* 0x0000a40001047983 */ /* 0x001f620000300800 */
[----:B------:R-:W-:-:S02]  /*36c00*/  LEA R11, P1, R20, R0, 0x1 ;  /* 0x00000000140b7211 */ /* 0x000fc400078208ff */
[----:B-1----:R-:W-:-:S03]  /*36c10*/  LEA.HI.X.SX32 R2, R29, R3, 0x1, P0 ;  /* 0x000000031d027211 */ /* 0x002fc600000f0eff */
[----:B------:R-:W-:Y:S04]  /*36c20*/  STL [R1+0x2820], R11 ;  /* 0x0028200b01007387 */ /* 0x000fe80000100800 */
[----:B------:R-:W5:Y:S04]  /*36c30*/  LDL.LU R29, [R1+0xb8] ;  /* 0x0000b800011d7983 */ /* 0x000f680000300800 */
[----:B------:R0:W-:Y:S04]  /*36c40*/  STL [R1+0x27ec], R2 ;  /* 0x0027ec0201007387 */ /* 0x0001e80000100800 */
[----:B0-----:R-:W5:Y:S01]  /*36c50*/  LDL.LU R2, [R1+0xb4] ;  /* 0x0000b40001027983 */ /* 0x001f620000300800 */
[----:B------:R-:W-:-:S02]  /*36c60*/  LEA.HI.X.SX32 R11, R28, R3, 0x1, P6 ;  /* 0x000000031c0b7211 */ /* 0x000fc400030f0eff */
[----:B------:R-:W-:Y:S02]  /*36c70*/  LEA.HI.X.SX32 R23, R8, R3, 0x1, P3 ;  /* 0x0000000308177211 */ /* 0x000fe400018f0eff */
[----:B--2---:R-:W-:-:S05]  /*36c80*/  LEA R22, P0, R19, R0, 0x1 ;  /* 0x0000000013167211 */ /* 0x004fca00078008ff */
[----:B------:R-:W-:Y:S04]  /*36c90*/  STL [R1+0x2828], R22 ;  /* 0x0028281601007387 */ /* 0x000fe80000100800 */
[----:B------:R-:W2:Y:S04]  /*36ca0*/  LDL.LU R28, [R1+0xb0] ;  /* 0x0000b000011c7983 */ /* 0x000ea80000300800 */
[----:B------:R0:W-:Y:S02]  /*36cb0*/  STL [R1+0x27f4], R11 ;  /* 0x0027f40b01007387 */ /* 0x0001e40000100800 */
[----:B0-----:R-:W-:-:S02]  /*36cc0*/  LEA.HI.X.SX32 R11, R10, R3, 0x1, P5 ;  /* 0x000000030a0b7211 */ /* 0x001fc400028f0eff */
[----:B---3--:R-:W-:-:S05]  /*36cd0*/  LEA R22, P6, R18, R0, 0x1 ;  /* 0x0000000012167211 */ /* 0x008fca00078c08ff */
[----:B------:R0:W-:Y:S04]  /*36ce0*/  STL [R1+0x2830], R22 ;  /* 0x0028301601007387 */ /* 0x0001e80000100800 */
[----:B------:R-:W-:Y:S01]  /*36cf0*/  STL [R1+0x27fc], R11 ;  /* 0x0027fc0b01007387 */ /* 0x000fe20000100800 */
[----:B----4-:R-:W-:Y:S02]  /*36d00*/  LEA R10, P5, R17, R0, 0x1 ;  /* 0x00000000110a7211 */ /* 0x010fe400078a08ff */
[----:B0-----:R-:W-:-:S03]  /*36d10*/  LEA.HI.X.SX32 R22, R9, R3, 0x1, P4 ;  /* 0x0000000309167211 */ /* 0x001fc600020f0eff */
[----:B------:R0:W-:Y:S04]  /*36d20*/  STL [R1+0x2838], R10 ;  /* 0x0028380a01007387 */ /* 0x0001e80000100800 */
[----:B0-----:R-:W3:Y:S01]  /*36d30*/  LDL.64 R10, [R1+0x11d0] ;  /* 0x0011d000010a7983 */ /* 0x001ee20000100a00 */
[----:B-----5:R-:W-:-:S03]  /*36d40*/  LEA R9, P4, R16, R0, 0x1 ;  /* 0x0000000010097211 */ /* 0x020fc600078808ff */
[----:B------:R-:W-:Y:S04]  /*36d50*/  STL [R1+0x2804], R22 ;  /* 0x0028041601007387 */ /* 0x000fe80000100800 */
[----:B------:R0:W-:Y:S04]  /*36d60*/  STL [R1+0x2840], R9 ;  /* 0x0028400901007387 */ /* 0x0001e80000100800 */
[----:B0-----:R-:W4:Y:S04]  /*36d70*/  LDL.64 R8, [R1+0x11d8] ;  /* 0x0011d80001087983 */ /* 0x001f280000100a00 */
[----:B------:R0:W-:Y:S01]  /*36d80*/  STL [R1+0x280c], R23 ;  /* 0x00280c1701007387 */ /* 0x0001e20000100800 */
[----:B------:R-:W-:-:S02]  /*36d90*/  LEA R22, P3, R15, R0, 0x1 ;  /* 0x000000000f167211 */ /* 0x000fc400078608ff */
[----:B0-----:R-:W-:-:S03]  /*36da0*/  LEA.HI.X.SX32 R23, R21, R3, 0x1, P2 ;  /* 0x0000000315177211 */ /* 0x001fc600010f0eff */
[----:B------:R0:W-:Y:S04]  /*36db0*/  STL [R1+0x2848], R22 ;  /* 0x0028481601007387 */ /* 0x0001e80000100800 */
[----:B------:R-:W-:Y:S01]  /*36dc0*/  STL [R1+0x2814], R23 ;  /* 0x0028141701007387 */ /* 0x000fe20000100800 */
[-C--:B------:R-:W-:Y:S02]  /*36dd0*/  LEA R21, P2, R14, R0.reuse, 0x1 ;  /* 0x000000000e157211 */ /* 0x080fe400078408ff */
[-C--:B0-----:R-:W-:Y:S02]  /*36de0*/  LEA.HI.X.SX32 R22, R20, R3.reuse, 0x1, P1 ;  /* 0x0000000314167211 */ /* 0x081fe400008f0eff */
[----:B------:R-:W-:Y:S01]  /*36df0*/  LEA R20, P1, R13, R0, 0x1 ;  /* 0x000000000d147211 */ /* 0x000fe200078208ff */
[----:B------:R0:W-:Y:S04]  /*36e00*/  STL [R1+0x2850], R21 ;  /* 0x0028501501007387 */ /* 0x0001e80000100800 */
[----:B------:R-:W-:Y:S04]  /*36e10*/  STL [R1+0x281c], R22 ;  /* 0x00281c1601007387 */ /* 0x000fe80000100800 */
[----:B------:R1:W-:Y:S01]  /*36e20*/  STL [R1+0x2858], R20 ;  /* 0x0028581401007387 */ /* 0x0003e20000100800 */
[----:B0-----:R-:W-:-:S02]  /*36e30*/  LEA.HI.X.SX32 R21, R19, R3, 0x1, P0 ;  /* 0x0000000313157211 */ /* 0x001fc400000f0eff */
[-C--:B-1----:R-:W-:Y:S02]  /*36e40*/  LEA.HI.X.SX32 R20, R18, R3.reuse, 0x1, P6 ;  /* 0x0000000312147211 */ /* 0x082fe400030f0eff */
[-C--:B------:R-:W-:Y:S02]  /*36e50*/  LEA R19, P0, R12, R0.reuse, 0x1 ;  /* 0x000000000c137211 */ /* 0x080fe400078008ff */
[----:B------:R-:W-:Y:S01]  /*36e60*/  LEA R18, P6, R27, R0, 0x1 ;  /* 0x000000001b127211 */ /* 0x000fe200078c08ff */
[----:B------:R-:W-:Y:S04]  /*36e70*/  STL [R1+0x2824], R21 ;  /* 0x0028241501007387 */ /* 0x000fe80000100800 */
[----:B------:R0:W-:Y:S04]  /*36e80*/  STL [R1+0x2860], R19 ;  /* 0x0028601301007387 */ /* 0x0001e80000100800 */
[----:B------:R-:W-:Y:S04]  /*36e90*/  STL [R1+0x282c], R20 ;  /* 0x00282c1401007387 */ /* 0x000fe80000100800 */
[----:B------:R1:W-:Y:S01]  /*36ea0*/  STL [R1+0x2868], R18 ;  /* 0x0028681201007387 */ /* 0x0003e20000100800 */
[----:B0-----:R-:W-:-:S02]  /*36eb0*/  LEA.HI.X.SX32 R19, R17, R3, 0x1, P5 ;  /* 0x0000000311137211 */ /* 0x001fc400028f0eff */
[-C--:B------:R-:W-:Y:S02]  /*36ec0*/  LEA R17, P5, R7, R0.reuse, 0x1 ;  /* 0x0000000007117211 */ /* 0x080fe400078a08ff */
[----:B-1----:R-:W-:Y:S01]  /*36ed0*/  LEA.HI.X.SX32 R18, R16, R3, 0x1, P4 ;  /* 0x0000000310127211 */ /* 0x002fe200020f0eff */
[----:B------:R-:W-:Y:S04]  /*36ee0*/  STL [R1+0x2834], R19 ;  /* 0x0028341301007387 */ /* 0x000fe80000100800 */
[----:B------:R0:W-:Y:S04]  /*36ef0*/  STL [R1+0x286c], R17 ;  /* 0x00286c1101007387 */ /* 0x0001e80000100800 */
[----:B------:R-:W-:Y:S01]  /*36f00*/  STL [R1+0x283c], R18 ;  /* 0x00283c1201007387 */ /* 0x000fe20000100800 */
[----:B------:R-:W-:-:S02]  /*36f10*/  LEA R16, P4, R6, R0, 0x1 ;  /* 0x0000000006107211 */ /* 0x000fc400078808ff */
[----:B0-----:R-:W-:-:S03]  /*36f20*/  LEA.HI.X.SX32 R17, R15, R3, 0x1, P3 ;  /* 0x000000030f117211 */ /* 0x001fc600018f0eff */
[----:B------:R0:W-:Y:S04]  /*36f30*/  STL [R1+0x2870], R16 ;  /* 0x0028701001007387 */ /* 0x0001e80000100800 */
[----:B------:R-:W-:Y:S01]  /*36f40*/  STL [R1+0x2844], R17 ;  /* 0x0028441101007387 */ /* 0x000fe20000100800 */
[----:B0-----:R-:W-:Y:S02]  /*36f50*/  LEA.HI.X.SX32 R16, R14, R3, 0x1, P2 ;  /* 0x000000030e107211 */ /* 0x001fe400010f0eff */
[----:B------:R-:W-:-:S05]  /*36f60*/  LEA R15, P3, R5, R0, 0x1 ;  /* 0x00000000050f7211 */ /* 0x000fca00078608ff */
[----:B------:R0:W-:Y:S01]  /*36f70*/  STL [R1+0x2880], R15 ;  /* 0x0028800f01007387 */ /* 0x0001e20000100800 */
[----:B------:R-:W-:-:S03]  /*36f80*/  LEA R14, P2, R4, R0, 0x1 ;  /* 0x00000000040e7211 */ /* 0x000fc600078408ff */
[----:B------:R-:W-:Y:S04]  /*36f90*/  STL [R1+0x284c], R16 ;  /* 0x00284c1001007387 */ /* 0x000fe80000100800 */
[----:B------:R1:W-:Y:S01]  /*36fa0*/  STL [R1+0x2874], R14 ;  /* 0x0028740e01007387 */ /* 0x0003e20000100800 */
[----:B0-----:R-:W-:Y:S02]  /*36fb0*/  LEA.HI.X.SX32 R15, R13, R3, 0x1, P1 ;  /* 0x000000030d0f7211 */ /* 0x001fe400008f0eff */
[----:B------:R-:W-:-:S03]  /*36fc0*/  LEA R13, P1, R29, R0, 0x1 ;  /* 0x000000001d0d7211 */ /* 0x000fc600078208ff */
[----:B------:R-:W-:Y:S01]  /*36fd0*/  STL [R1+0x2854], R15 ;  /* 0x0028540f01007387 */ /* 0x000fe20000100800 */
[----:B-1----:R-:W-:-:S03]  /*36fe0*/  LEA.HI.X.SX32 R14, R12, R3, 0x1, P0 ;  /* 0x000000030c0e7211 */ /* 0x002fc600000f0eff */
[----:B------:R0:W-:Y:S01]  /*36ff0*/  STL [R1+0x2878], R13 ;  /* 0x0028780d01007387 */ /* 0x0001e20000100800 */
[----:B------:R-:W-:-:S03]  /*37000*/  LEA R12, P0, R2, R0, 0x1 ;  /* 0x00000000020c7211 */ /* 0x000fc600078008ff */
[----:B------:R-:W-:Y:S01]  /*37010*/  STL [R1+0x285c], R14 ;  /* 0x00285c0e01007387 */ /* 0x000fe20000100800 */
[----:B------:R-:W-:-:S03]  /*37020*/  LEA.HI.X.SX32 R7, R7, R3, 0x1, P5 ;  /* 0x0000000307077211 */ /* 0x000fc600028f0eff */
[----:B------:R2:W-:Y:S01]  /*37030*/  STL [R1+0x287c], R12 ;  /* 0x00287c0c01007387 */ /* 0x0005e20000100800 */
[-C--:B0-----:R-:W-:Y:S02]  /*37040*/  LEA.HI.X.SX32 R13, R27, R3.reuse, 0x1, P6 ;  /* 0x000000031b0d7211 */ /* 0x081fe400030f0eff */
[----:B------:R-:W0:Y:S03]  /*37050*/  LDC R27, c[0x0][0x3a8] ;  /* 0x0000ea00ff1b7b82 */ /* 0x000e260000000800 */
[----:B------:R-:W-:Y:S01]  /*37060*/  STL [R1+0x2864], R13 ;  /* 0x0028640d01007387 */ /* 0x000fe20000100800 */
[-C--:B------:R-:W-:Y:S02]  /*37070*/  LEA.HI.X.SX32 R5, R5, R3.reuse, 0x1, P3 ;  /* 0x0000000305057211 */ /* 0x080fe400018f0eff */
[----:B------:R-:W-:Y:S01]  /*37080*/  LEA.HI.X.SX32 R2, R2, R3, 0x1, P0 ;  /* 0x0000000302027211 */ /* 0x000fe200000f0eff */
[----:B0-----:R-:W-:Y:S01]  /*37090*/  IMAD R27, R27, 0x3f, RZ ;  /* 0x0000003f1b1b7824 */ /* 0x001fe200078e02ff */
[----:B--2---:R-:W-:-:S02]  /*370a0*/  LEA R12, P6, R28, R0, 0x1 ;  /* 0x000000001c0c7211 */ /* 0x004fc400078c08ff */
[-C--:B------:R-:W-:Y:S02]  /*370b0*/  LEA.HI.X.SX32 R0, R6, R3.reuse, 0x1, P4 ;  /* 0x0000000306007211 */ /* 0x080fe400020f0eff */
[-C--:B------:R-:W-:Y:S01]  /*370c0*/  LEA.HI.X.SX32 R6, R4, R3.reuse, 0x1, P2 ;  /* 0x0000000304067211 */ /* 0x080fe200010f0eff */
[----:B------:R-:W-:Y:S04]  /*370d0*/  STL [R1+0x1ab8], R12 ;  /* 0x001ab80c01007387 */ /* 0x000fe80000100800 */
[----:B------:R-:W-:Y:S04]  /*370e0*/  STL [R1+0x1aa4], R7 ;  /* 0x001aa40701007387 */ /* 0x000fe80000100800 */
[----:B------:R0:W-:Y:S04]  /*370f0*/  STL [R1+0x1aa8], R0 ;  /* 0x001aa80001007387 */ /* 0x0001e80000100800 */
[----:B------:R-:W-:Y:S04]  /*37100*/  STL [R1+0x1abc], R5 ;  /* 0x001abc0501007387 */ /* 0x000fe80000100800 */
[----:B------:R-:W-:Y:S01]  /*37110*/  STL [R1+0x1aac], R6 ;  /* 0x001aac0601007387 */ /* 0x000fe20000100800 */
[----:B0-----:R-:W-:-:S02]  /*37120*/  LEA.HI.X.SX32 R0, R29, R3, 0x1, P1 ;  /* 0x000000031d007211 */ /* 0x001fc400008f0eff */
[----:B------:R-:W0:Y:S03]  /*37130*/  LDC R29, c[0x0][0x3a8] ;  /* 0x0000ea00ff1d7b82 */ /* 0x000e260000000800 */
[----:B------:R1:W-:Y:S02]  /*37140*/  STL [R1+0x1ab0], R0 ;  /* 0x001ab00001007387 */ /* 0x0003e40000100800 */
[----:B-1----:R-:W-:-:S03]  /*37150*/  LEA.HI.X.SX32 R0, R28, R3, 0x1, P6 ;  /* 0x000000031c007211 */ /* 0x002fc600030f0eff */
[----:B------:R-:W1:Y:S01]  /*37160*/  LDC R28, c[0x0][0x3a8] ;  /* 0x0000ea00ff1c7b82 */ /* 0x000e620000000800 */
[----:B------:R-:W-:Y:S04]  /*37170*/  STL [R1+0x1ab4], R2 ;  /* 0x001ab40201007387 */ /* 0x000fe80000100800 */
[----:B------:R1:W-:Y:S01]  /*37180*/  STL [R1+0x16b0], R0 ;  /* 0x0016b00001007387 */ /* 0x0003e20000100800 */
[----:B0-----:R-:W-:Y:S02]  /*37190*/  IMAD R29, R29, 0x3e, RZ ;  /* 0x0000003e1d1d7824 */ /* 0x001fe400078e02ff */
[----:B-1----:R-:W-:Y:S02]  /*371a0*/  IMAD R0, R28, 0x3c, RZ ;  /* 0x0000003c1c007824 */ /* 0x002fe400078e02ff */
[----:B---3--:R-:W-:-:S04]  /*371b0*/  IMAD.WIDE R4, R27, 0x2, R10 ;  /* 0x000000021b047825 */ /* 0x008fc800078e020a */
[----:B------:R-:W-:Y:S01]  /*371c0*/  IMAD.WIDE R2, R29, 0x2, R10 ;  /* 0x000000021d027825 */ /* 0x000fe200078e020a */
[----:B------:R-:W-:Y:S04]  /*371d0*/  STL [R1+0x16b8], R4 ;  /* 0x0016b80401007387 */ /* 0x000fe80000100800 */
[----:B------:R0:W-:Y:S01]  /*371e0*/  STL [R1+0x16b4], R5 ;  /* 0x0016b40501007387 */ /* 0x0001e20000100800 */
[----:B----4-:R-:W-:-:S04]  /*371f0*/  IMAD.WIDE R6, R27, 0x2, R8 ;  /* 0x000000021b067825 */ /* 0x010fc800078e0208 */
[----:B0-----:R-:W-:Y:S01]  /*37200*/  IMAD.WIDE R4, R29, 0x2, R8 ;  /* 0x000000021d047825 */ /* 0x001fe200078e0208 */
[----:B------:R0:W-:Y:S04]  /*37210*/  STL [R1+0x16c0], R6 ;  /* 0x0016c00601007387 */ /* 0x0001e80000100800 */
[----:B------:R-:W-:Y:S04]  /*37220*/  STL [R1+0x16bc], R7 ;  /* 0x0016bc0701007387 */ /* 0x000fe80000100800 */
[----:B------:R-:W-:Y:S04]  /*37230*/  STL [R1+0x16c8], R2 ;  /* 0x0016c80201007387 */ /* 0x000fe80000100800 */
[----:B------:R1:W-:Y:S04]  /*37240*/  STL [R1+0x16c4], R3 ;  /* 0x0016c40301007387 */ /* 0x0003e80000100800 */
[----:B------:R-:W-:Y:S01]  /*37250*/  STL [R1+0x16d0], R4 ;  /* 0x0016d00401007387 */ /* 0x000fe20000100800 */
[----:B0-----:R-:W-:-:S04]  /*37260*/  IMAD R6, R28, 0x3d, RZ ;  /* 0x0000003d1c067824 */ /* 0x001fc800078e02ff */
[----:B-1----:R-:W-:-:S04]  /*37270*/  IMAD.WIDE R2, R6, 0x2, R10 ;  /* 0x0000000206027825 */ /* 0x002fc800078e020a */
[----:B------:R-:W-:Y:S01]  /*37280*/  IMAD.WIDE R6, R6, 0x2, R8 ;  /* 0x0000000206067825 */ /* 0x000fe200078e0208 */
[----:B------:R-:W-:Y:S04]  /*37290*/  STL [R1+0x16cc], R5 ;  /* 0x0016cc0501007387 */ /* 0x000fe80000100800 */
[----:B------:R-:W-:Y:S04]  /*372a0*/  STL [R1+0x16d8], R2 ;  /* 0x0016d80201007387 */ /* 0x000fe80000100800 */
[----:B------:R0:W-:Y:S04]  /*372b0*/  STL [R1+0x16d4], R3 ;  /* 0x0016d40301007387 */ /* 0x0001e80000100800 */
[----:B------:R1:W-:Y:S04]  /*372c0*/  STL [R1+0x16e0], R6 ;  /* 0x0016e00601007387 */ /* 0x0003e80000100800 */
[----:B------:R-:W-:Y:S01]  /*372d0*/  STL [R1+0x16dc], R7 ;  /* 0x0016dc0701007387 */ /* 0x000fe20000100800 */
[----:B0-----:R-:W-:-:S04]  /*372e0*/  IMAD.WIDE R2, R0, 0x2, R10 ;  /* 0x0000000200027825 */ /* 0x001fc800078e020a */
[----:B-1----:R-:W-:Y:S02]  /*372f0*/  IMAD R6, R28, 0x3b, RZ ;  /* 0x0000003b1c067824 */ /* 0x002fe400078e02ff */
[----:B------:R-:W-:Y:S01]  /*37300*/  IMAD.WIDE R4, R0, 0x2, R8 ;  /* 0x0000000200047825 */ /* 0x000fe200078e0208 */
[----:B------:R-:W-:Y:S04]  /*37310*/  STL [R1+0x16e8], R2 ;  /* 0x0016e80201007387 */ /* 0x000fe80000100800 */
[----:B------:R0:W-:Y:S01]  /*37320*/  STL [R1+0x16e4], R3 ;  /* 0x0016e40301007387 */ /* 0x0001e20000100800 */
[----:B------:R-:W-:-:S03]  /*37330*/  IMAD R0, R28, 0x3a, RZ ;  /* 0x0000003a1c007824 */ /* 0x000fc600078e02ff */
[----:B------:R-:W-:Y:S04]  /*37340*/  STL [R1+0x16f0], R4 ;  /* 0x0016f00401007387 */ /* 0x000fe80000100800 */
[----:B------:R1:W-:Y:S01]  /*37350*/  STL [R1+0x16ec], R5 ;  /* 0x0016ec0501007387 */ /* 0x0003e20000100800 */
[----:B0-----:R-:W-:-:S04]  /*37360*/  IMAD.WIDE R2, R6, 0x2, R10 ;  /* 0x0000000206027825 */ /* 0x001fc800078e020a */
[--C-:B------:R-:W-:Y:S01]  /*37370*/  IMAD.WIDE R6, R6, 0x2, R8.reuse ;  /* 0x0000000206067825 */ /* 0x100fe200078e0208 */
[----:B------:R-:W-:Y:S04]  /*37380*/  STL [R1+0x16f8], R2 ;  /* 0x0016f80201007387 */ /* 0x000fe80000100800 */
[----:B------:R0:W-:Y:S04]  /*37390*/  STL [R1+0x16f4], R3 ;  /* 0x0016f40301007387 */ /* 0x0001e80000100800 */
[----:B------:R2:W-:Y:S04]  /*373a0*/  STL [R1+0x1700], R6 ;  /* 0x0017000601007387 */ /* 0x0005e80000100800 */
[----:B------:R-:W-:Y:S01]  /*373b0*/  STL [R1+0x16fc], R7 ;  /* 0x0016fc0701007387 */ /* 0x000fe20000100800 */
[----:B-1----:R-:W-:-:S04]  /*373c0*/  IMAD.WIDE R4, R0, 0x2, R8 ;  /* 0x0000000200047825 */ /* 0x002fc800078e0208 */
[----:B0-----:R-:W-:-:S04]  /*373d0*/  IMAD.WIDE R2, R0, 0x2, R10 ;  /* 0x0000000200027825 */ /* 0x001fc800078e020a */
[C---:B--2---:R-:W-:Y:S01]  /*373e0*/  IMAD R6, R28.reuse, 0x39, RZ ;  /* 0x000000391c067824 */ /* 0x044fe200078e02ff */
        /* <DEDUP_REMOVED lines=170> */
[----:B------:R-:W-:-:S03]  /*37e90*/  IMAD.SHL.U32 R0, R28, 0x20, RZ ;  /* 0x000000201c007824 */ /* 0x000fc600078e00ff */
        /* <DEDUP_REMOVED lines=216> */
[----:B------:R-:W-:Y:S01]  /*38c20*/  STL [R1+0x1a80], R6 ;  /* 0x001a800601007387 */ /* 0x000fe20000100800 */
[----:B-1----:R-:W-:-:S03]  /*38c30*/  IMAD.WIDE R4, R0, 0x2, R8 ;  /* 0x0000000200047825 */ /* 0x002fc600078e0208 */
[----:B------:R1:W-:Y:S01]  /*38c40*/  STL [R1+0x1a7c], R7 ;  /* 0x001a7c0701007387 */ /* 0x0003e20000100800 */
[----:B0-----:R-:W-:-:S04]  /*38c50*/  IMAD.WIDE R2, R0, 0x2, R10 ;  /* 0x0000000200027825 */ /* 0x001fc800078e020a */
[C---:B-1----:R-:W-:Y:S01]  /*38c60*/  IMAD.WIDE R6, R28.reuse, 0x2, R10 ;  /* 0x000000021c067825 */ /* 0x042fe200078e020a */
[----:B------:R-:W-:Y:S04]  /*38c70*/  STL [R1+0x1a88], R2 ;  /* 0x001a880201007387 */ /* 0x000fe80000100800 */
[----:B------:R0:W-:Y:S04]  /*38c80*/  STL [R1+0x1a84], R3 ;  /* 0x001a840301007387 */ /* 0x0001e80000100800 */
[----:B------:R-:W-:Y:S04]  /*38c90*/  STL [R1+0x1a90], R4 ;  /* 0x001a900401007387 */ /* 0x000fe80000100800 */
[----:B------:R-:W-:Y:S04]  /*38ca0*/  STL [R1+0x1a8c], R5 ;  /* 0x001a8c0501007387 */ /* 0x000fe80000100800 */
[----:B------:R-:W-:Y:S04]  /*38cb0*/  STL [R1+0x1a98], R6 ;  /* 0x001a980601007387 */ /* 0x000fe80000100800 */
[----:B------:R-:W-:Y:S01]  /*38cc0*/  STL [R1+0x1a94], R7 ;  /* 0x001a940701007387 */ /* 0x000fe20000100800 */
[----:B0-----:R-:W-:-:S05]  /*38cd0*/  IMAD.WIDE R2, R28, 0x2, R8 ;  /* 0x000000021c027825 */ /* 0x001fca00078e0208 */
[----:B------:R-:W-:Y:S04]  /*38ce0*/  STL [R1+0x1aa0], R2 ;  /* 0x001aa00201007387 */ /* 0x000fe80000100800 */
[----:B------:R0:W-:Y:S04]  /*38cf0*/  STL [R1+0x1a9c], R3 ;  /* 0x001a9c0301007387 */ /* 0x0001e80000100800 */
[----:B------:R-:W-:Y:S04]  /*38d00*/  STL [R1+0x16ac], RZ ;  /* 0x0016acff01007387 */ /* 0x000fe80000100800 */
        /* <DEDUP_REMOVED lines=876> */
[----:B------:R-:W-:Y:S01]  /*3c3d0*/  STL [R1+0x5c0], RZ ;  /* 0x0005c0ff01007387 */ /* 0x000fe20000100800 */
[----:B------:R-:W1:Y:S03]  /*3c3e0*/  S2R R27, SR_TID.X ;  /* 0x00000000001b7919 */ /* 0x000e660000002100 */
[----:B------:R-:W-:Y:S04]  /*3c3f0*/  STL [R1+0x5c4], RZ ;  /* 0x0005c4ff01007387 */ /* 0x000fe80000100800 */
[----:B------:R-:W-:Y:S04]  /*3c400*/  STL [R1+0x5c8], RZ ;  /* 0x0005c8ff01007387 */ /* 0x000fe80000100800 */
[----:B------:R-:W-:Y:S04]  /*3c410*/  STL [R1+0x5cc], RZ ;  /* 0x0005ccff01007387 */ /* 0x000fe80000100800 */
[----:B------:R-:W-:Y:S04]  /*3c420*/  STL [R1+0x5b0], RZ ;  /* 0x0005b0ff01007387 */ /* 0x000fe80000100800 */
[----:B------:R-:W-:Y:S01]  /*3c430*/  STL [R1+0x5b4], RZ ;  /* 0x0005b4ff01007387 */ /* 0x000fe20000100800 */
[----:B------:R-:W2:Y:S03]  /*3c440*/  S2R R29, SR_TID.X ;  /* 0x00000000001d7919 */ /* 0x000ea60000002100 */
        /* <DEDUP_REMOVED lines=13> */
[----:B------:R-:W-:Y:S01]  /*3c520*/  USHF.R.S32.HI UR7, URZ, 0x1f, UR4 ;  /* 0x0000001fff077899 */ /* 0x000fe20008011404 */
[----:B0-----:R-:W-:Y:S01]  /*3c530*/  IMAD.SHL.U32 R3, R28, 0x40, RZ ;  /* 0x000000401c037824 */ /* 0x001fe200078e00ff */
[----:B------:R-:W-:-:S02]  /*3c540*/  USHF.L.U32 UR6, UR6, 0x6, URZ ;  /* 0x0000000606067899 */ /* 0x000fc400080006ff */
[----:B------:R-:W-:Y:S01]  /*3c550*/  ULEA.HI UR7, UR7, UR4, URZ, 0x6 ;  /* 0x0000000407077291 */ /* 0x000fe2000f8f30ff */
[----:B-1----:R-:W-:-:S05]  /*3c560*/  LOP3.LUT R27, R27, 0x3f, RZ, 0xc0, !PT ;  /* 0x0000003f1b1b7812 */ /* 0x002fca00078ec0ff */
[----:B------:R-:W-:Y:S02]  /*3c570*/  IMAD.SHL.U32 R2, R27, 0x2, RZ ;  /* 0x000000021b027824 */ /* 0x000fe400078e00ff */
[----:B--2---:R-:W-:-:S05]  /*3c580*/  IMAD.SHL.U32 R4, R29, 0x20, RZ ;  /* 0x000000201d047824 */ /* 0x004fca00078e00ff */
[----:B------:R-:W-:Y:S01]  /*3c590*/  LOP3.LUT R4, R4, 0x400, RZ, 0xc0, !PT ;  /* 0x0000040004047812 */ /* 0x000fe200078ec0ff */
[----:B------:R-:W-:Y:S01]  /*3c5a0*/  USHF.R.S32.HI UR4, URZ, 0x1f, UR6 ;  /* 0x0000001fff047899 */ /* 0x000fe20008011406 */
[----:B------:R-:W-:Y:S01]  /*3c5b0*/  SHF.R.S32.HI R0, RZ, 0x1f, R3 ;  /* 0x0000001fff007819 */ /* 0x000fe20000011403 */
[----:B------:R-:W-:Y:S02]  /*3c5c0*/  USHF.L.U32 UR8, UR6, 0x1, URZ ;  /* 0x0000000106087899 */ /* 0x000fe400080006ff */
[----:B------:R0:W-:Y:S01]  /*3c5d0*/  STL [R1+0x2ac8], R4 ;  /* 0x002ac80401007387 */ /* 0x0001e20000100800 */
[----:B------:R-:W-:Y:S01]  /*3c5e0*/  SHF.L.U64.HI R0, R3, 0x1, R0 ;  /* 0x0000000103007819 */ /* 0x000fe20000010200 */
[----:B------:R-:W-:Y:S02]  /*3c5f0*/  USHF.R.S32.HI UR7, URZ, 0x6, UR7 ;  /* 0x00000006ff077899 */ /* 0x000fe40008011407 */
[----:B------:R-:W2:Y:S01]  /*3c600*/  LDL.LU R28, [R1+0x11e4] ;  /* 0x0011e400011c7983 */ /* 0x000ea20000300800 */
[----:B------:R-:W-:Y:S01]  /*3c610*/  LOP3.LUT R27, R29, 0x7, RZ, 0xc0, !PT ;  /* 0x000000071d1b7812 */ /* 0x000fe200078ec0ff */
[----:B------:R-:W-:Y:S01]  /*3c620*/  USHF.L.U64.HI UR4, UR6, 0x1, UR4 ;  /* 0x0000000106047899 */ /* 0x000fe20008010204 */
[C---:B------:R-:W-:Y:S01]  /*3c630*/  LOP3.LUT R6, R2.reuse, 0x10, RZ, 0x3c, !PT ;  /* 0x0000001002067812 */ /* 0x040fe200078e3cff */
[----:B------:R1:W-:Y:S01]  /*3c640*/  STL [R1+0x3dc], RZ ;  /* 0x0003dcff01007387 */ /* 0x0003e20000100800 */
[C---:B------:R-:W-:Y:S01]  /*3c650*/  LOP3.LUT R5, R2.reuse, 0x20, RZ, 0x3c, !PT ;  /* 0x0000002002057812 */ /* 0x040fe200078e3cff */
[----:B------:R-:W-:Y:S01]  /*3c660*/  IMAD R27, R27, 0x110, RZ ;  /* 0x000001101b1b7824 */ /* 0x000fe200078e02ff */
[C---:B------:R-:W-:Y:S01]  /*3c670*/  LOP3.LUT R6, R2.reuse, 0x50, RZ, 0x3c, !PT ;  /* 0x0000005002067812 */ /* 0x040fe200078e3cff */
[----:B------:R1:W-:Y:S01]  /*3c680*/  STL [R1+0x3c0], RZ ;  /* 0x0003c0ff01007387 */ /* 0x0003e20000100800 */
[----:B------:R-:W-:-:S03]  /*3c690*/  LOP3.LUT R5, R2, 0x60, RZ, 0x3c, !PT ;  /* 0x0000006002057812 */ /* 0x000fc600078e3cff */
        /* <DEDUP_REMOVED lines=73> */
[----:B--2---:R-:W-:Y:S01]  /*3cb30*/  LOP3.LUT R3, R28, R4, RZ, 0xfc, !PT ;  /* 0x000000041c037212 */ /* 0x004fe200078efcff */
[C---:B------:R-:W-:Y:S01]  /*3cb40*/  IMAD.SHL.U32 R28, R29.reuse, 0x80, RZ ;  /* 0x000000801d1c7824 */ /* 0x040fe200078e00ff */
[C---:B0-----:R-:W-:Y:S01]  /*3cb50*/  LOP3.LUT R4, R2.reuse, 0x30, RZ, 0x3c, !PT ;  /* 0x0000003002047812 */ /* 0x041fe200078e3cff */
[----:B------:R1:W-:Y:S01]  /*3cb60*/  STL [R1+0x2a8], RZ ;  /* 0x0002a8ff01007387 */ /* 0x0003e20000100800 */
[----:B------:R-:W-:Y:S01]  /*3cb70*/  IMAD.SHL.U32 R29, R29, 0x2, RZ ;  /* 0x000000021d1d7824 */ /* 0x000fe200078e00ff */
[----:B------:R-:W-:-:S02]  /*3cb80*/  LOP3.LUT R4, R2, 0x40, RZ, 0x3c, !PT ;  /* 0x0000004002047812 */ /* 0x000fc400078e3cff */
[----:B------:R1:W-:Y:S01]  /*3cb90*/  STL [R1+0x2ac], RZ ;  /* 0x0002acff01007387 */ /* 0x0003e20000100800 */
[----:B------:R-:W-:Y:S02]  /*3cba0*/  LOP3.LUT R4, R2, 0x70, RZ, 0x3c, !PT ;  /* 0x0000007002047812 */ /* 0x000fe400078e3cff */
[----:B------:R-:W-:Y:S01]  /*3cbb0*/  LOP3.LUT R29, R27, 0x10, R29, 0x78, !PT ;  /* 0x000000101b1d7812 */ /* 0x000fe200078e781d */
[----:B------:R1:W-:Y:S03]  /*3cbc0*/  STL [R1+0x290], RZ ;  /* 0x000290ff01007387 */ /* 0x0003e60000100800 */
[----:B------:R-:W-:Y:S01]  /*3cbd0*/  LOP3.LUT R29, R29, 0x800, R28, 0xf8, !PT ;  /* 0x000008001d1d7812 */ /* 0x000fe200078ef81c */
[----:B------:R1:W-:Y:S01]  /*3cbe0*/  STL [R1+0x294], RZ ;  /* 0x000294ff01007387 */ /* 0x0003e20000100800 */
[----:B------:R-:W-:Y:S02]  /*3cbf0*/  LOP3.LUT R28, R3, 0x40, RZ, 0x3c, !PT ;  /* 0x00000040031c7812 */ /* 0x000fe400078e3cff */
[C---:B------:R-:W-:Y:S01]  /*3cc00*/  LOP3.LUT R6, R29.reuse, 0x20, RZ, 0x3c, !PT ;  /* 0x000000201d067812 */ /* 0x040fe200078e3cff */
[----:B------:R1:W-:Y:S01]  /*3cc10*/  STL [R1+0x298], RZ ;  /* 0x000298ff01007387 */ /* 0x0003e20000100800 */
[----:B------:R-:W-:-:S02]  /*3cc20*/  LOP3.LUT R5, R29, 0x40, RZ, 0x3c, !PT ;  /* 0x000000401d057812 */ /* 0x000fc400078e3cff */
[----:B------:R-:W-:Y:S01]  /*3cc30*/  LOP3.LUT R4, R29, 0x60, RZ, 0x3c, !PT ;  /* 0x000000601d047812 */ /* 0x000fe200078e3cff */
        /* <DEDUP_REMOVED lines=48> */
[----:B------:R1:W-:Y:S02]  /*3cf40*/  STL [R1+0x1dc], RZ ;  /* 0x0001dcff01007387 */ /* 0x0003e40000100800 */
.L_x_2:
[----:B0-----:R-:W2:Y:S01]  /*3cf50*/  LDL.64 R6, [R1+0x11d8] ;  /* 0x0011d80001067983 */ /* 0x001ea20000100a00 */
[----:B------:R-:W0:Y:S03]  /*3cf60*/  LDC R4, c[0x0][0x3a0] ;  /* 0x0000e800ff047b82 */ /* 0x000e260000000800 */
[----:B--2---:R2:W-:Y:S04]  /*3cf70*/  STL [R1+0x8600], R7 ;  /* 0x0086000701007387 */ /* 0x0045e80000100800 */
[----:B--2---:R-:W0:Y:S04]  /*3cf80*/  LDL R7, [R1+0x16ac] ;  /* 0x0016ac0001077983 */ /* 0x004e280000100800 */
[----:B------:R-:W-:Y:S04]  /*3cf90*/  STL [R1+0x8448], R5 ;  /* 0x0084480501007387 */ /* 0x000fe80000100800 */
        /* <DEDUP_REMOVED lines=73> */
[----:B------:R-:W-:Y:S01]  /*3d430*/  STL [R1+0x8444], R2 ;  /* 0x0084440201007387 */ /* 0x000fe20000100800 */
[----:B0-----:R-:W-:-:S03]  /*3d440*/  IMAD R4, R7, -0x40, R4 ;  /* 0xffffffc007047824 */ /* 0x001fc600078e0204 */
        /* <DEDUP_REMOVED lines=54> */
[----:B------:R0:W-:Y:S04]  /*3d7b0*/  STL [R1+0x85fc], R2 ;  /* 0x0085fc0201007387 */ /* 0x0001e80000100800 */
[----:B-----5:R-:W-:Y:S04]  /*3d7c0*/  STL [R1+0x83a4], R29 ;  /* 0x0083a41d01007387 */ /* 0x020fe80000100800 */
        /* <DEDUP_REMOVED lines=312> */
[----:B------:R-:W2:Y:S01]  /*3eb50*/  LDL.LU R7, [R1+0x8600] ;  /* 0x0086000001077983 */ /* 0x000ea20000300800 */
[----:B------:R-:W-:-:S02]  /*3eb60*/  ISETP.GT.AND P0, PT, R4, RZ, PT ;  /* 0x000000ff0400720c */ /* 0x000fc40003f04270 */
[----:B0-----:R-:W-:Y:S02]  /*3eb70*/  PRMT R2, RZ, 0x7610, R2 ;  /* 0x00007610ff027816 */ /* 0x001fe40000000002 */
[----:B------:R-:W-:Y:S02]  /*3eb80*/  PRMT R5, RZ, 0x7610, R5 ;  /* 0x00007610ff057816 */ /* 0x000fe40000000005 */
[----:B------:R-:W-:-:S07]  /*3eb90*/  ISETP.GT.AND P1, PT, R4, 0x1, PT ;  /* 0x000000010400780c */ /* 0x000fce0003f24270 */
[----:B--2---:R-:W2:Y:S04]  /*3eba0*/  @P0 LDG.E.U16 R2, desc[UR76][R6.64] ;  /* 0x0000004c06020981 */ /* 0x004ea8000c1e1500 */
[----:B--2---:R0:W-:Y:S04]  /*3ebb0*/  STL [R1+0x12e0], R2 ;  /* 0x0012e00201007387 */ /* 0x0041e80000100800 */
[----:B0-----:R-:W2:Y:S04]  /*3ebc0*/  LDL.LU R2, [R1+0x85fc] ;  /* 0x0085fc0001027983 */ /* 0x001ea80000300800 */
[----:B------:R-:W3:Y:S01]  /*3ebd0*/  LDL.64 R6, [R1+0x11d0] ;  /* 0x0011d00001067983 */ /* 0x000ee20000100a00 */
[----:B------:R-:W-:-:S02]  /*3ebe0*/  ISETP.GT.AND P2, PT, R4, 0x2, PT ;  /* 0x000000020400780c */ /* 0x000fc40003f44270 */
[----:B--2---:R-:W-:Y:S01]  /*3ebf0*/  PRMT R2, RZ, 0x7610, R2 ;  /* 0x00007610ff027816 */ /* 0x004fe20000000002 */
[----:B---3--:R-:W2:Y:S04]  /*3ec00*/  @P0 LDG.E.U16 R5, desc[UR76][R6.64] ;  /* 0x0000004c06050981 */ /* 0x008ea8000c1e1500 */
[----:B--2---:R0:W-:Y:S04]  /*3ec10*/  STL [R1+0x12dc], R5 ;  /* 0x0012dc0501007387 */ /* 0x0041e80000100800 */
[----:B0-----:R-:W2:Y:S04]  /*3ec20*/  LDL.LU R5, [R1+0x85f8] ;  /* 0x0085f80001057983 */ /* 0x001ea80000300800 */
[----:B------:R-:W3:Y:S04]  /*3ec30*/  LDL R6, [R1+0x1a9c] ;  /* 0x001a9c0001067983 */ /* 0x000ee80000100800 */
[----:B------:R-:W3:Y:S01]  /*3ec40*/  LDL R7, [R1+0x1aa0] ;  /* 0x001aa00001077983 */ /* 0x000ee20000100800 */
[----:B--2---:R-:W-:-:S02]  /*3ec50*/  PRMT R5, RZ, 0x7610, R5 ;  /* 0x00007610ff057816 */ /* 0x004fc40000000005 */
[----:B---3--:R-:W-:-:S04]  /*3ec60*/  @P1 LOP3.LUT R7, R7, R6, RZ, 0x3c, !PT ;  /* 0x0000000607071212 */ /* 0x008fc800078e3cff */
[----:B------:R-:W-:-:S04]  /*3ec70*/  @P1 LOP3.LUT R6, R7, R6, RZ, 0x3c, !PT ;  /* 0x0000000607061212 */ /* 0x000fc800078e3cff */
[----:B------:R-:W-:-:S05]  /*3ec80*/  @P1 LOP3.LUT R7, R7, R6, RZ, 0x3c, !PT ;  /* 0x0000000607071212 */ /* 0x000fca00078e3cff */
[----:B------:R-:W2:Y:S04]  /*3ec90*/  @P1 LDG.E.U16 R2, desc[UR76][R6.64] ;  /* 0x0000004c06021981 */ /* 0x000ea8000c1e1500 */
[----:B--2---:R0:W-:Y:S04]  /*3eca0*/  STL [R1+0x12d8], R2 ;  /* 0x0012d80201007387 */ /* 0x0041e80000100800 */
[----:B0-----:R-:W2:Y:S04]  /*3ecb0*/  LDL.LU R2, [R1+0x85f4] ;  /* 0x0085f40001027983 */ /* 0x001ea80000300800 */
[----:B------:R-:W3:Y:S04]  /*3ecc0*/  LDL R6, [R1+0x1a94] ;  /* 0x001a940001067983 */ /* 0x000ee80000100800 */
[----:B------:R-:W3:Y:S01]  /*3ecd0*/  LDL R7, [R1+0x1a98] ;  /* 0x001a980001077983 */ /* 0x000ee20000100800 */
[----:B------:R-:W-:-:S02]  /*3ece0*/  ISETP.GT.AND P0, PT, R4, 0x3, PT ;  /* 0x000000030400780c */ /* 0x000fc40003f04270 */
[----:B--2---:R-:W-:Y:S02]  /*3ecf0*/  PRMT R2, RZ, 0x7610, R2 ;  /* 0x00007610ff027816 */ /* 0x004fe40000000002 */
        /* <DEDUP_REMOVED lines=986> */
[----:B------:R-:W-:-:S02]  /*42aa0*/  PRMT R28, RZ, 0x7610, R28 ;  /* 0x00007610ff1c7816 */ /* 0x000fc4000000001c */
[----:B------:R-:W-:Y:S02]  /*42ab0*/  ISETP.GT.AND P1, PT, R4, 0x37, PT ;  /* 0x000000370400780c */ /* 0x000fe40003f24270 */
[----:B---3--:R-:W-:-:S04]  /*42ac0*/  @P2 LOP3.LUT R7, R7, R6, RZ, 0x3c, !PT ;  /* 0x0000000607072212 */ /* 0x008fc800078e3cff */
[----:B------:R-:W-:-:S04]  /*42ad0*/  @P2 LOP3.LUT R6, R7, R6, RZ, 0x3c, !PT ;  /* 0x0000000607062212 */ /* 0x000fc800078e3cff */
[----:B------:R-:W-:-:S05]  /*42ae0*/  @P2 LOP3.LUT R7, R7, R6, RZ, 0x3c, !PT ;  /* 0x0000000607072212 */ /* 0x000fca00078e3cff */
[----:B------:R-:W3:Y:S04]  /*42af0*/  @P2 LDG.E.U16 R5, desc[UR76][R6.64] ;  /* 0x0000004c06052981 */ /* 0x000ee8000c1e1500 */
[----:B---3--:R0:W-:Y:S04]  /*42b00*/  STL [R1+0x110], R5 ;  /* 0x0001100501007387 */ /* 0x0081e80000100800 */
[----:B0-----:R-:W3:Y:S04]  /*42b10*/  LDL.LU R5, [R1+0x8450] ;  /* 0x0084500001057983 */ /* 0x001ee80000300800 */
[----:B------:R-:W4:Y:S04]  /*42b20*/  LDL R6, [R1+0x174c] ;  /* 0x00174c0001067983 */ /* 0x000f280000100800 */
[----:B------:R-:W4:Y:S01]  /*42b30*/  LDL R7, [R1+0x1750] ;  /* 0x0017500001077983 */ /* 0x000f220000100800 */
[----:B--2---:R-:W-:-:S02]  /*42b40*/  PRMT R2, RZ, 0x7610, R2 ;  /* 0x00007610ff027816 */ /* 0x004fc40000000002 */
[----:B------:R-:W-:Y:S02]  /*42b50*/  ISETP.GT.AND P2, PT, R4, 0x38, PT ;  /* 0x000000380400780c */ /* 0x000fe40003f44270 */
[----:B----4-:R-:W-:-:S04]  /*42b60*/  @P0 LOP3.LUT R7, R7, R6, RZ, 0x3c, !PT ;  /* 0x0000000607070212 */ /* 0x010fc800078e3cff */
[----:B------:R-:W-:-:S04]  /*42b70*/  @P0 LOP3.LUT R6, R7, R6, RZ, 0x3c, !PT ;  /* 0x0000000607060212 */ /* 0x000fc800078e3cff */
[----:B------:R-:W-:-:S05]  /*42b80*/  @P0 LOP3.LUT R7, R7, R6, RZ, 0x3c, !PT ;  /* 0x0000000607070212 */ /* 0x000fca00078e3cff */
[----:B------:R-:W2:Y:S04]  /*42b90*/  @P0 LDG.E.U16 R28, desc[UR76][R6.64] ;  /* 0x0000004c061c0981 */ /* 0x000ea8000c1e1500 */
[----:B------:R-:W4:Y:S04]  /*42ba0*/  LDL R6, [R1+0x1744] ;  /* 0x0017440001067983 */ /* 0x000f280000100800 */
[----:B------:R-:W4:Y:S01]  /*42bb0*/  LDL R7, [R1+0x1748] ;  /* 0x0017480001077983 */ /* 0x000f220000100800 */
[----:B---3--:R-:W-:-:S03]  /*42bc0*/  PRMT R5, RZ, 0x7610, R5 ;  /* 0x00007610ff057816 */ /* 0x008fc60000000005 */
[----:B--2---:R-:W-:Y:S01]  /*42bd0*/  STL [R1+0x8350], R28 ;  /* 0x0083501c01007387 */ /* 0x004fe20000100800 */
[----:B----4-:R-:W-:-:S04]  /*42be0*/  @P0 LOP3.LUT R7, R7, R6, RZ, 0x3c, !PT ;  /* 0x0000000607070212 */ /* 0x010fc800078e3cff */
        /* <DEDUP_REMOVED lines=27> */
[----:B---3--:R-:W-:-:S04]  /*42da0*/  @P2 LOP3.LUT R7, R7, R6, RZ, 0x3c, !PT ;  /* 0x0000000607072212 */ /* 0x008fc800078e3cff */
[----:B------:R-:W-:-:S04]  /*42db0*/  @P2 LOP3.LUT R6, R7, R6, RZ, 0x3c, !PT ;  /* 0x0000000607062212 */ /* 0x000fc800078e3cff */
[----:B------:R-:W-:-:S05]  /*42dc0*/  @P2 LOP3.LUT R7, R7, R6, RZ, 0x3c, !PT ;  /* 0x0000000607072212 */ /* 0x000fca00078e3cff */
[----:B------:R-:W3:Y:S04]  /*42dd0*/  @P2 LDG.E.U16 R5, desc[UR76][R6.64] ;  /* 0x0000004c06052981 */ /* 0x000ee8000c1e1500 */
[----:B------:R-:W4:Y:S04]  /*42de0*/  LDL R6, [R1+0x1724] ;  /* 0x0017240001067983 */ /* 0x000f280000100800 */
[----:B------:R-:W4:Y:S04]  /*42df0*/  LDL R7, [R1+0x1728] ;  /* 0x0017280001077983 */ /* 0x000f280000100800 */
[----:B---3--:R0:W-:Y:S04]  /*42e00*/  STL [R1+0xfc], R5 ;  /* 0x0000fc0501007387 */ /* 0x0081e80000100800 */
[----:B0-----:R-:W3:Y:S01]  /*42e10*/  LDL R5, [R1+0x1710] ;  /* 0x0017100001057983 */ /* 0x001ee20000100800 */
[----:B--2---:R-:W-:-:S02]  /*42e20*/  PRMT R2, RZ, 0x7610, R2 ;  /* 0x00007610ff027816 */ /* 0x004fc40000000002 */
[----:B----4-:R-:W-:-:S04]  /*42e30*/  @P2 LOP3.LUT R7, R7, R6, RZ, 0x3c, !PT ;  /* 0x0000000607072212 */ /* 0x010fc800078e3cff */
[----:B------:R-:W-:-:S04]  /*42e40*/  @P2 LOP3.LUT R6, R7, R6, RZ, 0x3c, !PT ;  /* 0x0000000607062212 */ /* 0x000fc800078e3cff */
[----:B------:R-:W-:-:S05]  /*42e50*/  @P2 LOP3.LUT R7, R7, R6, RZ, 0x3c, !PT ;  /* 0x0000000607072212 */ /* 0x000fca00078e3cff */
[----:B------:R-:W2:Y:S04]  /*42e60*/  @P2 LDG.E.U16 R29, desc[UR76][R6.64] ;  /* 0x0000004c061d2981 */ /* 0x000ea8000c1e1500 */
[----:B--2---:R0:W-:Y:S04]  /*42e70*/  STL [R1+0xf8], R29 ;  /* 0x0000f81d01007387 */ /* 0x0041e80000100800 */
[----:B0-----:R-:W2:Y:S04]  /*42e80*/  LDL.LU R29, [R1+0x8440] ;  /* 0x00844000011d7983 */ /* 0x001ea80000300800 */
[----:B------:R-:W4:Y:S04]  /*42e90*/  LDL R6, [R1+0x171c] ;  /* 0x00171c0001067983 */ /* 0x000f280000100800 */
[----:B------:R-:W4:Y:S01]  /*42ea0*/  LDL R7, [R1+0x1720] ;  /* 0x0017200001077983 */ /* 0x000f220000100800 */
[----:B------:R-:W-:-:S02]  /*42eb0*/  ISETP.GT.AND P0, PT, R4, 0x3a, PT ;  /* 0x0000003a0400780c */ /* 0x000fc40003f04270 */
[----:B--2---:R-:W-:Y:S02]  /*42ec0*/  PRMT R29, RZ, 0x7610, R29 ;  /* 0x00007610ff1d7816 */ /* 0x004fe4000000001d */
[----:B----4-:R-:W-:-:S04]  /*42ed0*/  @P3 LOP3.LUT R7, R7, R6, RZ, 0x3c, !PT ;  /* 0x0000000607073212 */ /* 0x010fc800078e3cff */
[----:B------:R-:W-:-:S04]  /*42ee0*/  @P3 LOP3.LUT R6, R7, R6, RZ, 0x3c, !PT ;  /* 0x0000000607063212 */ /* 0x000fc800078e3cff */
[----:B------:R-:W-:-:S05]  /*42ef0*/  @P3 LOP3.LUT R7, R7, R6, RZ, 0x3c, !PT ;  /* 0x0000000607073212 */ /* 0x000fca00078e3cff */
[----:B------:R-:W2:Y:S04]  /*42f00*/  @P3 LDG.E.U16 R2, desc[UR76][R6.64] ;  /* 0x0000004c06023981 */ /* 0x000ea8000c1e1500 */
[----:B--2---:R0:W-:Y:S04]  /*42f10*/  STL [R1+0xf4], R2 ;  /* 0x0000f40201007387 */ /* 0x0041e80000100800 */
[----:B0-----:R-:W2:Y:S04]  /*42f20*/  LDL.LU R2, [R1+0x843c] ;  /* 0x00843c0001027983 */ /* 0x001ea80000300800 */
[----:B------:R-:W4:Y:S04]  /*42f30*/  LDL R6, [R1+0x1714] ;  /* 0x0017140001067983 */ /* 0x000f280000100800 */
[----:B------:R-:W4:Y:S02]  /*42f40*/  LDL R7, [R1+0x1718] ;  /* 0x0017180001077983 */ /* 0x000f240000100800 */
[----:B----4-:R-:W-:-:S04]  /*42f50*/  @P3 LOP3.LUT R7, R7, R6, RZ, 0x3c, !PT ;  /* 0x0000000607073212 */ /* 0x010fc800078e3cff */
[----:B------:R-:W-:-:S04]  /*42f60*/  @P3 LOP3.LUT R6, R7, R6, RZ, 0x3c, !PT ;  /* 0x0000000607063212 */ /* 0x000fc800078e3cff */
[----:B------:R-:W-:-:S05]  /*42f70*/  @P3 LOP3.LUT R7, R7, R6, RZ, 0x3c, !PT ;  /* 0x0000000607073212 */ /* 0x000fca00078e3cff */
[----:B------:R-:W4:Y:S01]  /*42f80*/  @P3 LDG.E.U16 R29, desc[UR76][R6.64] ;  /* 0x0000004c061d3981 */ /* 0x000f22000c1e1500 */
[C---:B------:R-:W-:Y:S02]  /*42f90*/  ISETP.GT.AND P1, PT, R4.reuse, 0x3b, PT ;  /* 0x0000003b0400780c */ /* 0x040fe40003f24270 */
[C---:B------:R-:W-:Y:S02]  /*42fa0*/  ISETP.GT.AND P2, PT, R4.reuse, 0x3c, PT ;  /* 0x0000003c0400780c */ /* 0x040fe40003f44270 */
[C---:B------:R-:W-:Y:S02]  /*42fb0*/  ISETP.GT.AND P3, PT, R4.reuse, 0x3d, PT ;  /* 0x0000003d0400780c */ /* 0x040fe40003f64270 */
[C---:B------:R-:W-:Y:S02]  /*42fc0*/  ISETP.GT.AND P4, PT, R4.reuse, 0x3e, PT ;  /* 0x0000003e0400780c */ /* 0x040fe40003f84270 */
[----:B------:R-:W-:Y:S02]  /*42fd0*/  ISETP.GT.AND P5, PT, R4, 0x3f, PT ;  /* 0x0000003f0400780c */ /* 0x000fe40003fa4270 */
[----:B--2---:R-:W-:Y:S01]  /*42fe0*/  PRMT R2, RZ, 0x7610, R2 ;  /* 0x00007610ff027816 */ /* 0x004fe20000000002 */
[----:B----4-:R0:W-:Y:S02]  /*42ff0*/  STL [R1+0xf0], R29 ;  /* 0x0000f01d01007387 */ /* 0x0101e40000100800 */
[----:B0-----:R-:W0:Y:S02]  /*43000*/  S2R R29, SR_TID.X ;  /* 0x00000000001d7919 */ /* 0x001e240000002100 */
[----:B0-----:R-:W-:-:S04]  /*43010*/  LOP3.LUT R29, R29, 0x3f, RZ, 0xc0, !PT ;  /* 0x0000003f1d1d7812 */ /* 0x001fc800078ec0ff */
[----:B------:R-:W-:Y:S02]  /*43020*/  ISETP.GE.AND P6, PT, R29, R4, PT ;  /* 0x000000041d00720c */ /* 0x000fe40003fc6270 */
[----:B------:R-:W2:Y:S04]  /*43030*/  LDL.LU R29, [R1+0x8438] ;  /* 0x00843800011d7983 */ /* 0x000ea80000300800 */
[----:B------:R-:W3:Y:S01]  /*43040*/  LDL R4, [R1+0x170c] ;  /* 0x00170c0001047983 */ /* 0x000ee20000100800 */
        /* <DEDUP_REMOVED lines=63> */
[----:B---3--:R-:W-:-:S02]  /*43440*/  PRMT R2, RZ, 0x7610, R2 ;  /* 0x00007610ff027816 */ /* 0x008fc40000000002 */
[----:B----4-:R-:W-:-:S04]  /*43450*/  @P3 LOP3.LUT R5, R5, R4, RZ, 0x3c, !PT ;  /* 0x0000000405053212 */ /* 0x010fc800078e3cff */
[----:B------:R-:W-:-:S04]  /*43460*/  @P3 LOP3.LUT R4, R5, R4, RZ, 0x3c, !PT ;  /* 0x0000000405043212 */ /* 0x000fc800078e3cff */
[----:B------:R-:W-:-:S05]  /*43470*/  @P3 LOP3.LUT R5, R5, R4, RZ, 0x3c, !PT ;  /* 0x0000000405053212 */ /* 0x000fca00078e3cff */
[----:B------:R0:W3:Y:S04]  /*43480*/  @P3 LDG.E.U16 R28, desc[UR76][R4.64] ;  /* 0x0000004c041c3981 */ /* 0x0000e8000c1e1500 */
[----:B------:R-:W0:Y:S04]  /*43490*/  LDL R4, [R1+0x16cc] ;  /* 0x0016cc0001047983 */ /* 0x000e280000100800 */
[----:B------:R-:W0:Y:S01]  /*434a0*/  LDL R5, [R1+0x16d0] ;  /* 0x0016d00001057983 */ /* 0x000e220000100800 */
[----:B------:R-:W-:Y:S02]  /*434b0*/  PRMT R27, RZ, 0x7610, R27 ;  /* 0x00007610ff1b7816 */ /* 0x000fe4000000001b */
[----:B0-----:R-:W-:-:S04]  /*434c0*/  @P4 LOP3.LUT R5, R5, R4, RZ, 0x3c, !PT ;  /* 0x0000000405054212 */ /* 0x001fc800078e3cff */
[----:B------:R-:W-:-:S04]  /*434d0*/  @P4 LOP3.LUT R4, R5, R4, RZ, 0x3c, !PT ;  /* 0x0000000405044212 */ /* 0x000fc800078e3cff */
[----:B------:R-:W-:-:S05]  /*434e0*/  @P4 LOP3.LUT R5, R5, R4, RZ, 0x3c, !PT ;  /* 0x0000000405054212 */ /* 0x000fca00078e3cff */
[----:B------:R-:W4:Y:S04]  /*434f0*/  @P4 LDG.E.U16 R2, desc[UR76][R4.64] ;  /* 0x0000004c04024981 */ /* 0x000f28000c1e1500 */
[----:B----4-:R0:W-:Y:S04]  /*43500*/  STL [R1+0xcc], R2 ;  /* 0x0000cc0201007387 */ /* 0x0101e80000100800 */
[----:B0-----:R-:W4:Y:S04]  /*43510*/  LDL.LU R2, [R1+0x8418] ;  /* 0x0084180001027983 */ /* 0x001f280000300800 */
[----:B------:R-:W3:Y:S04]  /*43520*/  LDL R4, [R1+0x16c4] ;  /* 0x0016c40001047983 */ /* 0x000ee80000100800 */
[----:B------:R-:W3:Y:S01]  /*43530*/  LDL R5, [R1+0x16c8] ;  /* 0x0016c80001057983 */ /* 0x000ee20000100800 */
[----:B--2---:R-:W-:-:S02]  /*43540*/  PRMT R29, RZ, 0x7610, R29 ;  /* 0x00007610ff1d7816 */ /* 0x004fc4000000001d */
[----:B----4-:R-:W-:Y:S02]  /*43550*/  PRMT R2, RZ, 0x7610, R2 ;  /* 0x00007610ff027816 */ /* 0x010fe40000000002 */
[----:B---3--:R-:W-:-:S04]  /*43560*/  @P4 LOP3.LUT R5, R5, R4, RZ, 0x3c, !PT ;  /* 0x0000000405054212 */ /* 0x008fc800078e3cff */
[----:B------:R-:W-:-:S04]  /*43570*/  @P4 LOP3.LUT R4, R5, R4, RZ, 0x3c, !PT ;  /* 0x0000000405044212 */ /* 0x000fc800078e3cff */
[----:B------:R-:W-:-:S05]  /*43580*/  @P4 LOP3.LUT R5, R5, R4, RZ, 0x3c, !PT ;  /* 0x0000000405054212 */ /* 0x000fca00078e3cff */
[----:B------:R-:W2:Y:S04]  /*43590*/  @P4 LDG.E.U16 R27, desc[UR76][R4.64] ;  /* 0x0000004c041b4981 */ /* 0x000ea8000c1e1500 */
[----:B--2---:R0:W-:Y:S04]  /*435a0*/  STL [R1+0xc8], R27 ;  /* 0x0000c81b01007387 */ /* 0x0041e80000100800 */
[----:B0-----:R-:W2:Y:S04]  /*435b0*/  LDL.LU R27, [R1+0x8414] ;  /* 0x00841400011b7983 */ /* 0x001ea80000300800 */
[----:B------:R-:W3:Y:S04]  /*435c0*/  LDL R4, [R1+0x16bc] ;  /* 0x0016bc0001047983 */ /* 0x000ee80000100800 */
[----:B------:R-:W3:Y:S02]  /*435d0*/  LDL R5, [R1+0x16c0] ;  /* 0x0016c00001057983 */ /* 0x000ee40000100800 */
[----:B---3--:R-:W-:-:S04]  /*435e0*/  @P5 LOP3.LUT R5, R5, R4, RZ, 0x3c, !PT ;  /* 0x0000000405055212 */ /* 0x008fc800078e3cff */
[----:B------:R-:W-:-:S04]  /*435f0*/  @P5 LOP3.LUT R4, R5, R4, RZ, 0x3c, !PT ;  /* 0x0000000405045212 */ /* 0x000fc800078e3cff */
[----:B------:R-:W-:-:S05]  /*43600*/  @P5 LOP3.LUT R5, R5, R4, RZ, 0x3c, !PT ;  /* 0x0000000405055212 */ /* 0x000fca00078e3cff */
[----:B------:R-:W3:Y:S04]  /*43610*/  @P5 LDG.E.U16 R29, desc[UR76][R4.64] ;  /* 0x0000004c041d5981 */ /* 0x000ee8000c1e1500 */
[----:B---3--:R0:W-:Y:S04]  /*43620*/  STL [R1+0xc4], R29 ;  /* 0x0000c41d01007387 */ /* 0x0081e80000100800 */
[----:B0-----:R-:W3:Y:S04]  /*43630*/  LDL.LU R29, [R1+0x8410] ;  /* 0x00841000011d7983 */ /* 0x001ee80000300800 */
[----:B------:R-:W4:Y:S04]  /*43640*/  LDL R4, [R1+0x16b4] ;  /* 0x0016b40001047983 */ /* 0x000f280000100800 */
[----:B------:R-:W4:Y:S02]  /*43650*/  LDL R5, [R1+0x16b8] ;  /* 0x0016b80001057983 */ /* 0x000f240000100800 */
[----:B----4-:R-:W-:-:S04]  /*43660*/  @P5 LOP3.LUT R5, R5, R4, RZ, 0x3c, !PT ;  /* 0x0000000405055212 */ /* 0x010fc800078e3cff */
[----:B------:R-:W-:-:S04]  /*43670*/  @P5 LOP3.LUT R4, R5, R4, RZ, 0x3c, !PT ;  /* 0x0000000405045212 */ /* 0x000fc800078e3cff */
[----:B------:R-:W-:-:S05]  /*43680*/  @P5 LOP3.LUT R5, R5, R4, RZ, 0x3c, !PT ;  /* 0x0000000405055212 */ /* 0x000fca00078e3cff */
[----:B------:R-:W4:Y:S01]  /*43690*/  @P5 LDG.E.U16 R2, desc[UR76][R4.64] ;  /* 0x0000004c04025981 */ /* 0x000f22000c1e1500 */
[----:B--2---:R-:W-:Y:S01]  /*436a0*/  PRMT R27, RZ, 0x7610, R27 ;  /* 0x00007610ff1b7816 */ /* 0x004fe2000000001b */
[----:B------:R-:W-:Y:S06]  /*436b0*/  BAR.SYNC.DEFER_BLOCKING 0x0 ;  /* 0x0000000000007b1d */ /* 0x000fec0000010000 */
[----:B----4-:R0:W-:Y:S04]  /*436c0*/  STL [R1+0xc0], R2 ;  /* 0x0000c00201007387 */ /* 0x0101e80000100800 */
[----:B0-----:R-:W2:Y:S04]  /*436d0*/  LDL.LU R2, [R1+0x840c] ;  /* 0x00840c0001027983 */ /* 0x001ea80000300800 */
[----:B------:R-:W4:Y:S04]  /*436e0*/  LDL R4, [R1+0x1abc] ;  /* 0x001abc0001047983 */ /* 0x000f280000100800 */
[----:B------:R-:W4:Y:S01]  /*436f0*/  LDL R5, [R1+0x2880] ;  /* 0x0028800001057983 */ /* 0x000f220000100800 */
[----:B---3--:R-:W-:-:S02]  /*43700*/  PRMT R29, RZ, 0x7610, R29 ;  /* 0x00007610ff1d7816 */ /* 0x008fc4000000001d */
[----:B--2---:R-:W-:Y:S02]  /*43710*/  PRMT R2, RZ, 0x7610, R2 ;  /* 0x00007610ff027816 */ /* 0x004fe40000000002 */
[----:B----4-:R-:W-:-:S04]  /*43720*/  @!P6 LOP3.LUT R5, R5, R4, RZ, 0x3c, !PT ;  /* 0x000000040505e212 */ /* 0x010fc800078e3cff */
[----:B------:R-:W-:-:S04]  /*43730*/  @!P6 LOP3.LUT R4, R5, R4, RZ, 0x3c, !PT ;  /* 0x000000040504e212 */ /* 0x000fc800078e3cff */
[----:B------:R-:W-:-:S05]  /*43740*/  @!P6 LOP3.LUT R5, R5, R4, RZ, 0x3c, !PT ;  /* 0x000000040505e212 */ /* 0x000fca00078e3cff */
[----:B------:R-:W2:Y:S04]  /*43750*/  @!P6 LDG.E.U16 R27, desc[UR76][R4.64] ;  /* 0x0000004c041be981 */ /* 0x000ea8000c1e1500 */
[----:B--2---:R0:W-:Y:S04]  /*43760*/  STL [R1+0xbc], R27 ;  /* 0x0000bc1b01007387 */ /* 0x0041e80000100800 */
[----:B0-----:R-:W2:Y:S04]  /*43770*/  LDL.LU R27, [R1+0x8408] ;  /* 0x00840800011b7983 */ /* 0x001ea80000300800 */
[----:B------:R-:W3:Y:S04]  /*43780*/  LDL R4, [R1+0x285c] ;  /* 0x00285c0001047983 */ /* 0x000ee80000100800 */
[----:B------:R-:W3:Y:S02]  /*43790*/  LDL R5, [R1+0x2860] ;  /* 0x0028600001057983 */ /* 0x000ee40000100800 */
[----:B---3--:R-:W-:-:S04]  /*437a0*/  @!P6 LOP3.LUT R5, R5, R4, RZ, 0x3c, !PT ;  /* 0x000000040505e212 */ /* 0x008fc800078e3cff */
[----:B------:R-:W-:-:S04]  /*437b0*/  @!P6 LOP3.LUT R4, R5, R4, RZ, 0x3c, !PT ;  /* 0x000000040504e212 */ /* 0x000fc800078e3cff */
[----:B------:R-:W-:-:S05]  /*437c0*/  @!P6 LOP3.LUT R5, R5, R4, RZ, 0x3c, !PT ;  /* 0x000000040505e212 */ /* 0x000fca00078e3cff */
[----:B------:R-:W3:Y:S04]  /*437d0*/  @!P6 LDG.E.U16 R29, desc[UR76][R4.64] ;  /* 0x0000004c041de981 */ /* 0x000ee8000c1e1500 */
[----:B---3--:R0:W-:Y:S04]  /*437e0*/  STL [R1+0xb8], R29 ;  /* 0x0000b81d01007387 */ /* 0x0081e80000100800 */
[----:B0-----:R-:W3:Y:S04]  /*437f0*/  LDL.LU R29, [R1+0x8404] ;  /* 0x00840400011d7983 */ /* 0x001ee80000300800 */
[----:B------:R-:W4:Y:S04]  /*43800*/  LDL R4, [R1+0x281c] ;  /* 0x00281c0001047983 */ /* 0x000f280000100800 */
[----:B------:R-:W4:Y:S01]  /*43810*/  LDL R5, [R1+0x2820] ;  /* 0x0028200001057983 */ /* 0x000f220000100800 */
[----:B---3--:R-:W-:-:S02]  /*43820*/  PRMT R29, RZ, 0x7610, R29 ;  /* 0x00007610ff1d7816 */ /* 0x008fc4000000001d */
[----:B----4-:R-:W-:-:S04]  /*43830*/  @!P6 LOP3.LUT R5, R5, R4, RZ, 0x3c, !PT ;  /* 0x000000040505e212 */ /* 0x010fc800078e3cff */
        /* <DEDUP_REMOVED lines=205> */
[----:B--2---:R-:W-:-:S02]  /*44510*/  PRMT R27, RZ, 0x7610, R27 ;  /* 0x00007610ff1b7816 */ /* 0x004fc4000000001b */
[----:B----4-:R-:W-:-:S04]  /*44520*/  @!P6 LOP3.LUT R5, R5, R4, RZ, 0x3c, !PT ;  /* 0x000000040505e212 */ /* 0x010fc800078e3cff */
[----:B------:R-:W-:-:S04]  /*44530*/  @!P6 LOP3.LUT R4, R5, R4, RZ, 0x3c, !PT ;  /* 0x000000040504e212 */ /* 0x000fc800078e3cff */
[----:B------:R-:W-:-:S05]  /*44540*/  @!P6 LOP3.LUT R5, R5, R4, RZ, 0x3c, !PT ;  /* 0x000000040505e212 */ /* 0x000fca00078e3cff */
[----:B------:R-:W2:Y:S04]  /*44550*/  @!P6 LDG.E.U16 R29, desc[UR76][R4.64] ;  /* 0x0000004c041de981 */ /* 0x000ea8000c1e1500 */
[----:B--2---:R0:W-:Y:S04]  /*44560*/  STL [R1+0x58], R29 ;  /* 0x0000581d01007387 */ /* 0x0041e80000100800 */
[----:B0-----:R-:W2:Y:S04]  /*44570*/  LDL.LU R29, [R1+0x83a4] ;  /* 0x0083a400011d7983 */ /* 0x001ea80000300800 */
[----:B------:R-:W4:Y:S04]  /*44580*/  LDL R4, [R1+0x221c] ;  /* 0x00221c0001047983 */ /* 0x000f280000100800 */
[----:B------:R-:W4:Y:S01]  /*44590*/  LDL R5, [R1+0x2220] ;  /* 0x0022200001057983 */ /* 0x000f220000100800 */
[----:B------:R-:W-:-:S02]  /*445a0*/  PRMT R26, RZ, 0x7610, R26 ;  /* 0x00007610ff1a7816 */ /* 0x000fc4000000001a */
[----:B----4-:R-:W-:-:S04]  /*445b0*/  @!P6 LOP3.LUT R5, R5, R4, RZ, 0x3c, !PT ;  /* 0x000000040505e212 */ /* 0x010fc800078e3cff */
[----:B------:R-:W-:-:S04]  /*445c0*/  @!P6 LOP3.LUT R4, R5, R4, RZ, 0x3c, !PT ;  /* 0x000000040504e212 */ /* 0x000fc800078e3cff */
[----:B------:R-:W-:-:S05]  /*445d0*/  @!P6 LOP3.LUT R5, R5, R4, RZ, 0x3c, !PT ;  /* 0x000000040505e212 */ /* 0x000fca00078e3cff */
[----:B------:R-:W4:Y:S04]  /*445e0*/  @!P6 LDG.E.U16 R27, desc[UR76][R4.64] ;  /* 0x0000004c041be981 */ /* 0x000f28000c1e1500 */
[----:B----4-:R0:W-:Y:S04]  /*445f0*/  STL [R1+0x54], R27 ;  /* 0x0000541b01007387 */ /* 0x0101e80000100800 */
[----:B0-----:R-:W4:Y:S04]  /*44600*/  LDL.LU R27, [R1+0x83a0] ;  /* 0x0083a000011b7983 */ /* 0x001f280000300800 */
[----:B------:R-:W2:Y:S04]  /*44610*/  LDL R4, [R1+0x21dc] ;  /* 0x0021dc0001047983 */ /* 0x000ea80000100800 */
[----:B------:R-:W2:Y:S01]  /*44620*/  LDL R5, [R1+0x21e0] ;  /* 0x0021e00001057983 */ /* 0x000ea20000100800 */
[----:B------:R-:W-:-:S02]  /*44630*/  PRMT R25, RZ, 0x7610, R25 ;  /* 0x00007610ff197816 */ /* 0x000fc40000000019 */
[----:B--2---:R-:W-:-:S04]  /*44640*/  @!P6 LOP3.LUT R5, R5, R4, RZ, 0x3c, !PT ;  /* 0x000000040505e212 */ /* 0x004fc800078e3cff */
[----:B------:R-:W-:-:S04]  /*44650*/  @!P6 LOP3.LUT R4, R5, R4, RZ, 0x3c, !PT ;  /* 0x000000040504e212 */ /* 0x000fc800078e3cff */
[----:B------:R-:W-:-:S05]  /*44660*/  @!P6 LOP3.LUT R5, R5, R4, RZ, 0x3c, !PT ;  /* 0x000000040505e212 */ /* 0x000fca00078e3cff */
[----:B------:R-:W2:Y:S04]  /*44670*/  @!P6 LDG.E.U16 R26, desc[UR76][R4.64] ;  /* 0x0000004c041ae981 */ /* 0x000ea8000c1e1500 */
[----:B--2---:R0:W-:Y:S04]  /*44680*/  STL [R1+0x50], R26 ;  /* 0x0000501a01007387 */ /* 0x0041e80000100800 */
[----:B0-----:R-:W2:Y:S04]  /*44690*/  LDL.LU R26, [R1+0x839c] ;  /* 0x00839c00011a7983 */ /* 0x001ea80000300800 */
        /* <DEDUP_REMOVED lines=155> */
[----:B---3--:R-:W-:-:S02]  /*45050*/  PRMT R2, RZ, 0x7610, R2 ;  /* 0x00007610ff027816 */ /* 0x008fc40000000002 */
[----:B--2---:R-:W-:-:S04]  /*45060*/  @!P6 LOP3.LUT R5, R5, R4, RZ, 0x3c, !PT ;  /* 0x000000040505e212 */ /* 0x004fc800078e3cff */
[----:B------:R-:W-:-:S04]  /*45070*/  @!P6 LOP3.LUT R4, R5, R4, RZ, 0x3c, !PT ;  /* 0x000000040504e212 */ /* 0x000fc800078e3cff */
[----:B------:R-:W-:-:S05]  /*45080*/  @!P6 LOP3.LUT R5, R5, R4, RZ, 0x3c, !PT ;  /* 0x000000040505e212 */ /* 0x000fca00078e3cff */
[----:B------:R-:W2:Y:S04]  /*45090*/  @!P6 LDG.E.U16 R8, desc[UR76][R4.64] ;  /* 0x0000004c0408e981 */ /* 0x000ea8000c1e1500 */
[----:B--2---:R0:W-:Y:S04]  /*450a0*/  STL [R1+0x8], R8 ;  /* 0x0000080801007387 */ /* 0x0041e80000100800 */
[----:B0-----:R-:W2:Y:S04]  /*450b0*/  LDL.LU R8, [R1+0x8354] ;  /* 0x0083540001087983 */ /* 0x001ea80000300800 */
[----:B------:R-:W3:Y:S04]  /*450c0*/  LDL R4, [R1+0x1d1c] ;  /* 0x001d1c0001047983 */ /* 0x000ee80000100800 */
[----:B------:R-:W3:Y:S01]  /*450d0*/  LDL R5, [R1+0x1d20] ;  /* 0x001d200001057983 */ /* 0x000ee20000100800 */
[----:B------:R-:W-:-:S02]  /*450e0*/  PRMT R3, RZ, 0x7610, R3 ;  /* 0x00007610ff037816 */ /* 0x000fc40000000003 */
[----:B---3--:R-:W-:-:S04]  /*450f0*/  @!P6 LOP3.LUT R5, R5, R4, RZ, 0x3c, !PT ;  /* 0x000000040505e212 */ /* 0x008fc800078e3cff */
[----:B------:R-:W-:-:S04]  /*45100*/  @!P6 LOP3.LUT R4, R5, R4, RZ, 0x3c, !PT ;  /* 0x000000040504e212 */ /* 0x000fc800078e3cff */
[----:B------:R-:W-:-:S05]  /*45110*/  @!P6 LOP3.LUT R5, R5, R4, RZ, 0x3c, !PT ;  /* 0x000000040505e212 */ /* 0x000fca00078e3cff */
[----:B------:R-:W3:Y:S04]  /*45120*/  @!P6 LDG.E.U16 R2, desc[UR76][R4.64] ;  /* 0x0000004c0402e981 */ /* 0x000ee8000c1e1500 */
[----:B---3--:R0:W-:Y:S04]  /*45130*/  STL [R1+0x4], R2 ;  /* 0x0000040201007387 */ /* 0x0081e80000100800 */
[----:B------:R-:W3:Y:S04]  /*45140*/  LDL R4, [R1+0x1cdc] ;  /* 0x001cdc0001047983 */ /* 0x000ee80000100800 */
[----:B------:R-:W3:Y:S01]  /*45150*/  LDL R5, [R1+0x1ce0] ;  /* 0x001ce00001057983 */ /* 0x000ee20000100800 */
[----:B------:R-:W-:-:S02]  /*45160*/  PRMT R29, RZ, 0x7610, R29 ;  /* 0x00007610ff1d7816 */ /* 0x000fc4000000001d */
[----:B----4-:R-:W-:Y:S02]  /*45170*/  PRMT R27, RZ, 0x7610, R27 ;  /* 0x00007610ff1b7816 */ /* 0x010fe4000000001b */
[----:B------:R-:W-:Y:S02]  /*45180*/  PRMT R26, RZ, 0x7610, R26 ;  /* 0x00007610ff1a7816 */ /* 0x000fe4000000001a */
[----:B------:R-:W-:Y:S02]  /*45190*/  PRMT R25, RZ, 0x7610, R25 ;  /* 0x00007610ff197816 */ /* 0x000fe40000000019 */
[----:B------:R-:W-:Y:S02]  /*451a0*/  PRMT R24, RZ, 0x7610, R24 ;  /* 0x00007610ff187816 */ /* 0x000fe40000000018 */
[----:B------:R-:W-:Y:S02]  /*451b0*/  PRMT R23, RZ, 0x7610, R23 ;  /* 0x00007610ff177816 */ /* 0x000fe40000000017 */
[----:B------:R-:W-:-:S02]  /*451c0*/  PRMT R22, RZ, 0x7610, R22 ;  /* 0x00007610ff167816 */ /* 0x000fc40000000016 */
[----:B------:R-:W-:Y:S02]  /*451d0*/  PRMT R21, RZ, 0x7610, R21 ;  /* 0x00007610ff157816 */ /* 0x000fe40000000015 */
        /* <DEDUP_REMOVED lines=12> */
[----:B--2---:R-:W-:Y:S02]  /*452a0*/  PRMT R8, RZ, 0x7610, R8 ;  /* 0x00007610ff087816 */ /* 0x004fe40000000008 */
[----:B------:R-:W-:Y:S02]  /*452b0*/  PRMT R7, RZ, 0x7610, R7 ;  /* 0x00007610ff077816 */ /* 0x000fe40000000007 */
[----:B------:R-:W-:Y:S02]  /*452c0*/  PRMT R6, RZ, 0x7610, R6 ;  /* 0x00007610ff067816 */ /* 0x000fe40000000006 */
[----:B------:R-:W-:Y:S01]  /*452d0*/  PRMT R0, RZ, 0x7610, R0 ;  /* 0x00007610ff007816 */ /* 0x000fe20000000000 */
[----:B0-----:R-:W0:Y:S02]  /*452e0*/  S2R R2, SR_TID.X ;  /* 0x0000000000027919 */ /* 0x001e240000002100 */
[----:B0-----:R-:W-:-:S05]  /*452f0*/  LOP3.LUT R2, R2, 0x3f, RZ, 0xc0, !PT ;  /* 0x0000003f02027812 */ /* 0x001fca00078ec0ff */
[----:B------:R-:W-:Y:S01]  /*45300*/  IMAD.SHL.U32 R2, R2, 0x2, RZ ;  /* 0x0000000202027824 */ /* 0x000fe200078e00ff */
[----:B---3--:R-:W-:-:S04]  /*45310*/  @!P6 LOP3.LUT R5, R5, R4, RZ, 0x3c, !PT ;  /* 0x000000040505e212 */ /* 0x008fc800078e3cff */
[----:B------:R-:W-:-:S04]  /*45320*/  @!P6 LOP3.LUT R4, R5, R4, RZ, 0x3c, !PT ;  /* 0x000000040504e212 */ /* 0x000fc800078e3cff */
[----:B------:R-:W-:-:S05]  /*45330*/  @!P6 LOP3.LUT R5, R5, R4, RZ, 0x3c, !PT ;  /* 0x000000040505e212 */ /* 0x000fca00078e3cff */
[----:B------:R0:W2:Y:S04]  /*45340*/  @!P6 LDG.E.U16 R3, desc[UR76][R4.64] ;  /* 0x0000004c0403e981 */ /* 0x0000a8000c1e1500 */
[----:B------:R-:W0:Y:S04]  /*45350*/  LDL R4, [R1+0x1c9c] ;  /* 0x001c9c0001047983 */ /* 0x000e280000100800 */
[----:B------:R-:W0:Y:S02]  /*45360*/  LDL R5, [R1+0x1ca0] ;  /* 0x001ca00001057983 */ /* 0x000e240000100800 */
[----:B0-----:R-:W-:-:S04]  /*45370*/  @!P6 LOP3.LUT R5, R5, R4, RZ, 0x3c, !PT ;  /* 0x000000040505e212 */ /* 0x001fc800078e3cff */
[----:B------:R-:W-:-:S04]  /*45380*/  @!P6 LOP3.LUT R4, R5, R4, RZ, 0x3c, !PT ;  /* 0x000000040504e212 */ /* 0x000fc800078e3cff */
[----:B------:R-:W-:Y:S01]  /*45390*/  @!P6 LOP3.LUT R5, R5, R4, RZ, 0x3c, !PT ;  /* 0x000000040505e212 */ /* 0x000fe200078e3cff */
[----:B--2---:R0:W-:Y:S04]  /*453a0*/  STL [R1+0x82d8], R3 ;  /* 0x0082d80301007387 */ /* 0x0041e80000100800 */
[----:B------:R2:W3:Y:S04]  /*453b0*/  @!P6 LDG.E.U16 R29, desc[UR76][R4.64] ;  /* 0x0000004c041de981 */ /* 0x0004e8000c1e1500 */
[----:B0-----:R-:W4:Y:S04]  /*453c0*/  LDL R3, [R1+0x1ba0] ;  /* 0x001ba00001037983 */ /* 0x001f280000100800 */
[----:B------:R-:W2:Y:S04]  /*453d0*/  LDL R4, [R1+0x1c5c] ;  /* 0x001c5c0001047983 */ /* 0x000ea80000100800 */
[----:B------:R-:W2:Y:S02]  /*453e0*/  LDL R5, [R1+0x1c60] ;  /* 0x001c600001057983 */ /* 0x000ea40000100800 */
[----:B--2---:R-:W-:-:S04]  /*453f0*/  @!P6 LOP3.LUT R5, R5, R4, RZ, 0x3c, !PT ;  /* 0x000000040505e212 */ /* 0x004fc800078e3cff */
[----:B------:R-:W-:-:S04]  /*45400*/  @!P6 LOP3.LUT R4, R5, R4, RZ, 0x3c, !PT ;  /* 0x000000040504e212 */ /* 0x000fc800078e3cff */
[----:B------:R-:W-:Y:S01]  /*45410*/  @!P6 LOP3.LUT R5, R5, R4, RZ, 0x3c, !PT ;  /* 0x000000040505e212 */ /* 0x000fe200078e3cff */
[----:B---3--:R0:W-:Y:S04]  /*45420*/  STL [R1+0x82dc], R29 ;  /* 0x0082dc1d01007387 */ /* 0x0081e80000100800 */
[----:B------:R-:W2:Y:S04]  /*45430*/  @!P6 LDG.E.U16 R27, desc[UR76][R4.64] ;  /* 0x0000004c041be981 */ /* 0x000ea8000c1e1500 */
[----:B0-----:R-:W3:Y:S04]  /*45440*/  LDL R29, [R1+0x1b9c] ;  /* 0x001b9c00011d7983 */ /* 0x001ee80000100800 */
[----:B------:R-:W3:Y:S04]  /*45450*/  LDL R4, [R1+0x1c1c] ;  /* 0x001c1c0001047983 */ /* 0x000ee80000100800 */
[----:B------:R-:W3:Y:S04]  /*45460*/  LDL R5, [R1+0x1c20] ;  /* 0x001c200001057983 */ /* 0x000ee80000100800 */
[----:B--2---:R0:W-:Y:S04]  /*45470*/  STL [R1+0x82e0], R27 ;  /* 0x0082e01b01007387 */ /* 0x0041e80000100800 */
[----:B0-----:R-:W2:Y:S01]  /*45480*/  LDL R27, [R1+0x1be0] ;  /* 0x001be000011b7983 */ /* 0x001ea20000100800 */
[----:B---3--:R-:W-:-:S04]  /*45490*/  @!P6 LOP3.LUT R5, R5, R4, RZ, 0x3c, !PT ;  /* 0x000000040505e212 */ /* 0x008fc800078e3cff */
[----:B------:R-:W-:-:S04]  /*454a0*/  @!P6 LOP3.LUT R4, R5, R4, RZ, 0x3c, !PT ;  /* 0x000000040504e212 */ /* 0x000fc800078e3cff */
[----:B------:R-:W-:-:S05]  /*454b0*/  @!P6 LOP3.LUT R5, R5, R4, RZ, 0x3c, !PT ;  /* 0x000000040505e212 */ /* 0x000fca00078e3cff */
[----:B------:R2:W3:Y:S04]  /*454c0*/  @!P6 LDG.E.U16 R26, desc[UR76][R4.64] ;  /* 0x0000004c041ae981 */ /* 0x0004e8000c1e1500 */
[----:B------:R-:W3:Y:S01]  /*454d0*/  LDL R5, [R1+0x1bdc] ;  /* 0x001bdc0001057983 */ /* 0x000ee20000100800 */
[----:B--2---:R-:W-:-:S05]  /*454e0*/  @!P6 IMAD.MOV.U32 R4, RZ, RZ, R27 ;  /* 0x000000ffff04e224 */ /* 0x004fca00078e001b */
[----:B---3--:R4:W2:Y:S04]  /*454f0*/  @!P6 LDG.E.U16 R25, desc[UR76][R4.64] ;  /* 0x0000004c0419e981 */ /* 0x0088a8000c1e1500 */
[----:B------:R0:W-:Y:S01]  /*45500*/  STL [R1+0x82e4], R26 ;  /* 0x0082e41a01007387 */ /* 0x0001e20000100800 */
[----:B----4-:R-:W-:Y:S02]  /*45510*/  @!P6 IMAD.MOV.U32 R4, RZ, RZ, R3 ;  /* 0x000000ffff04e224 */ /* 0x010fe400078e0003 */
[----:B------:R-:W-:Y:S01]  /*45520*/  @!P6 IMAD.MOV.U32 R5, RZ, RZ, R29 ;  /* 0x000000ffff05e224 */ /* 0x000fe200078e001d */
[----:B0-----:R-:W3:Y:S04]  /*45530*/  LDL R26, [R1+0x1b60] ;  /* 0x001b6000011a7983 */ /* 0x001ee80000100800 */
[----:B------:R3:W4:Y:S04]  /*45540*/  @!P6 LDG.E.U16 R24, desc[UR76][R4.64] ;  /* 0x0000004c0418e981 */ /* 0x000728000c1e1500 */
[----:B--2---:R0:W-:Y:S04]  /*45550*/  STL [R1+0x82e8], R25 ;  /* 0x0082e81901007387 */ /* 0x0041e80000100800 */
[----:B------:R-:W2:Y:S04]  /*45560*/  LDL R29, [R1+0x1ae0] ;  /* 0x001ae000011d7983 */ /* 0x000ea80000100800 */
[----:B------:R-:W2:Y:S04]  /*45570*/  LDL R27, [R1+0x2884] ;  /* 0x00288400011b7983 */ /* 0x000ea80000100800 */
[----:B------:R-:W2:Y:S04]  /*45580*/  LDL R3, [R1+0x28c0] ;  /* 0x0028c00001037983 */ /* 0x000ea80000100800 */
[----:B0-----:R-:W2:Y:S01]  /*45590*/  LDL R25, [R1+0x1b5c] ;  /* 0x001b5c0001197983 */ /* 0x001ea20000100800 */
[----:B---3--:R-:W-:-:S03]  /*455a0*/  @!P6 IMAD.MOV.U32 R4, RZ, RZ, R26 ;  /* 0x000000ffff04e224 */ /* 0x008fc600078e001a */
[----:B----4-:R0:W-:Y:S04]  /*455b0*/  STL [R1+0x82ec], R24 ;  /* 0x0082ec1801007387 */ /* 0x0101e80000100800 */
[----:B------:R-:W3:Y:S04]  /*455c0*/  LDL R26, [R1+0x28c4] ;  /* 0x0028c400011a7983 */ /* 0x000ee80000100800 */
[----:B0-----:R-:W4:Y:S01]  /*455d0*/  LDL R24, [R1+0x1b20] ;  /* 0x001b200001187983 */ /* 0x001f220000100800 */
[----:B--2---:R-:W-:-:S03]  /*455e0*/  @!P6 IMAD.MOV.U32 R5, RZ, RZ, R25 ;  /* 0x000000ffff05e224 */ /* 0x004fc600078e0019 */
[----:B------:R-:W2:Y:S04]  /*455f0*/  LDL R25, [R1+0x2900] ;  /* 0x0029000001197983 */ /* 0x000ea80000100800 */
[----:B------:R4:W2:Y:S04]  /*45600*/  @!P6 LDG.E.U16 R23, desc[UR76][R4.64] ;  /* 0x0000004c0417e981 */ /* 0x0008a8000c1e1500 */
[----:B------:R-:W3:Y:S01]  /*45610*/  LDL R5, [R1+0x1b1c] ;  /* 0x001b1c0001057983 */ /* 0x000ee20000100800 */
[----:B----4-:R-:W-:-:S03]  /*45620*/  @!P6 IMAD.MOV.U32 R4, RZ, RZ, R24 ;  /* 0x000000ffff04e224 */ /* 0x010fc600078e0018 */
[----:B--2---:R0:W-:Y:S04]  /*45630*/  STL [R1+0x82f0], R23 ;  /* 0x0082f01701007387 */ /* 0x0041e80000100800 */
[----:B------:R-:W2:Y:S04]  /*45640*/  LDL R24, [R1+0x2904] ;  /* 0x0029040001187983 */ /* 0x000ea80000100800 */
[----:B---3--:R3:W4:Y:S04]  /*45650*/  @!P6 LDG.E.U16 R22, desc[UR76][R4.64] ;  /* 0x0000004c0416e981 */ /* 0x008728000c1e1500 */
[----:B0-----:R-:W2:Y:S04]  /*45660*/  LDL R23, [R1+0x2940] ;  /* 0x0029400001177983 */ /* 0x001ea80000100800 */
[----:B------:R-:W2:Y:S01]  /*45670*/  LDL R5, [R1+0x1adc] ;  /* 0x001adc0001057983 */ /* 0x000ea20000100800 */
[----:B---3--:R-:W-:-:S05]  /*45680*/  @!P6 IMAD.MOV.U32 R4, RZ, RZ, R29 ;  /* 0x000000ffff04e224 */ /* 0x008fca00078e001d */
[----:B--2---:R0:W2:Y:S02]  /*45690*/  @!P6 LDG.E.U16 R21, desc[UR76][R4.64] ;  /* 0x0000004c0415e981 */ /* 0x0040a4000c1e1500 */
[----:B0-----:R-:W-:Y:S02]  /*456a0*/  @!P6 IMAD.MOV.U32 R4, RZ, RZ, R3 ;  /* 0x000000ffff04e224 */ /* 0x001fe400078e0003 */
[----:B------:R-:W-:-:S05]  /*456b0*/  @!P6 IMAD.MOV.U32 R5, RZ, RZ, R27 ;  /* 0x000000ffff05e224 */ /* 0x000fca00078e001b */
[----:B------:R0:W3:Y:S02]  /*456c0*/  @!P6 LDG.E.U16 R20, desc[UR76][R4.64] ;  /* 0x0000004c0414e981 */ /* 0x0000e4000c1e1500 */
[----:B0-----:R-:W-:Y:S02]  /*456d0*/  @!P6 IMAD.MOV.U32 R4, RZ, RZ, R25 ;  /* 0x000000ffff04e224 */ /* 0x001fe400078e0019 */
[----:B------:R-:W-:-:S05]  /*456e0*/  @!P6 IMAD.MOV.U32 R5, RZ, RZ, R26 ;  /* 0x000000ffff05e224 */ /* 0x000fca00078e001a */
[----:B------:R0:W3:Y:S04]  /*456f0*/  @!P6 LDG.E.U16 R19, desc[UR76][R4.64] ;  /* 0x0000004c0413e981 */ /* 0x0000e8000c1e1500 */
[----:B----4-:R4:W-:Y:S01]  /*45700*/  STL [R1+0x82f4], R22 ;  /* 0x0082f41601007387 */ /* 0x0109e20000100800 */
[----:B0-----:R-:W-:Y:S02]  /*45710*/  @!P6 IMAD.MOV.U32 R4, RZ, RZ, R23 ;  /* 0x000000ffff04e224 */ /* 0x001fe400078e0017 */
[----:B------:R-:W-:-:S05]  /*45720*/  @!P6 IMAD.MOV.U32 R5, RZ, RZ, R24 ;  /* 0x000000ffff05e224 */ /* 0x000fca00078e0018 */
[----:B------:R0:W4:Y:S04]  /*45730*/  @!P6 LDG.E.U16 R18, desc[UR76][R4.64] ;  /* 0x0000004c0412e981 */ /* 0x000128000c1e1500 */
[----:B--2---:R2:W-:Y:S04]  /*45740*/  STL [R1+0x82f8], R21 ;  /* 0x0082f81501007387 */ /* 0x0045e80000100800 */
[----:B------:R-:W0:Y:S04]  /*45750*/  LDL R27, [R1+0x2944] ;  /* 0x00294400011b7983 */ /* 0x000e280000100800 */
[----:B------:R-:W4:Y:S04]  /*45760*/  LDL R3, [R1+0x2980] ;  /* 0x0029800001037983 */ /* 0x000f280000100800 */
[----:B---3--:R3:W-:Y:S04]  /*45770*/  STL [R1+0x82fc], R20 ;  /* 0x0082fc1401007387 */ /* 0x0087e80000100800 */
[----:B------:R-:W3:Y:S04]  /*45780*/  LDL R26, [R1+0x2984] ;  /* 0x00298400011a7983 */ /* 0x000ee80000100800 */
[----:B------:R-:W3:Y:S04]  /*45790*/  LDL R25, [R1+0x29c0] ;  /* 0x0029c00001197983 */ /* 0x000ee80000100800 */
[----:B------:R1:W-:Y:S04]  /*457a0*/  STL [R1+0x8300], R19 ;  /* 0x0083001301007387 */ /* 0x0003e80000100800 */
[----:B------:R-:W3:Y:S04]  /*457b0*/  LDL R24, [R1+0x29c4] ;  /* 0x0029c40001187983 */ /* 0x000ee80000100800 */
[----:B------:R-:W3:Y:S04]  /*457c0*/  LDL R23, [R1+0x2a00] ;  /* 0x002a000001177983 */ /* 0x000ee80000100800 */
[----:B----4-:R-:W4:Y:S04]  /*457d0*/  LDL R22, [R1+0x2a04] ;  /* 0x002a040001167983 */ /* 0x010f280000100800 */
[----:B--2---:R-:W2:Y:S01]  /*457e0*/  LDL R21, [R1+0x2a40] ;  /* 0x002a400001157983 */ /* 0x004ea20000100800 */
[----:B0-----:R-:W-:-:S02]  /*457f0*/  @!P6 IMAD.MOV.U32 R5, RZ, RZ, R27 ;  /* 0x000000ffff05e224 */ /* 0x001fc400078e001b */
[----:B------:R-:W-:-:S05]  /*45800*/  @!P6 IMAD.MOV.U32 R4, RZ, RZ, R3 ;  /* 0x000000ffff04e224 */ /* 0x000fca00078e0003 */
[----:B------:R3:W4:Y:S02]  /*45810*/  @!P6 LDG.E.U16 R17, desc[UR76][R4.64] ;  /* 0x0000004c0411e981 */ /* 0x000724000c1e1500 */
[----:B---3--:R-:W-:Y:S02]  /*45820*/  @!P6 IMAD.MOV.U32 R5, RZ, RZ, R26 ;  /* 0x000000ffff05e224 */ /* 0x008fe400078e001a */
[----:B------:R-:W-:-:S05]  /*45830*/  @!P6 IMAD.MOV.U32 R4, RZ, RZ, R25 ;  /* 0x000000ffff04e224 */ /* 0x000fca00078e0019 */
[----:B------:R0:W3:Y:S02]  /*45840*/  @!P6 LDG.E.U16 R16, desc[UR76][R4.64] ;  /* 0x0000004c0410e981 */ /* 0x0000e4000c1e1500 */
[----:B0-----:R-:W-:Y:S02]  /*45850*/  @!P6 IMAD.MOV.U32 R5, RZ, RZ, R24 ;  /* 0x000000ffff05e224 */ /* 0x001fe400078e0018 */
[----:B------:R-:W-:-:S05]  /*45860*/  @!P6 IMAD.MOV.U32 R4, RZ, RZ, R23 ;  /* 0x000000ffff04e224 */ /* 0x000fca00078e0017 */
[----:B------:R2:W3:Y:S04]  /*45870*/  @!P6 LDG.E.U16 R15, desc[UR76][R4.64] ;  /* 0x0000004c040fe981 */ /* 0x0004e8000c1e1500 */
[----:B------:R0:W-:Y:S04]  /*45880*/  STL [R1+0x8304], R18 ;  /* 0x0083041201007387 */ /* 0x0001e80000100800 */
[----:B------:R-:W3:Y:S04]  /*45890*/  LDL R20, [R1+0x16b0] ;  /* 0x0016b00001147983 */ /* 0x000ee80000100800 */
[----:B------:R-:W3:Y:S01]  /*458a0*/  LDL R3, [R1+0x1ab8] ;  /* 0x001ab80001037983 */ /* 0x000ee20000100800 */
[----:B--2---:R-:W-:-:S02]  /*458b0*/  @!P6 IMAD.MOV.U32 R4, RZ, RZ, R21 ;  /* 0x000000ffff04e224 */ /* 0x004fc400078e0015 */
[----:B----4-:R-:W-:-:S05]  /*458c0*/  @!P6 IMAD.MOV.U32 R5, RZ, RZ, R22 ;  /* 0x000000ffff05e224 */ /* 0x010fca00078e0016 */
[----:B------:R2:W4:Y:S04]  /*458d0*/  @!P6 LDG.E.U16 R14, desc[UR76][R4.64] ;  /* 0x0000004c040ee981 */ /* 0x000528000c1e1500 */
[----:B------:R2:W-:Y:S04]  /*458e0*/  STL [R1+0x8308], R17 ;  /* 0x0083081101007387 */ /* 0x0005e80000100800 */
[----:B-1----:R-:W4:Y:S04]  /*458f0*/  LDL R19, [R1+0x2854] ;  /* 0x0028540001137983 */ /* 0x002f280000100800 */
[----:B0-----:R-:W4:Y:S04]  /*45900*/  LDL R18, [R1+0x2858] ;  /* 0x0028580001127983 */ /* 0x001f280000100800 */
[----:B---3--:R-:W-:Y:S04]  /*45910*/  STL [R1+0x830c], R16 ;  /* 0x00830c1001007387 */ /* 0x008fe80000100800 */
[----:B------:R0:W-:Y:S04]  /*45920*/  STL [R1+0x8310], R15 ;  /* 0x0083100f01007387 */ /* 0x0001e80000100800 */
[----:B--2---:R-:W2:Y:S04]  /*45930*/  LDL R17, [R1+0x2814] ;  /* 0x0028140001117983 */ /* 0x004ea80000100800 */
[----:B0-----:R-:W3:Y:S01]  /*45940*/  LDL R15, [R1+0x2818] ;  /* 0x00281800010f7983 */ /* 0x001ee20000100800 */
[----:B------:R-:W-:-:S02]  /*45950*/  @!P6 IMAD.MOV.U32 R4, RZ, RZ, R3 ;  /* 0x000000ffff04e224 */ /* 0x000fc400078e0003 */
[----:B------:R-:W-:-:S05]  /*45960*/  @!P6 IMAD.MOV.U32 R5, RZ, RZ, R20 ;  /* 0x000000ffff05e224 */ /* 0x000fca00078e0014 */
[----:B------:R0:W3:Y:S04]  /*45970*/  @!P6 LDG.E.U16 R13, desc[UR76][R4.64] ;  /* 0x0000004c040de981 */ /* 0x0000e8000c1e1500 */
[----:B----4-:R1:W-:Y:S04]  /*45980*/  STL [R1+0x8314], R14 ;  /* 0x0083140e01007387 */ /* 0x0103e80000100800 */
[----:B------:R-:W4:Y:S04]  /*45990*/  LDL R3, [R1+0x27d8] ;  /* 0x0027d80001037983 */ /* 0x000f280000100800 */
[----:B------:R-:W4:Y:S01]  /*459a0*/  LDL R20, [R1+0x27d4] ;  /* 0x0027d40001147983 */ /* 0x000f220000100800 */
[----:B0-----:R-:W-:-:S02]  /*459b0*/  @!P6 IMAD.MOV.U32 R5, RZ, RZ, R19 ;  /* 0x000000ffff05e224 */ /* 0x001fc400078e0013 */
[----:B------:R-:W-:-:S05]  /*459c0*/  @!P6 IMAD.MOV.U32 R4, RZ, RZ, R18 ;  /* 0x000000ffff04e224 */ /* 0x000fca00078e0012 */
[----:B------:R2:W4:Y:S02]  /*459d0*/  @!P6 LDG.E.U16 R12, desc[UR76][R4.64] ;  /* 0x0000004c040ce981 */ /* 0x000524000c1e1500 */
[----:B--2---:R-:W-:Y:S02]  /*459e0*/  @!P6 IMAD.MOV.U32 R5, RZ, RZ, R17 ;  /* 0x000000ffff05e224 */ /* 0x004fe400078e0011 */
[----:B---3--:R-:W-:-:S05]  /*459f0*/  @!P6 IMAD.MOV.U32 R4, RZ, RZ, R15 ;  /* 0x000000ffff04e224 */ /* 0x008fca00078e000f */
[----:B------:R4:W2:Y:S04]  /*45a00*/  @!P6 LDG.E.U16 R11, desc[UR76][R4.64] ;  /* 0x0000004c040be981 */ /* 0x0008a8000c1e1500 */
[----:B------:R-:W-:Y:S04]  /*45a10*/  STL [R1+0x8318], R13 ;  /* 0x0083180d01007387 */ /* 0x000fe80000100800 */
[----:B------:R-:W3:Y:S04]  /*45a20*/  LDL R19, [R1+0x2a44] ;  /* 0x002a440001137983 */ /* 0x000ee80000100800 */
[----:B------:R-:W3:Y:S04]  /*45a30*/  LDL R18, [R1+0x2a80] ;  /* 0x002a800001127983 */ /* 0x000ee80000100800 */
[----:B------:R-:W3:Y:S01]  /*45a40*/  LDL R16, [R1+0x2798] ;  /* 0x0027980001107983 */ /* 0x000ee20000100800 */
[----:B----4-:R-:W-:-:S03]  /*45a50*/  @!P6 IMAD.MOV.U32 R4, RZ, RZ, R3 ;  /* 0x000000ffff04e224 */ /* 0x010fc600078e0003 */
[----:B------:R0:W-:Y:S04]  /*45a60*/  STL [R1+0x831c], R12 ;  /* 0x00831c0c01007387 */ /* 0x0001e80000100800 */
[----:B------:R-:W4:Y:S04]  /*45a70*/  LDL R17, [R1+0x2794] ;  /* 0x0027940001117983 */ /* 0x000f280000100800 */
[----:B------:R-:W4:Y:S04]  /*45a80*/  LDL R15, [R1+0x2754] ;  /* 0x00275400010f7983 */ /* 0x000f280000100800 */
[----:B-1----:R-:W4:Y:S04]  /*45a90*/  LDL R14, [R1+0x2758] ;  /* 0x00275800010e7983 */ /* 0x002f280000100800 */
[----:B0-----:R-:W4:Y:S04]  /*45aa0*/  LDL R12, [R1+0x2718] ;  /* 0x00271800010c7983 */ /* 0x001f280000100800 */
[----:B--2---:R0:W-:Y:S04]  /*45ab0*/  STL [R1+0x8320], R11 ;  /* 0x0083200b01007387 */ /* 0x0041e80000100800 */
[----:B------:R-:W2:Y:S04]  /*45ac0*/  LDL R13, [R1+0x2714] ;  /* 0x00271400010d7983 */ /* 0x000ea80000100800 */
[----:B------:R-:W2:Y:S04]  /*45ad0*/  LDL R3, [R1+0x2a84] ;  /* 0x002a840001037983 */ /* 0x000ea80000100800 */
[----:B0-----:R-:W2:Y:S01]  /*45ae0*/  LDL R11, [R1+0x2a7c] ;  /* 0x002a7c00010b7983 */ /* 0x001ea20000100800 */
[----:B------:R-:W-:-:S05]  /*45af0*/  @!P6 IMAD.MOV.U32 R5, RZ, RZ, R20 ;  /* 0x000000ffff05e224 */ /* 0x000fca00078e0014 */
[----:B------:R3:W2:Y:S02]  /*45b00*/  @!P6 LDG.E.U16 R10, desc[UR76][R4.64] ;  /* 0x0000004c040ae981 */ /* 0x0006a4000c1e1500 */
[----:B---3--:R-:W-:Y:S02]  /*45b10*/  @!P6 IMAD.MOV.U32 R4, RZ, RZ, R18 ;  /* 0x000000ffff04e224 */ /* 0x008fe400078e0012 */
[----:B------:R-:W-:-:S05]  /*45b20*/  @!P6 IMAD.MOV.U32 R5, RZ, RZ, R19 ;  /* 0x000000ffff05e224 */ /* 0x000fca00078e0013 */
[----:B------:R0:W3:Y:S02]  /*45b30*/  @!P6 LDG.E.U16 R9, desc[UR76][R4.64] ;  /* 0x0000004c0409e981 */ /* 0x0000e4000c1e1500 */
[----:B0-----:R-:W-:Y:S02]  /*45b40*/  @!P6 IMAD.MOV.U32 R4, RZ, RZ, R16 ;  /* 0x000000ffff04e224 */ /* 0x001fe400078e0010 */
[----:B----4-:R-:W-:-:S05]  /*45b50*/  @!P6 IMAD.MOV.U32 R5, RZ, RZ, R17 ;  /* 0x000000ffff05e224 */ /* 0x010fca00078e0011 */
[----:B------:R0:W4:Y:S02]  /*45b60*/  @!P6 LDG.E.U16 R8, desc[UR76][R4.64] ;  /* 0x0000004c0408e981 */ /* 0x000124000c1e1500 */
[----:B0-----:R-:W-:Y:S02]  /*45b70*/  @!P6 IMAD.MOV.U32 R4, RZ, RZ, R14 ;  /* 0x000000ffff04e224 */ /* 0x001fe400078e000e */
[----:B------:R-:W-:-:S05]  /*45b80*/  @!P6 IMAD.MOV.U32 R5, RZ, RZ, R15 ;  /* 0x000000ffff05e224 */ /* 0x000fca00078e000f */
[----:B------:R0:W4:Y:S02]  /*45b90*/  @!P6 LDG.E.U16 R7, desc[UR76][R4.64] ;  /* 0x0000004c0407e981 */ /* 0x000124000c1e1500 */
[----:B0-----:R-:W-:Y:S02]  /*45ba0*/  @!P6 IMAD.MOV.U32 R4, RZ, RZ, R12 ;  /* 0x000000ffff04e224 */ /* 0x001fe400078e000c */
[----:B--2---:R-:W-:-:S05]  /*45bb0*/  @!P6 IMAD.MOV.U32 R5, RZ, RZ, R13 ;  /* 0x000000ffff05e224 */ /* 0x004fca00078e000d */
[----:B------:R0:W2:Y:S02]  /*45bc0*/  @!P6 LDG.E.U16 R6, desc[UR76][R4.64] ;  /* 0x0000004c0406e981 */ /* 0x0000a4000c1e1500 */
[----:B0-----:R-:W-:Y:S02]  /*45bd0*/  @!P6 IMAD.MOV.U32 R4, RZ, RZ, R3 ;  /* 0x000000ffff04e224 */ /* 0x001fe400078e0003 */
[----:B------:R-:W-:-:S05]  /*45be0*/  @!P6 IMAD.MOV.U32 R5, RZ, RZ, R11 ;  /* 0x000000ffff05e224 */ /* 0x000fca00078e000b */
[----:B------:R-:W2:Y:S04]  /*45bf0*/  @!P6 LDG.E.U16 R0, desc[UR76][R4.64] ;  /* 0x0000004c0400e981 */ /* 0x000ea8000c1e1500 */
[----:B------:R-:W-:Y:S04]  /*45c00*/  STL [R1+0x8324], R10 ;  /* 0x0083240a01007387 */ /* 0x000fe80000100800 */
[----:B---3--:R-:W-:Y:S04]  /*45c10*/  STL [R1+0x8328], R9 ;  /* 0x0083280901007387 */ /* 0x008fe80000100800 */
[----:B----4-:R-:W-:Y:S04]  /*45c20*/  STL [R1+0x832c], R8 ;  /* 0x00832c0801007387 */ /* 0x010fe80000100800 */
[----:B------:R-:W-:Y:S04]  /*45c30*/  STL [R1+0x8330], R7 ;  /* 0x0083300701007387 */ /* 0x000fe80000100800 */
[----:B--2---:R-:W-:Y:S04]  /*45c40*/  STL [R1+0x8334], R6 ;  /* 0x0083340601007387 */ /* 0x004fe80000100800 */
[----:B------:R-:W2:Y:S04]  /*45c50*/  LDL.LU R29, [R1+0x12e0] ;  /* 0x0012e000011d7983 */ /* 0x000ea80000300800 */
[----:B------:R-:W3:Y:S04]  /*45c60*/  LDL.LU R3, [R1+0x12dc] ;  /* 0x0012dc0001037983 */ /* 0x000ee80000300800 */
[----:B------:R-:W4:Y:S04]  /*45c70*/  LDL.LU R26, [R1+0x12a0] ;  /* 0x0012a000011a7983 */ /* 0x000f280000300800 */
[----:B------:R-:W2:Y:S04]  /*45c80*/  LDL.LU R11, [R1+0x129c] ;  /* 0x00129c00010b7983 */ /* 0x000ea80000300800 */
        /* <DEDUP_REMOVED lines=153> */
[----:B--2---:R0:W-:Y:S04]  /*46620*/  STS.U16 [R2+UR5+0x10000], R29 ;  /* 0x0100001d02007988 */ /* 0x0041e80008000405 */
[----:B---3--:R1:W-:Y:S04]  /*46630*/  STS.U16 [R2+UR5+0x10080], R3 ;  /* 0x0100800302007988 */ /* 0x0083e80008000405 */
[----:B----4-:R2:W-:Y:S04]  /*46640*/  STS.U16 [R2+UR5+0x10800], R26 ;  /* 0x0108001a02007988 */ /* 0x0105e80008000405 */
[----:B0-----:R-:W3:Y:S04]  /*46650*/  LDL.LU R29, [R1+0x1298] ;  /* 0x00129800011d7983 */ /* 0x001ee80000300800 */
[----:B------:R-:W4:Y:S04]  /*46660*/  LDL.LU R23, [R1+0x1294] ;  /* 0x0012940001177983 */ /* 0x000f280000300800 */
[----:B-1----:R-:W4:Y:S04]  /*46670*/  LDL.LU R3, [R1+0x1258] ;  /* 0x0012580001037983 */ /* 0x002f280000300800 */
[----:B--2---:R-:W2:Y:S04]  /*46680*/  LDL.LU R26, [R1+0x1254] ;  /* 0x00125400011a7983 */ /* 0x004ea80000300800 */
[----:B------:R0:W-:Y:S04]  /*46690*/  STS.U16 [R2+UR5+0x11000], R27 ;  /* 0x0110001b02007988 */ /* 0x0001e80008000405 */
[----:B------:R1:W-:Y:S04]  /*466a0*/  STS.U16 [R2+UR5+0x11800], R22 ;  /* 0x0118001602007988 */ /* 0x0003e80008000405 */
[----:B------:R1:W-:Y:S04]  /*466b0*/  STS.U16 [R2+UR5+0x11880], R24 ;  /* 0x0118801802007988 */ /* 0x0003e80008000405 */
[----:B0-----:R-:W2:Y:S04]  /*466c0*/  LDL.LU R27, [R1+0x1218] ;  /* 0x00121800011b7983 */ /* 0x001ea80000300800 */
[----:B-1----:R-:W2:Y:S04]  /*466d0*/  LDL.LU R22, [R1+0x1214] ;  /* 0x0012140001167983 */ /* 0x002ea80000300800 */
[----:B------:R-:W2:Y:S01]  /*466e0*/  LDL.LU R24, [R1+0x1b4] ;  /* 0x0001b40001187983 */ /* 0x000ea20000300800 */
[----:B------:R-:W-:-:S03]  /*466f0*/  LOP3.LUT R0, R2, 0x10, RZ, 0x3c, !PT ;  /* 0x0000001002007812 */ /* 0x000fc600078e3cff */
[----:B------:R0:W-:Y:S04]  /*46700*/  STS.U16 [R2+UR5+0x13080], R25 ;  /* 0x0130801902007988 */ /* 0x0001e80008000405 */
[----:B------:R1:W-:Y:S04]  /*46710*/  STS.U16 [R2+UR5+0x10880], R11 ;  /* 0x0108800b02007988 */ /* 0x0003e80008000405 */
[----:B------:R-:W-:Y:S04]  /*46720*/  STS.U16 [R2+UR5+0x11080], R12 ;  /* 0x0110800c02007988 */ /* 0x000fe80008000405 */
[----:B------:R-:W-:Y:S04]  /*46730*/  STS.U16 [R2+UR5+0x12000], R13 ;  /* 0x0120000d02007988 */ /* 0x000fe80008000405 */
[----:B------:R-:W-:Y:S04]  /*46740*/  STS.U16 [R2+UR5+0x12080], R14 ;  /* 0x0120800e02007988 */ /* 0x000fe80008000405 */
[----:B------:R-:W-:Y:S04]  /*46750*/  STS.U16 [R2+UR5+0x12800], R15 ;  /* 0x0128000f02007988 */ /* 0x000fe80008000405 */
[----:B------:R-:W-:Y:S04]  /*46760*/  STS.U16 [R2+UR5+0x12880], R16 ;  /* 0x0128801002007988 */ /* 0x000fe80008000405 */
[----:B------:R-:W-:Y:S04]  /*46770*/  STS.U16 [R2+UR5+0x13000], R17 ;  /* 0x0130001102007988 */ /* 0x000fe80008000405 */
[----:B0-----:R-:W2:Y:S04]  /*46780*/  LDL.LU R25, [R1+0x1b0] ;  /* 0x0001b00001197983 */ /* 0x001ea80000300800 */
[----:B------:R-:W2:Y:S04]  /*46790*/  LDL.LU R7, [R1+0x174] ;  /* 0x0001740001077983 */ /* 0x000ea80000300800 */
[----:B------:R-:W-:Y:S04]  /*467a0*/  STS.U16 [R2+UR5+0x13800], R18 ;  /* 0x0138001202007988 */ /* 0x000fe80008000405 */
[----:B------:R-:W-:Y:S04]  /*467b0*/  STS.U16 [R2+UR5+0x13880], R19 ;  /* 0x0138801302007988 */ /* 0x000fe80008000405 */
[----:B------:R-:W2:Y:S04]  /*467c0*/  LDL.LU R8, [R1+0x170] ;  /* 0x0001700001087983 */ /* 0x000ea80000300800 */
[----:B------:R-:W-:Y:S04]  /*467d0*/  STS.U16 [R0+UR5+0x10100], R20 ;  /* 0x0101001400007988 */ /* 0x000fe80008000405 */
[----:B------:R-:W2:Y:S04]  /*467e0*/  LDL.LU R9, [R1+0x134] ;  /* 0x0001340001097983 */ /* 0x000ea80000300800 */
[----:B------:R-:W-:Y:S04]  /*467f0*/  STS.U16 [R0+UR5+0x10180], R21 ;  /* 0x0101801500007988 */ /* 0x000fe80008000405 */
[----:B------:R-:W2:Y:S04]  /*46800*/  LDL.LU R10, [R1+0x130] ;  /* 0x00013000010a7983 */ /* 0x000ea80000300800 */
[----:B-1----:R-:W2:Y:S04]  /*46810*/  LDL.LU R11, [R1+0xf4] ;  /* 0x0000f400010b7983 */ /* 0x002ea80000300800 */
[----:B---3--:R0:W-:Y:S04]  /*46820*/  STS.U16 [R0+UR5+0x10900], R29 ;  /* 0x0109001d00007988 */ /* 0x0081e80008000405 */
[----:B----4-:R-:W-:Y:S04]  /*46830*/  STS.U16 [R0+UR5+0x10980], R23 ;  /* 0x0109801700007988 */ /* 0x010fe80008000405 */
[----:B------:R1:W-:Y:S04]  /*46840*/  STS.U16 [R0+UR5+0x11100], R3 ;  /* 0x0111000300007988 */ /* 0x0003e80008000405 */
[----:B--2---:R2:W-:Y:S04]  /*46850*/  STS.U16 [R0+UR5+0x11180], R26 ;  /* 0x0111801a00007988 */ /* 0x0045e80008000405 */
[----:B0-----:R-:W3:Y:S04]  /*46860*/  LDL.LU R29, [R1+0xf0] ;  /* 0x0000f000011d7983 */ /* 0x001ee80000300800 */
[----:B-1----:R-:W4:Y:S04]  /*46870*/  LDL.LU R3, [R1+0x12d0] ;  /* 0x0012d00001037983 */ /* 0x002f280000300800 */
[----:B------:R-:W4:Y:S04]  /*46880*/  LDL.LU R12, [R1+0x12cc] ;  /* 0x0012cc00010c7983 */ /* 0x000f280000300800 */
[----:B--2---:R-:W2:Y:S04]  /*46890*/  LDL.LU R26, [R1+0x1290] ;  /* 0x00129000011a7983 */ /* 0x004ea80000300800 */
[----:B------:R-:W2:Y:S04]  /*468a0*/  LDL.LU R13, [R1+0x128c] ;  /* 0x00128c00010d7983 */ /* 0x000ea80000300800 */
[----:B------:R0:W-:Y:S04]  /*468b0*/  STS.U16 [R0+UR5+0x11900], R27 ;  /* 0x0119001b00007988 */ /* 0x0001e80008000405 */
[----:B------:R-:W2:Y:S04]  /*468c0*/  LDL.LU R23, [R1+0x1250] ;  /* 0x0012500001177983 */ /* 0x000ea80000300800 */
[----:B------:R-:W-:Y:S04]  /*468d0*/  STS.U16 [R0+UR5+0x11980], R22 ;  /* 0x0119801600007988 */ /* 0x000fe80008000405 */
[----:B------:R1:W-:Y:S04]  /*468e0*/  STS.U16 [R0+UR5+0x12100], R24 ;  /* 0x0121001800007988 */ /* 0x0003e80008000405 */
[----:B0-----:R-:W2:Y:S04]  /*468f0*/  LDL.LU R27, [R1+0x124c] ;  /* 0x00124c00011b7983 */ /* 0x001ea80000300800 */
[----:B------:R-:W2:Y:S04]  /*46900*/  LDL.LU R14, [R1+0x1210] ;  /* 0x00121000010e7983 */ /* 0x000ea80000300800 */
[----:B------:R-:W2:Y:S04]  /*46910*/  LDL.LU R15, [R1+0x120c] ;  /* 0x00120c00010f7983 */ /* 0x000ea80000300800 */
[----:B------:R-:W2:Y:S04]  /*46920*/  LDL.LU R16, [R1+0x1ac] ;  /* 0x0001ac0001107983 */ /* 0x000ea80000300800 */
[----:B------:R-:W2:Y:S04]  /*46930*/  LDL.LU R17, [R1+0x1a8] ;  /* 0x0001a80001117983 */ /* 0x000ea80000300800 */
[----:B------:R-:W2:Y:S04]  /*46940*/  LDL.LU R18, [R1+0x16c] ;  /* 0x00016c0001127983 */ /* 0x000ea80000300800 */
[----:B------:R-:W2:Y:S04]  /*46950*/  LDL.LU R19, [R1+0x168] ;  /* 0x0001680001137983 */ /* 0x000ea80000300800 */
[----:B------:R-:W2:Y:S04]  /*46960*/  LDL.LU R20, [R1+0x12c] ;  /* 0x00012c0001147983 */ /* 0x000ea80000300800 */
[----:B-1----:R-:W2:Y:S04]  /*46970*/  LDL.LU R24, [R1+0x128] ;  /* 0x0001280001187983 */ /* 0x002ea80000300800 */
[----:B------:R-:W2:Y:S04]  /*46980*/  LDL.LU R21, [R1+0xec] ;  /* 0x0000ec0001157983 */ /* 0x000ea80000300800 */
[----:B------:R0:W-:Y:S04]  /*46990*/  STS.U16 [R0+UR5+0x12180], R25 ;  /* 0x0121801900007988 */ /* 0x0001e80008000405 */
[----:B------:R-:W2:Y:S04]  /*469a0*/  LDL.LU R22, [R1+0xe8] ;  /* 0x0000e80001167983 */ /* 0x000ea80000300800 */
[----:B------:R-:W-:Y:S04]  /*469b0*/  STS.U16 [R0+UR5+0x12900], R7 ;  /* 0x0129000700007988 */ /* 0x000fe80008000405 */
[----:B------:R-:W-:Y:S04]  /*469c0*/  STS.U16 [R0+UR5+0x12980], R8 ;  /* 0x0129800800007988 */ /* 0x000fe80008000405 */
[----:B------:R-:W-:Y:S01]  /*469d0*/  STS.U16 [R0+UR5+0x13100], R9 ;  /* 0x0131000900007988 */ /* 0x000fe20008000405 */
[----:B------:R-:W-:-:S03]  /*469e0*/  LOP3.LUT R5, R2, 0x20, RZ, 0x3c, !PT ;  /* 0x0000002002057812 */ /* 0x000fc600078e3cff */
[----:B------:R-:W-:Y:S04]  /*469f0*/  STS.U16 [R0+UR5+0x13180], R10 ;  /* 0x0131800a00007988 */ /* 0x000fe80008000405 */
[----:B------:R-:W-:Y:S04]  /*46a00*/  STS.U16 [R0+UR5+0x13900], R11 ;  /* 0x0139000b00007988 */ /* 0x000fe80008000405 */
[----:B0-----:R-:W2:Y:S04]  /*46a10*/  LDL.LU R25, [R1+0x12c8] ;  /* 0x0012c80001197983 */ /* 0x001ea80000300800 */
[----:B---3--:R0:W-:Y:S04]  /*46a20*/  STS.U16 [R0+UR5+0x13980], R29 ;  /* 0x0139801d00007988 */ /* 0x0081e80008000405 */
[----:B----4-:R1:W-:Y:S04]  /*46a30*/  STS.U16 [R5+UR5+0x10200], R3 ;  /* 0x0102000305007988 */ /* 0x0103e80008000405 */
[----:B------:R-:W-:Y:S04]  /*46a40*/  STS.U16 [R5+UR5+0x10280], R12 ;  /* 0x0102800c05007988 */ /* 0x000fe80008000405 */
[----:B--2---:R2:W-:Y:S04]  /*46a50*/  STS.U16 [R5+UR5+0x10a00], R26 ;  /* 0x010a001a05007988 */ /* 0x0045e80008000405 */
[----:B------:R-:W-:Y:S04]  /*46a60*/  STS.U16 [R5+UR5+0x10a80], R13 ;  /* 0x010a800d05007988 */ /* 0x000fe80008000405 */
[----:B0-----:R-:W3:Y:S04]  /*46a70*/  LDL.LU R29, [R1+0x12c4] ;  /* 0x0012c400011d7983 */ /* 0x001ee80000300800 */
[----:B------:R-:W-:Y:S04]  /*46a80*/  STL [R1+0x8338], R0 ;  /* 0x0083380001007387 */ /* 0x000fe80000100800 */
[----:B-1----:R-:W4:Y:S04]  /*46a90*/  LDL.LU R3, [R1+0x1288] ;  /* 0x0012880001037983 */ /* 0x002f280000300800 */
[----:B--2---:R-:W2:Y:S04]  /*46aa0*/  LDL.LU R26, [R1+0x1284] ;  /* 0x00128400011a7983 */ /* 0x004ea80000300800 */
        /* <DEDUP_REMOVED lines=8> */
[----:B------:R-:W-:Y:S04]  /*46b30*/  STS.U16 [R5+UR5+0x13200], R20 ;  /* 0x0132001405007988 */ /* 0x000fe80008000405 */
[----:B0-----:R-:W2:Y:S04]  /*46b40*/  LDL.LU R23, [R1+0x1248] ;  /* 0x0012480001177983 */ /* 0x001ea80000300800 */
[----:B-1----:R-:W2:Y:S04]  /*46b50*/  LDL.LU R27, [R1+0x1244] ;  /* 0x00124400011b7983 */ /* 0x002ea80000300800 */
[----:B------:R0:W-:Y:S04]  /*46b60*/  STS.U16 [R5+UR5+0x13280], R24 ;  /* 0x0132801805007988 */ /* 0x0001e80008000405 */
[----:B0-----:R-:W2:Y:S04]  /*46b70*/  LDL.LU R24, [R1+0x1208] ;  /* 0x0012080001187983 */ /* 0x001ea80000300800 */
[----:B------:R-:W-:Y:S04]  /*46b80*/  STS.U16 [R5+UR5+0x13a00], R21 ;  /* 0x013a001505007988 */ /* 0x000fe80008000405 */
[----:B------:R0:W-:Y:S01]  /*46b90*/  STS.U16 [R5+UR5+0x13a80], R22 ;  /* 0x013a801605007988 */ /* 0x0001e20008000405 */
[----:B------:R-:W-:-:S03]  /*46ba0*/  LOP3.LUT R4, R2, 0x30, RZ, 0x3c, !PT ;  /* 0x0000003002047812 */ /* 0x000fc600078e3cff */
[----:B0-----:R-:W2:Y:S04]  /*46bb0*/  LDL.LU R5, [R1+0x1204] ;  /* 0x0012040001057983 */ /* 0x001ea80000300800 */
[----:B------:R-:W2:Y:S04]  /*46bc0*/  LDL.LU R6, [R1+0x1a4] ;  /* 0x0001a40001067983 */ /* 0x000ea80000300800 */
[----:B------:R-:W2:Y:S04]  /*46bd0*/  LDL.LU R7, [R1+0x1a0] ;  /* 0x0001a00001077983 */ /* 0x000ea80000300800 */
[----:B------:R-:W2:Y:S04]  /*46be0*/  LDL.LU R8, [R1+0x164] ;  /* 0x0001640001087983 */ /* 0x000ea80000300800 */
[----:B------:R-:W2:Y:S04]  /*46bf0*/  LDL.LU R9, [R1+0x160] ;  /* 0x0001600001097983 */ /* 0x000ea80000300800 */
[----:B------:R-:W-:Y:S04]  /*46c00*/  STS.U16 [R4+UR5+0x10300], R25 ;  /* 0x0103001904007988 */ /* 0x000fe80008000405 */
[----:B------:R-:W2:Y:S04]  /*46c10*/  LDL.LU R10, [R1+0x124] ;  /* 0x00012400010a7983 */ /* 0x000ea80000300800 */
[----:B------:R-:W2:Y:S04]  /*46c20*/  LDL.LU R11, [R1+0x120] ;  /* 0x00012000010b7983 */ /* 0x000ea80000300800 */
[----:B---3--:R0:W-:Y:S04]  /*46c30*/  STS.U16 [R4+UR5+0x10380], R29 ;  /* 0x0103801d04007988 */ /* 0x0081e80008000405 */
[----:B----4-:R1:W-:Y:S04]  /*46c40*/  STS.U16 [R4+UR5+0x10b00], R3 ;  /* 0x010b000304007988 */ /* 0x0103e80008000405 */
[----:B--2---:R2:W-:Y:S04]  /*46c50*/  STS.U16 [R4+UR5+0x10b80], R26 ;  /* 0x010b801a04007988 */ /* 0x0045e80008000405 */
[----:B0-----:R-:W3:Y:S04]  /*46c60*/  LDL.LU R29, [R1+0xe4] ;  /* 0x0000e400011d7983 */ /* 0x001ee80000300800 */
[----:B------:R-:W4:Y:S04]  /*46c70*/  LDL.LU R12, [R1+0xe0] ;  /* 0x0000e000010c7983 */ /* 0x000f280000300800 */
[----:B-1----:R-:W4:Y:S04]  /*46c80*/  LDL.LU R3, [R1+0x12c0] ;  /* 0x0012c00001037983 */ /* 0x002f280000300800 */
[----:B------:R-:W4:Y:S04]  /*46c90*/  LDL.LU R13, [R1+0x12bc] ;  /* 0x0012bc00010d7983 */ /* 0x000f280000300800 */
[----:B------:R-:W4:Y:S04]  /*46ca0*/  LDL.LU R25, [R1+0x1280] ;  /* 0x0012800001197983 */ /* 0x000f280000300800 */
[----:B--2---:R-:W2:Y:S04]  /*46cb0*/  LDL.LU R26, [R1+0x127c] ;  /* 0x00127c00011a7983 */ /* 0x004ea80000300800 */
[----:B------:R-:W2:Y:S04]  /*46cc0*/  LDL.LU R14, [R1+0x1240] ;  /* 0x00124000010e7983 */ /* 0x000ea80000300800 */
[----:B------:R-:W2:Y:S04]  /*46cd0*/  LDL.LU R15, [R1+0x123c] ;  /* 0x00123c00010f7983 */ /* 0x000ea80000300800 */
[----:B------:R-:W2:Y:S04]  /*46ce0*/  LDL.LU R16, [R1+0x1200] ;  /* 0x0012000001107983 */ /* 0x000ea80000300800 */
[----:B------:R-:W2:Y:S04]  /*46cf0*/  LDL.LU R17, [R1+0x11fc] ;  /* 0x0011fc0001117983 */ /* 0x000ea80000300800 */
[----:B------:R-:W2:Y:S04]  /*46d00*/  LDL.LU R18, [R1+0x19c] ;  /* 0x00019c0001127983 */ /* 0x000ea80000300800 */
[----:B------:R-:W2:Y:S04]  /*46d10*/  LDL.LU R19, [R1+0x198] ;  /* 0x0001980001137983 */ /* 0x000ea80000300800 */
[----:B------:R-:W-:Y:S04]  /*46d20*/  STS.U16 [R4+UR5+0x11300], R23 ;  /* 0x0113001704007988 */ /* 0x000fe80008000405 */
[----:B------:R-:W2:Y:S04]  /*46d30*/  LDL.LU R20, [R1+0x15c] ;  /* 0x00015c0001147983 */ /* 0x000ea80000300800 */
[----:B------:R0:W-:Y:S04]  /*46d40*/  STS.U16 [R4+UR5+0x11380], R27 ;  /* 0x0113801b04007988 */ /* 0x0001e80008000405 */
[----:B------:R-:W2:Y:S04]  /*46d50*/  LDL.LU R21, [R1+0x158] ;  /* 0x0001580001157983 */ /* 0x000ea80000300800 */
[----:B------:R1:W-:Y:S04]  /*46d60*/  STS.U16 [R4+UR5+0x11b00], R24 ;  /* 0x011b001804007988 */ /* 0x0003e80008000405 */
[----:B0-----:R-:W2:Y:S04]  /*46d70*/  LDL.LU R27, [R1+0x11c] ;  /* 0x00011c00011b7983 */ /* 0x001ea80000300800 */
[----:B------:R-:W2:Y:S04]  /*46d80*/  LDL.LU R22, [R1+0x118] ;  /* 0x0001180001167983 */ /* 0x000ea80000300800 */
[----:B------:R-:W2:Y:S04]  /*46d90*/  LDL.LU R23, [R1+0xdc] ;  /* 0x0000dc0001177983 */ /* 0x000ea80000300800 */
[----:B-1----:R-:W2:Y:S04]  /*46da0*/  LDL.LU R24, [R1+0xd8] ;  /* 0x0000d80001187983 */ /* 0x002ea80000300800 */
[----:B------:R-:W-:Y:S04]  /*46db0*/  STS.U16 [R4+UR5+0x11b80], R5 ;  /* 0x011b800504007988 */ /* 0x000fe80008000405 */
[----:B------:R-:W-:Y:S04]  /*46dc0*/  STS.U16 [R4+UR5+0x12300], R6 ;  /* 0x0123000604007988 */ /* 0x000fe80008000405 */
[----:B------:R-:W-:Y:S04]  /*46dd0*/  STS.U16 [R4+UR5+0x12380], R7 ;  /* 0x0123800704007988 */ /* 0x000fe80008000405 */
[----:B------:R-:W-:Y:S04]  /*46de0*/  STS.U16 [R4+UR5+0x12b00], R8 ;  /* 0x012b000804007988 */ /* 0x000fe80008000405 */
[----:B------:R-:W-:Y:S01]  /*46df0*/  STS.U16 [R4+UR5+0x12b80], R9 ;  /* 0x012b800904007988 */ /* 0x000fe20008000405 */
[----:B------:R-:W-:-:S03]  /*46e00*/  LOP3.LUT R0, R2, 0x40, RZ, 0x3c, !PT ;  /* 0x0000004002007812 */ /* 0x000fc600078e3cff */
[----:B------:R-:W-:Y:S04]  /*46e10*/  STS.U16 [R4+UR5+0x13300], R10 ;  /* 0x0133000a04007988 */ /* 0x000fe80008000405 */
[----:B------:R-:W-:Y:S04]  /*46e20*/  STS.U16 [R4+UR5+0x13380], R11 ;  /* 0x0133800b04007988 */ /* 0x000fe80008000405 */
[----:B---3--:R0:W-:Y:S04]  /*46e30*/  STS.U16 [R4+UR5+0x13b00], R29 ;  /* 0x013b001d04007988 */ /* 0x0081e80008000405 */
[----:B----4-:R-:W-:Y:S04]  /*46e40*/  STS.U16 [R4+UR5+0x13b80], R12 ;  /* 0x013b800c04007988 */ /* 0x010fe80008000405 */
[----:B------:R1:W-:Y:S04]  /*46e50*/  STS.U16 [R0+UR5+0x10400], R3 ;  /* 0x0104000300007988 */ /* 0x0003e80008000405 */
[----:B------:R-:W-:Y:S04]  /*46e60*/  STS.U16 [R0+UR5+0x10480], R13 ;  /* 0x0104800d00007988 */ /* 0x000fe80008000405 */
[----:B------:R3:W-:Y:S04]  /*46e70*/  STS.U16 [R0+UR5+0x10c00], R25 ;  /* 0x010c001900007988 */ /* 0x0007e80008000405 */
[----:B--2---:R2:W-:Y:S04]  /*46e80*/  STS.U16 [R0+UR5+0x10c80], R26 ;  /* 0x010c801a00007988 */ /* 0x0045e80008000405 */
[----:B------:R-:W-:Y:S04]  /*46e90*/  STS.U16 [R0+UR5+0x11400], R14 ;  /* 0x0114000e00007988 */ /* 0x000fe80008000405 */
[----:B------:R-:W-:Y:S04]  /*46ea0*/  STS.U16 [R0+UR5+0x11480], R15 ;  /* 0x0114800f00007988 */ /* 0x000fe80008000405 */
[----:B------:R-:W-:Y:S04]  /*46eb0*/  STS.U16 [R0+UR5+0x11c00], R16 ;  /* 0x011c001000007988 */ /* 0x000fe80008000405 */
[----:B------:R-:W-:Y:S04]  /*46ec0*/  STS.U16 [R0+UR5+0x11c80], R17 ;  /* 0x011c801100007988 */ /* 0x000fe80008000405 */
[----:B------:R-:W-:Y:S04]  /*46ed0*/  STS.U16 [R0+UR5+0x12400], R18 ;  /* 0x0124001200007988 */ /* 0x000fe80008000405 */
[----:B------:R-:W-:Y:S04]  /*46ee0*/  STS.U16 [R0+UR5+0x12480], R19 ;  /* 0x0124801300007988 */ /* 0x000fe80008000405 */
[----:B0-----:R-:W4:Y:S04]  /*46ef0*/  LDL.LU R29, [R1+0x12b8] ;  /* 0x0012b800011d7983 */ /* 0x001f280000300800 */
[----:B------:R-:W-:Y:S04]  /*46f00*/  STS.U16 [R0+UR5+0x12c00], R20 ;  /* 0x012c001400007988 */ /* 0x000fe80008000405 */
[----:B------:R-:W-:Y:S04]  /*46f10*/  STS.U16 [R0+UR5+0x12c80], R21 ;  /* 0x012c801500007988 */ /* 0x000fe80008000405 */
[----:B-1----:R-:W4:Y:S04]  /*46f20*/  LDL.LU R3, [R1+0x12b4] ;  /* 0x0012b40001037983 */ /* 0x002f280000300800 */
[----:B---3--:R-:W3:Y:S04]  /*46f30*/  LDL.LU R25, [R1+0x1278] ;  /* 0x0012780001197983 */ /* 0x008ee80000300800 */
[----:B--2---:R-:W2:Y:S04]  /*46f40*/  LDL.LU R26, [R1+0x1274] ;  /* 0x00127400011a7983 */ /* 0x004ea80000300800 */
[----:B------:R0:W-:Y:S04]  /*46f50*/  STS.U16 [R0+UR5+0x13400], R27 ;  /* 0x0134001b00007988 */ /* 0x0001e80008000405 */
[----:B------:R-:W-:Y:S04]  /*46f60*/  STS.U16 [R0+UR5+0x13480], R22 ;  /* 0x0134801600007988 */ /* 0x000fe80008000405 */
[----:B------:R-:W-:Y:S04]  /*46f70*/  STS.U16 [R0+UR5+0x13c00], R23 ;  /* 0x013c001700007988 */ /* 0x000fe80008000405 */
[----:B------:R1:W-:Y:S04]  /*46f80*/  STS.U16 [R0+UR5+0x13c80], R24 ;  /* 0x013c801800007988 */ /* 0x0003e80008000405 */
[----:B0-----:R-:W2:Y:S04]  /*46f90*/  LDL.LU R27, [R1+0x1238] ;  /* 0x00123800011b7983 */ /* 0x001ea80000300800 */
[----:B-1----:R-:W2:Y:S04]  /*46fa0*/  LDL.LU R0, [R1+0x1234] ;  /* 0x0012340001007983 */ /* 0x002ea80000300800 */
        /* <DEDUP_REMOVED lines=8> */
[----:B------:R-:W2:Y:S01]  /*47030*/  LDL.LU R13, [R1+0xd4] ;  /* 0x0000d400010d7983 */ /* 0x000ea20000300800 */
[----:B------:R-:W-:-:S03]  /*47040*/  LOP3.LUT R4, R2, 0x50, RZ, 0x3c, !PT ;  /* 0x0000005002047812 */ /* 0x000fc600078e3cff */
[----:B------:R-:W2:Y:S04]  /*47050*/  LDL.LU R14, [R1+0x12b0] ;  /* 0x0012b000010e7983 */ /* 0x000ea80000300800 */
[----:B----4-:R0:W-:Y:S04]  /*47060*/  STS.U16 [R4+UR5+0x10500], R29 ;  /* 0x0105001d04007988 */ /* 0x0101e80008000405 */
[----:B------:R1:W-:Y:S04]  /*47070*/  STS.U16 [R4+UR5+0x10580], R3 ;  /* 0x0105800304007988 */ /* 0x0003e80008000405 */
[----:B---3--:R3:W-:Y:S04]  /*47080*/  STS.U16 [R4+UR5+0x10d00], R25 ;  /* 0x010d001904007988 */ /* 0x0087e80008000405 */
[----:B--2---:R2:W-:Y:S04]  /*47090*/  STS.U16 [R4+UR5+0x10d80], R26 ;  /* 0x010d801a04007988 */ /* 0x0045e80008000405 */
[----:B0-----:R-:W4:Y:S04]  /*470a0*/  LDL.LU R29, [R1+0x12ac] ;  /* 0x0012ac00011d7983 */ /* 0x001f280000300800 */
[----:B-1----:R-:W4:Y:S04]  /*470b0*/  LDL.LU R3, [R1+0x1270] ;  /* 0x0012700001037983 */ /* 0x002f280000300800 */
[----:B------:R-:W4:Y:S04]  /*470c0*/  LDL.LU R15, [R1+0x126c] ;  /* 0x00126c00010f7983 */ /* 0x000f280000300800 */
        /* <DEDUP_REMOVED lines=17> */
[----:B------:R-:W-:Y:S04]  /*471e0*/  STS.U16 [R4+UR5+0x13500], R11 ;  /* 0x0135000b04007988 */ /* 0x000fe80008000405 */
[----:B---3--:R-:W3:Y:S04]  /*471f0*/  LDL.LU R25, [R1+0xcc] ;  /* 0x0000cc0001197983 */ /* 0x008ee80000300800 */
[----:B------:R-:W-:Y:S04]  /*47200*/  STS.U16 [R4+UR5+0x13580], R12 ;  /* 0x0135800c04007988 */ /* 0x000fe80008000405 */
[----:B--2---:R-:W2:Y:S04]  /*47210*/  LDL.LU R26, [R1+0xc8] ;  /* 0x0000c800011a7983 */ /* 0x004ea80000300800 */
[----:B------:R-:W-:Y:S04]  /*47220*/  STS.U16 [R4+UR5+0x13d00], R13 ;  /* 0x013d000d04007988 */ /* 0x000fe80008000405 */
[----:B0-----:R-:W2:Y:S04]  /*47230*/  LDL.LU R27, [R1+0x12a8] ;  /* 0x0012a800011b7983 */ /* 0x001ea80000300800 */
[----:B------:R0:W-:Y:S04]  /*47240*/  STS.U16 [R4+UR5+0x13d80], R28 ;  /* 0x013d801c04007988 */ /* 0x0001e80008000405 */
[----:B0-----:R-:W2:Y:S01]  /*47250*/  LDL.LU R28, [R1+0x8350] ;  /* 0x00835000011c7983 */ /* 0x001ea20000300800 */
[----:B------:R-:W-:-:S05]  /*47260*/  LOP3.LUT R0, R2, 0x60, RZ, 0x3c, !PT ;  /* 0x0000006002007812 */ /* 0x000fca00078e3cff */
[----:B------:R-:W-:Y:S04]  /*47270*/  STS.U16 [R0+UR5+0x10600], R14 ;  /* 0x0106000e00007988 */ /* 0x000fe80008000405 */
[----:B----4-:R0:W-:Y:S04]  /*47280*/  STS.U16 [R0+UR5+0x10680], R29 ;  /* 0x0106801d00007988 */ /* 0x0101e80008000405 */
        /* <DEDUP_REMOVED lines=10> */
[----:B0-----:R-:W4:Y:S04]  /*47330*/  LDL.LU R29, [R1+0x12a4] ;  /* 0x0012a400011d7983 */ /* 0x001f280000300800 */
[----:B-1----:R-:W4:Y:S04]  /*47340*/  LDL.LU R3, [R1+0x1268] ;  /* 0x0012680001037983 */ /* 0x002f280000300800 */
[----:B--2---:R0:W-:Y:S02]  /*47350*/  STS.U16 [R0+UR5+0x13600], R28 ;  /* 0x0136001c00007988 */ /* 0x0041e40008000405 */
[----:B0-----:R-:W-:-:S02]  /*47360*/  LOP3.LUT R28, R2, 0x70, RZ, 0x3c, !PT ;  /* 0x00000070021c7812 */ /* 0x001fc400078e3cff */
[----:B------:R-:W2:Y:S04]  /*47370*/  LDL.LU R2, [R1+0x1228] ;  /* 0x0012280001027983 */ /* 0x000ea80000300800 */
[----:B------:R-:W-:Y:S04]  /*47380*/  STS.U16 [R0+UR5+0x13680], R24 ;  /* 0x0136801800007988 */ /* 0x000fe80008000405 */
[----:B---3--:R-:W-:Y:S04]  /*47390*/  STS.U16 [R0+UR5+0x13e00], R25 ;  /* 0x013e001900007988 */ /* 0x008fe80008000405 */
[----:B------:R-:W-:Y:S04]  /*473a0*/  STS.U16 [R0+UR5+0x13e80], R26 ;  /* 0x013e801a00007988 */ /* 0x000fe80008000405 */
[----:B--2---:R0:W-:Y:S04]  /*473b0*/  STL [R1+0x834c], R2 ;  /* 0x00834c0201007387 */ /* 0x0041e80000100800 */
[----:B0-----:R-:W2:Y:S04]  /*473c0*/  LDL.LU R2, [R1+0x1264] ;  /* 0x0012640001027983 */ /* 0x001ea80000300800 */
        /* <DEDUP_REMOVED lines=23> */
[----:B------:R0:W-:Y:S04]  /*47540*/  STS.U16 [R28+UR5+0x10700], R27 ;  /* 0x0107001b1c007988 */ /* 0x0001e80008000405 */
[----:B------:R-:W3:Y:S04]  /*47550*/  LDL.LU R26, [R1+0x8c] ;  /* 0x00008c00011a7983 */ /* 0x000ee80000300800 */
[----:B----4-:R1:W-:Y:S04]  /*47560*/  STS.U16 [R28+UR5+0x10780], R29 ;  /* 0x0107801d1c007988 */ /* 0x0103e80008000405 */
[----:B------:R4:W-:Y:S04]  /*47570*/  STS.U16 [R28+UR5+0x10f00], R3 ;  /* 0x010f00031c007988 */ /* 0x0009e80008000405 */
[----:B0-----:R-:W3:Y:S04]  /*47580*/  LDL.LU R27, [R1+0x88] ;  /* 0x00008800011b7983 */ /* 0x001ee80000300800 */
[----:B-1----:R-:W3:Y:S04]  /*47590*/  LDL.LU R29, [R1+0x84] ;  /* 0x00008400011d7983 */ /* 0x002ee80000300800 */
[----:B----4-:R-:W4:Y:S04]  /*475a0*/  LDL.LU R3, [R1+0x80] ;  /* 0x0000800001037983 */ /* 0x010f280000300800 */
[----:B--2---:R0:W-:Y:S04]  /*475b0*/  STS.U16 [R28+UR5+0x10f80], R2 ;  /* 0x010f80021c007988 */ /* 0x0041e80008000405 */
[----:B0-----:R-:W2:Y:S04]  /*475c0*/  LDL.LU R2, [R1+0x834c] ;  /* 0x00834c0001027983 */ /* 0x001ea80000300800 */
[----:B------:R-:W-:Y:S04]  /*475d0*/  STL [R1+0x7bc8], R28 ;  /* 0x007bc81c01007387 */ /* 0x000fe80000100800 */
[----:B------:R-:W-:Y:S04]  /*475e0*/  STL [R1+0x833c], R28 ;  /* 0x00833c1c01007387 */ /* 0x000fe80000100800 */
[----:B--2---:R-:W-:Y:S04]  /*475f0*/  STS.U16 [R28+UR5+0x11700], R2 ;  /* 0x011700021c007988 */ /* 0x004fe80008000405 */
[----:B---3--:R-:W-:Y:S04]  /*47600*/  STS.U16 [R28+UR5+0x11780], R0 ;  /* 0x011780001c007988 */ /* 0x008fe80008000405 */
        /* <DEDUP_REMOVED lines=9> */
[----:B------:R0:W-:Y:S04]  /*476a0*/  STS.U16 [R28+UR5+0x13f80], R13 ;  /* 0x013f800d1c007988 */ /* 0x0001e80008000405 */
[----:B0-----:R-:W2:Y:S04]  /*476b0*/  LDL.LU R28, [R1+0x70] ;  /* 0x00007000011c7983 */ /* 0x001ea80000300800 */
[----:B--2---:R0:W-:Y:S04]  /*476c0*/  STL [R1+0x8340], R28 ;  /* 0x0083401c01007387 */ /* 0x0041e80000100800 */
[----:B0-----:R-:W2:Y:S04]  /*476d0*/  LDL.LU R28, [R1+0x74] ;  /* 0x00007400011c7983 */ /* 0x001ea80000300800 */
[----:B--2---:R0:W-:Y:S04]  /*476e0*/  STL [R1+0x8344], R28 ;  /* 0x0083441c01007387 */ /* 0x0041e80000100800 */
[----:B0-----:R-:W2:Y:S01]  /*476f0*/  LDL.LU R28, [R1+0x78] ;  /* 0x00007800011c7983 */ /* 0x001ea20000300800 */
[----:B------:R-:W0:Y:S03]  /*47700*/  S2R R2, SR_TID.X ;  /* 0x0000000000027919 */ /* 0x000e260000002100 */
[----:B--2---:R1:W-:Y:S04]  /*47710*/  STL [R1+0x8348], R28 ;  /* 0x0083481c01007387 */ /* 0x0043e80000100800 */
[----:B-1----:R-:W2:Y:S01]  /*47720*/  LDL.LU R28, [R1+0x7c] ;  /* 0x00007c00011c7983 */ /* 0x002ea20000300800 */
[----:B0-----:R-:W-:-:S03]  /*47730*/  LOP3.LUT R2, R2, 0x3f, RZ, 0xc0, !PT ;  /* 0x0000003f02027812 */ /* 0x001fc600078ec0ff */
[----:B------:R-:W3:Y:S04]  /*47740*/  LDL.LU R0, [R1+0x6c] ;  /* 0x00006c0001007983 */ /* 0x000ee80000300800 */
[----:B------:R-:W3:Y:S04]  /*47750*/  LDL.LU R6, [R1+0x68] ;  /* 0x0000680001067983 */ /* 0x000ee80000300800 */
[----:B------:R-:W3:Y:S01]  /*47760*/  LDL.LU R7, [R1+0x64] ;  /* 0x0000640001077983 */ /* 0x000ee20000300800 */
[----:B------:R-:W-:-:S03]  /*47770*/  IMAD.SHL.U32 R2, R2, 0x2, RZ ;  /* 0x0000000202027824 */ /* 0x000fc600078e00ff */
[----:B------:R-:W3:Y:S04]  /*47780*/  LDL.LU R8, [R1+0x60] ;  /* 0x0000600001087983 */ /* 0x000ee80000300800 */
[----:B------:R-:W3:Y:S04]  /*47790*/  LDL.LU R9, [R1+0x5c] ;  /* 0x00005c0001097983 */ /* 0x000ee80000300800 */
[----:B------:R-:W3:Y:S04]  /*477a0*/  LDL.LU R10, [R1+0x58] ;  /* 0x00005800010a7983 */ /* 0x000ee80000300800 */
[----:B------:R-:W3:Y:S04]  /*477b0*/  LDL.LU R11, [R1+0x54] ;  /* 0x00005400010b7983 */ /* 0x000ee80000300800 */
[----:B------:R-:W3:Y:S04]  /*477c0*/  LDL.LU R12, [R1+0x50] ;  /* 0x00005000010c7983 */ /* 0x000ee80000300800 */
[----:B------:R0:W-:Y:S04]  /*477d0*/  STS.U16 [R2+UR5], R14 ;  /* 0x0000000e02007988 */ /* 0x0001e80008000405 */
[----:B------:R-:W3:Y:S04]  /*477e0*/  LDL.LU R13, [R1+0x4c] ;  /* 0x00004c00010d7983 */ /* 0x000ee80000300800 */
[----:B------:R1:W-:Y:S04]  /*477f0*/  STS.U16 [R2+UR5+0x400], R15 ;  /* 0x0004000f02007988 */ /* 0x0003e80008000405 */
[----:B------:R0:W-:Y:S04]  /*47800*/  STS.U16 [R2+UR5+0x800], R16 ;  /* 0x0008001002007988 */ /* 0x0001e80008000405 */
[----:B------:R0:W-:Y:S04]  /*47810*/  STS.U16 [R2+UR5+0xc00], R17 ;  /* 0x000c001102007988 */ /* 0x0001e80008000405 */
[----:B------:R1:W-:Y:S04]  /*47820*/  STS.U16 [R2+UR5+0x1000], R18 ;  /* 0x0010001202007988 */ /* 0x0003e80008000405 */
[----:B------:R4:W-:Y:S04]  /*47830*/  STS.U16 [R2+UR5+0x1400], R19 ;  /* 0x0014001302007988 */ /* 0x0009e80008000405 */
[----:B0-----:R-:W3:Y:S04]  /*47840*/  LDL.LU R14, [R1+0x48] ;  /* 0x00004800010e7983 */ /* 0x001ee80000300800 */
[----:B-1----:R-:W3:Y:S04]  /*47850*/  LDL.LU R15, [R1+0x44] ;  /* 0x00004400010f7983 */ /* 0x002ee80000300800 */
[----:B------:R-:W3:Y:S04]  /*47860*/  LDL.LU R16, [R1+0x40] ;  /* 0x0000400001107983 */ /* 0x000ee80000300800 */
[----:B------:R-:W3:Y:S04]  /*47870*/  LDL.LU R17, [R1+0x3c] ;  /* 0x00003c0001117983 */ /* 0x000ee80000300800 */
[----:B------:R-:W3:Y:S04]  /*47880*/  LDL.LU R18, [R1+0x38] ;  /* 0x0000380001127983 */ /* 0x000ee80000300800 */
[----:B------:R0:W-:Y:S04]  /*47890*/  STS.U16 [R2+UR5+0x1800], R20 ;  /* 0x0018001402007988 */ /* 0x0001e80008000405 */
[----:B----4-:R-:W4:Y:S04]  /*478a0*/  LDL.LU R19, [R1+0x34] ;  /* 0x0000340001137983 */ /* 0x010f280000300800 */
        /* <DEDUP_REMOVED lines=11> */
[----:B------:R-:W3:Y:S04]  /*47960*/  LDL.LU R25, [R1+0x1c] ;  /* 0x00001c0001197983 */ /* 0x000ee80000300800 */
        /* <DEDUP_REMOVED lines=8> */
[----:B------:R-:W3:Y:S04]  /*479f0*/  LDL.LU R5, [R1+0x4] ;  /* 0x0000040001057983 */ /* 0x000ee80000300800 */
[----:B--2---:R0:W-:Y:S04]  /*47a00*/  STS.U16 [R2+UR5+0x4000], R28 ;  /* 0x0040001c02007988 */ /* 0x0041e80008000405 */
[----:B0-----:R-:W2:Y:S04]  /*47a10*/  LDL.LU R28, [R1+0x8348] ;  /* 0x00834800011c7983 */ /* 0x001ea80000300800 */
[----:B--2---:R0:W-:Y:S04]  /*47a20*/  STS.U16 [R2+UR5+0x4400], R28 ;  /* 0x0044001c02007988 */ /* 0x0041e80008000405 */
[----:B0-----:R-:W2:Y:S04]  /*47a30*/  LDL.LU R28, [R1+0x8344] ;  /* 0x00834400011c7983 */ /* 0x001ea80000300800 */
[----:B--2---:R0:W-:Y:S04]  /*47a40*/  STS.U16 [R2+UR5+0x4800], R28 ;  /* 0x0048001c02007988 */ /* 0x0041e80008000405 */
[----:B0-----:R-:W2:Y:S04]  /*47a50*/  LDL.LU R28, [R1+0x8340] ;  /* 0x00834000011c7983 */ /* 0x001ea80000300800 */
        /* <DEDUP_REMOVED lines=14> */
[----:B----4-:R-:W-:Y:S04]  /*47b40*/  STS.U16 [R2+UR5+0x8800], R19 ;  /* 0x0088001302007988 */ /* 0x010fe80008000405 */
        /* <DEDUP_REMOVED lines=10> */
[----:B--2---:R0:W-:Y:S04]  /*47bf0*/  STS.U16 [R2+UR5+0x4c00], R28 ;  /* 0x004c001c02007988 */ /* 0x0041e80008000405 */
[----:B0-----:R-:W2:Y:S04]  /*47c00*/  LDL.LU R28, [R1+0x833c] ;  /* 0x00833c00011c7983 */ /* 0x001ea80000300800 */
        /* <DEDUP_REMOVED lines=8> */
[----:B------:R-:W3:Y:S04]  /*47c90*/  LDL.LU R13, [R1+0x8318] ;  /* 0x00831800010d7983 */ /* 0x000ee80000300800 */
        /* <DEDUP_REMOVED lines=16> */
[----:B------:R-:W-:Y:S04]  /*47da0*/  STS.U16 [R2+UR5+0xb400], R4 ;  /* 0x00b4000402007988 */ /* 0x000fe80008000405 */
[----:B------:R-:W-:Y:S04]  /*47db0*/  STS.U16 [R2+UR5+0xb800], R5 ;  /* 0x00b8000502007988 */ /* 0x000fe80008000405 */
[----:B--2---:R0:W-:Y:S04]  /*47dc0*/  STS.U16 [R2+UR5+0xbc00], R3 ;  /* 0x00bc000302007988 */ /* 0x0041e80008000405 */
[----:B0-----:R-:W2:Y:S04]  /*47dd0*/  LDL.LU R3, [R1+0x82d4] ;  /* 0x0082d40001037983 */ /* 0x001ea80000300800 */
[----:B------:R-:W3:Y:S04]  /*47de0*/  LDL R5, [R1+0x1ab4] ;  /* 0x001ab40001057983 */ /* 0x000ee80000100800 */
[----:B------:R-:W3:Y:S04]  /*47df0*/  LDL R4, [R1+0x287c] ;  /* 0x00287c0001047983 */ /* 0x000ee80000100800 */
[----:B------:R-:W-:Y:S01]  /*47e00*/  STS.U16 [R2+UR5+0xc000], R29 ;  /* 0x00c0001d02007988 */ /* 0x000fe20008000405 */
[----:B--2---:R-:W-:-:S06]  /*47e10*/  PRMT R3, RZ, 0x7610, R3 ;  /* 0x00007610ff037816 */ /* 0x004fcc0000000003 */
[----:B---3--:R-:W2:Y:S04]  /*47e20*/  @!P6 LDG.E.U16 R3, desc[UR76][R4.64] ;  /* 0x0000004c0403e981 */ /* 0x008ea8000c1e1500 */
        /* <DEDUP_REMOVED lines=15> */
[----:B------:R-:W-:Y:S04]  /*47f20*/  STS.U16 [R0+UR5+0x80], R13 ;  /* 0x0000800d00007988 */ /* 0x000fe80008000405 */
[----:B------:R-:W-:Y:S04]  /*47f30*/  STS.U16 [R0+UR5+0x480], R12 ;  /* 0x0004800c00007988 */ /* 0x000fe80008000405 */
[----:B------:R-:W-:Y:S04]  /*47f40*/  STL [R1+0x7c6c], R29 ;  /* 0x007c6c1d01007387 */ /* 0x000fe80000100800 */
[----:B------:R-:W-:Y:S04]  /*47f50*/  STS.U16 [R0+UR5+0x880], R11 ;  /* 0x0008800b00007988 */ /* 0x000fe80008000405 */
[----:B------:R-:W-:Y:S04]  /*47f60*/  STL [R1+0x7c70], R29 ;  /* 0x007c701d01007387 */ /* 0x000fe80000100800 */
[----:B------:R-:W-:Y:S04]  /*47f70*/  STS.U16 [R0+UR5+0xc80], R10 ;  /* 0x000c800a00007988 */ /* 0x000fe80008000405 */
[----:B------:R-:W-:Y:S04]  /*47f80*/  STL [R1+0x7c74], R29 ;  /* 0x007c741d01007387 */ /* 0x000fe80000100800 */
[----:B------:R-:W-:Y:S04]  /*47f90*/  STS.U16 [R0+UR5+0x1080], R8 ;  /* 0x0010800800007988 */ /* 0x000fe80008000405 */
[----:B------:R-:W-:Y:S04]  /*47fa0*/  STL [R1+0x7c78], R29 ;  /* 0x007c781d01007387 */ /* 0x000fe80000100800 */
[----:B------:R-:W-:Y:S04]  /*47fb0*/  STS.U16 [R0+UR5+0x1480], R7 ;  /* 0x0014800700007988 */ /* 0x000fe80008000405 */
[----:B0-----:R-:W3:Y:S04]  /*47fc0*/  LDL.LU R2, [R1+0x2a6c] ;  /* 0x002a6c0001027983 */ /* 0x001ee80000300800 */
[----:B----4-:R0:W-:Y:S04]  /*47fd0*/  STS.U16 [R0+UR5+0x1880], R6 ;  /* 0x0018800600007988 */ /* 0x0101e80008000405 */
[----:B0-----:R-:W4:Y:S04]  /*47fe0*/  LDL.LU R0, [R1+0x82d0] ;  /* 0x0082d00001007983 */ /* 0x001f280000300800 */
[----:B--2---:R0:W-:Y:S04]  /*47ff0*/  STL [R1+0x16a4], R3 ;  /* 0x0016a40301007387 */ /* 0x0041e80000100800 */
[----:B0-----:R-:W2:Y:S04]  /*48000*/  LDL.LU R3, [R1+0x82cc] ;  /* 0x0082cc0001037983 */ /* 0x001ea80000300800 */
[----:B------:R-:W2:Y:S04]  /*48010*/  LDL R4, [R1+0x1ab0] ;  /* 0x001ab00001047983 */ /* 0x000ea80000100800 */
[----:B------:R-:W2:Y:S01]  /*48020*/  LDL R5, [R1+0x2878] ;  /* 0x0028780001057983 */ /* 0x000ea20000100800 */
[----:B----4-:R-:W-:-:S02]  /*48030*/  PRMT R0, RZ, 0x7610, R0 ;  /* 0x00007610ff007816 */ /* 0x010fc40000000000 */
[----:B--2---:R-:W-:-:S04]  /*48040*/  @!P6 LOP3.LUT R5, R5, R4, RZ, 0x3c, !PT ;  /* 0x000000040505e212 */ /* 0x004fc800078e3cff */
        /* <DEDUP_REMOVED lines=14> */
[----:B------:R-:W3:Y:S04]  /*48130*/  LDL R4, [R1+0x1aa8] ;  /* 0x001aa80001047983 */ /* 0x000ee80000100800 */
[----:B------:R-:W3:Y:S01]  /*48140*/  LDL R5, [R1+0x2870] ;  /* 0x0028700001057983 */ /* 0x000ee20000100800 */
[----:B--2---:R-:W-:-:S02]  /*48150*/  PRMT R0, RZ, 0x7610, R0 ;  /* 0x00007610ff007816 */ /* 0x004fc40000000000 */
[----:B---3--:R-:W-:-:S04]  /*48160*/  @!P6 LOP3.LUT R5, R5, R4, RZ, 0x3c, !PT ;  /* 0x000000040505e212 */ /* 0x008fc800078e3cff */
[----:B------:R-:W-:-:S04]  /*48170*/  @!P6 LOP3.LUT R4, R5, R4, RZ, 0x3c, !PT ;  /* 0x000000040504e212 */ /* 0x000fc800078e3cff */
[----:B------:R-:W-:-:S05]  /*48180*/  @!P6 LOP3.LUT R5, R5, R4, RZ, 0x3c, !PT ;  /* 0x000000040505e212 */ /* 0x000fca00078e3cff */
[----:B------:R-:W2:Y:S04]  /*48190*/  @!P6 LDG.E.U16 R0, desc[UR76][R4.64] ;  /* 0x0000004c0400e981 */ /* 0x000ea8000c1e1500 */
[----:B--2---:R0:W-:Y:S04]  /*481a0*/  STL [R1+0x1698], R0 ;  /* 0x0016980001007387 */ /* 0x0041e80000100800 */
[----:B0-----:R-:W2:Y:S04]  /*481b0*/  LDL.LU R0, [R1+0x82c0] ;  /* 0x0082c00001007983 */ /* 0x001ea80000300800 */
[----:B------:R-:W3:Y:S04]  /*481c0*/  LDL R4, [R1+0x1aa4] ;  /* 0x001aa40001047983 */ /* 0x000ee80000100800 */
[----:B------:R-:W3:Y:S01]  /*481d0*/  LDL R5, [R1+0x286c] ;  /* 0x00286c0001057983 */ /* 0x000ee20000100800 */
[----:B----4-:R-:W-:-:S02]  /*481e0*/  PRMT R3, RZ, 0x7610, R3 ;  /* 0x00007610ff037816 */ /* 0x010fc40000000003 */
        /* <DEDUP_REMOVED lines=2437> */
[----:B------:R-:W4:Y:S02]  /*51a40*/  LDL R5, [R1+0x1e88] ;  /* 0x001e880001057983 */ /* 0x000f240000100800 */
[----:B----4-:R-:W-:-:S02]  /*51a50*/  @!P6 LOP3.LUT R5, R5, R4, RZ, 0x3c, !PT ;  /* 0x000000040505e212 */ /* 0x010fc400078e3cff */
[----:B---3--:R-:W-:Y:S02]  /*51a60*/  PRMT R3, RZ, 0x7610, R3 ;  /* 0x00007610ff037816 */ /* 0x008fe40000000003 */
        /* <DEDUP_REMOVED lines=1046> */
[----:B------:R0:W2:Y:S04]  /*55bd0*/  @!P6 LDG.E.U16 R0, desc[UR76][R4.64] ;  /* 0x0000004c0400e981 */ /* 0x0000a8000c1e1500 */
[----:B------:R-:W0:Y:S04]  /*55be0*/  LDL R4, [R1+0x28cc] ;  /* 0x0028cc0001047983 */ /* 0x000e280000100800 */
[----:B------:R-:W0:Y:S01]  /*55bf0*/  LDL R5, [R1+0x2908] ;  /* 0x0029080001057983 */ /* 0x000e220000100800 */
[----:B---3--:R-:W-:Y:S02]  /*55c00*/  PRMT R3, RZ, 0x7610, R3 ;  /* 0x00007610ff037816 */ /* 0x008fe40000000003 */
[----:B0-----:R-:W-:-:S04]  /*55c10*/  @!P6 LOP3.LUT R5, R5, R4, RZ, 0x3c, !PT ;  /* 0x000000040505e212 */ /* 0x001fc800078e3cff */
[----:B------:R-:W-:-:S04]  /*55c20*/  @!P6 LOP3.LUT R4, R5, R4, RZ, 0x3c, !PT ;  /* 0x000000040504e212 */ /* 0x000fc800078e3cff */
[----:B------:R-:W-:-:S05]  /*55c30*/  @!P6 LOP3.LUT R5, R5, R4, RZ, 0x3c, !PT ;  /* 0x000000040505e212 */ /* 0x000fca00078e3cff */
[----:B------:R-:W3:Y:S04]  /*55c40*/  @!P6 LDG.E.U16 R3, desc[UR76][R4.64] ;  /* 0x0000004c0403e981 */ /* 0x000ee8000c1e1500 */
[----:B--2---:R-:W-:Y:S04]  /*55c50*/  STL [R1+0x7ba0], R0 ;  /* 0x007ba00001007387 */ /* 0x004fe80000100800 */
[----:B---3--:R0:W-:Y:S04]  /*55c60*/  STL [R1+0x60], R3 ;  /* 0x0000600301007387 */ /* 0x0081e80000100800 */
[----:B0-----:R-:W2:Y:S04]  /*55c70*/  LDL.LU R3, [R1+0x7cb0] ;  /* 0x007cb00001037983 */ /* 0x001ea80000300800 */
[----:B------:R-:W3:Y:S04]  /*55c80*/  LDL R4, [R1+0x290c] ;  /* 0x00290c0001047983 */ /* 0x000ee80000100800 */
[----:B------:R-:W3:Y:S02]  /*55c90*/  LDL R5, [R1+0x2948] ;  /* 0x0029480001057983 */ /* 0x000ee40000100800 */
[----:B---3--:R-:W-:-:S02]  /*55ca0*/  @!P6 LOP3.LUT R5, R5, R4, RZ, 0x3c, !PT ;  /* 0x000000040505e212 */ /* 0x008fc400078e3cff */
[----:B--2---:R-:W-:Y:S02]  /*55cb0*/  PRMT R3, RZ, 0x7610, R3 ;  /* 0x00007610ff037816 */ /* 0x004fe40000000003 */
[----:B------:R-:W-:-:S04]  /*55cc0*/  @!P6 LOP3.LUT R4, R5, R4, RZ, 0x3c, !PT ;  /* 0x000000040504e212 */ /* 0x000fc800078e3cff */
[----:B------:R-:W-:-:S05]  /*55cd0*/  @!P6 LOP3.LUT R5, R5, R4, RZ, 0x3c, !PT ;  /* 0x000000040505e212 */ /* 0x000fca00078e3cff */
[----:B------:R-:W2:Y:S04]  /*55ce0*/  @!P6 LDG.E.U16 R3, desc[UR76][R4.64] ;  /* 0x0000004c0403e981 */ /* 0x000ea8000c1e1500 */
[----:B--2---:R0:W-:Y:S04]  /*55cf0*/  STL [R1+0x5c], R3 ;  /* 0x00005c0301007387 */ /* 0x0041e80000100800 */
        /* <DEDUP_REMOVED lines=70> */
[----:B------:R0:W3:Y:S04]  /*56160*/  @!P6 LDG.E.U16 R28, desc[UR76][R4.64] ;  /* 0x0000004c041ce981 */ /* 0x0000e8000c1e1500 */
[----:B------:R-:W0:Y:S04]  /*56170*/  LDL R4, [R1+0x28ec] ;  /* 0x0028ec0001047983 */ /* 0x000e280000100800 */
[----:B------:R-:W0:Y:S01]  /*56180*/  LDL R5, [R1+0x2928] ;  /* 0x0029280001057983 */ /* 0x000e220000100800 */
[----:B--2---:R-:W-:Y:S02]  /*56190*/  PRMT R3, RZ, 0x7610, R3 ;  /* 0x00007610ff037816 */ /* 0x004fe40000000003 */
[----:B0-----:R-:W-:-:S04]  /*561a0*/  @!P6 LOP3.LUT R5, R5, R4, RZ, 0x3c, !PT ;  /* 0x000000040505e212 */ /* 0x001fc800078e3cff */
[----:B------:R-:W-:-:S04]  /*561b0*/  @!P6 LOP3.LUT R4, R5, R4, RZ, 0x3c, !PT ;  /* 0x000000040504e212 */ /* 0x000fc800078e3cff */
[----:B------:R-:W-:-:S05]  /*561c0*/  @!P6 LOP3.LUT R5, R5, R4, RZ, 0x3c, !PT ;  /* 0x000000040505e212 */ /* 0x000fca00078e3cff */
[----:B------:R-:W2:Y:S04]  /*561d0*/  @!P6 LDG.E.U16 R3, desc[UR76][R4.64] ;  /* 0x0000004c0403e981 */ /* 0x000ea8000c1e1500 */
[----:B---3--:R-:W-:Y:S04]  /*561e0*/  STL [R1+0x7c18], R28 ;  /* 0x007c181c01007387 */ /* 0x008fe80000100800 */
        /* <DEDUP_REMOVED lines=35> */
[----:B------:R-:W4:Y:S04]  /*56420*/  LDL R4, [R1+0x29d4] ;  /* 0x0029d40001047983 */ /* 0x000f280000100800 */
[----:B------:R-:W4:Y:S04]  /*56430*/  LDL R5, [R1+0x2a10] ;  /* 0x002a100001057983 */ /* 0x000f280000100800 */
[----:B---3--:R0:W-:Y:S01]  /*56440*/  STL [R1+0x7c64], R28 ;  /* 0x007c641c01007387 */ /* 0x0081e20000100800 */
[----:B----4-:R-:W-:-:S02]  /*56450*/  @!P6 LOP3.LUT R5, R5, R4, RZ, 0x3c, !PT ;  /* 0x000000040505e212 */ /* 0x010fc400078e3cff */
[----:B0-----:R-:W-:Y:S02]  /*56460*/  PRMT R28, RZ, 0x7610, R28 ;  /* 0x00007610ff1c7816 */ /* 0x001fe4000000001c */
        /* <DEDUP_REMOVED lines=10> */
[----:B---3--:R0:W-:Y:S04]  /*56510*/  STL [R1+0x24], R28 ;  /* 0x0000241c01007387 */ /* 0x0081e80000100800 */
[----:B0-----:R-:W3:Y:S04]  /*56520*/  LDL R28, [R1+0x2968] ;  /* 0x00296800011c7983 */ /* 0x001ee80000100800 */
[----:B--2---:R0:W-:Y:S04]  /*56530*/  STL [R1+0x20], R3 ;  /* 0x0000200301007387 */ /* 0x0041e80000100800 */
[----:B0-----:R-:W2:Y:S04]  /*56540*/  LDL.LU R3, [R1+0x7c80] ;  /* 0x007c800001037983 */ /* 0x001ea80000300800 */
[----:B------:R-:W4:Y:S04]  /*56550*/  LDL R4, [R1+0x2a54] ;  /* 0x002a540001047983 */ /* 0x000f280000100800 */
[----:B------:R-:W4:Y:S02]  /*56560*/  LDL R5, [R1+0x2a98] ;  /* 0x002a980001057983 */ /* 0x000f240000100800 */
[----:B----4-:R-:W-:-:S02]  /*56570*/  @!P6 LOP3.LUT R5, R5, R4, RZ, 0x3c, !PT ;  /* 0x000000040505e212 */ /* 0x010fc400078e3cff */
[----:B--2---:R-:W-:Y:S02]  /*56580*/  PRMT R3, RZ, 0x7610, R3 ;  /* 0x00007610ff037816 */ /* 0x004fe40000000003 */
[----:B------:R-:W-:-:S04]  /*56590*/  @!P6 LOP3.LUT R4, R5, R4, RZ, 0x3c, !PT ;  /* 0x000000040504e212 */ /* 0x000fc800078e3cff */
[----:B------:R-:W-:-:S05]  /*565a0*/  @!P6 LOP3.LUT R5, R5, R4, RZ, 0x3c, !PT ;  /* 0x000000040505e212 */ /* 0x000fca00078e3cff */
[----:B------:R-:W2:Y:S04]  /*565b0*/  @!P6 LDG.E.U16 R3, desc[UR76][R4.64] ;  /* 0x0000004c0403e981 */ /* 0x000ea8000c1e1500 */
        /* <DEDUP_REMOVED lines=8> */
[----:B------:R0:W2:Y:S04]  /*56640*/  @!P6 LDG.E.U16 R3, desc[UR76][R4.64] ;  /* 0x0000004c0403e981 */ /* 0x0000a8000c1e1500 */
[----:B------:R-:W0:Y:S04]  /*56650*/  LDL R4, [R1+0x291c] ;  /* 0x00291c0001047983 */ /* 0x000e280000100800 */
[----:B------:R-:W0:Y:S01]  /*56660*/  LDL R5, [R1+0x2958] ;  /* 0x0029580001057983 */ /* 0x000e220000100800 */
[----:B------:R-:W-:Y:S02]  /*56670*/  PRMT R29, RZ, 0x7610, R29 ;  /* 0x00007610ff1d7816 */ /* 0x000fe4000000001d */
[----:B0-----:R-:W-:-:S04]  /*56680*/  @!P6 LOP3.LUT R5, R5, R4, RZ, 0x3c, !PT ;  /* 0x000000040505e212 */ /* 0x001fc800078e3cff */
[----:B------:R-:W-:-:S04]  /*56690*/  @!P6 LOP3.LUT R4, R5, R4, RZ, 0x3c, !PT ;  /* 0x000000040504e212 */ /* 0x000fc800078e3cff */
[----:B------:R-:W-:-:S05]  /*566a0*/  @!P6 LOP3.LUT R5, R5, R4, RZ, 0x3c, !PT ;  /* 0x000000040505e212 */ /* 0x000fca00078e3cff */
[----:B------:R-:W4:Y:S04]  /*566b0*/  @!P6 LDG.E.U16 R29, desc[UR76][R4.64] ;  /* 0x0000004c041de981 */ /* 0x000f28000c1e1500 */
[----:B--2---:R0:W-:Y:S04]  /*566c0*/  STL [R1+0x7ba4], R3 ;  /* 0x007ba40301007387 */ /* 0x0041e80000100800 */
[----:B0-----:R-:W2:Y:S04]  /*566d0*/  LDL R3, [R1+0x292c] ;  /* 0x00292c0001037983 */ /* 0x001ea80000100800 */
[----:B----4-:R0:W-:Y:S04]  /*566e0*/  STL [R1+0x14], R29 ;  /* 0x0000141d01007387 */ /* 0x0101e80000100800 */
[----:B0-----:R-:W4:Y:S04]  /*566f0*/  LDL.LU R29, [R1+0x7c78] ;  /* 0x007c7800011d7983 */ /* 0x001f280000300800 */
[----:B------:R-:W2:Y:S04]  /*56700*/  LDL R4, [R1+0x2924] ;  /* 0x0029240001047983 */ /* 0x000ea80000100800 */
[----:B------:R-:W2:Y:S02]  /*56710*/  LDL R5, [R1+0x2960] ;  /* 0x0029600001057983 */ /* 0x000ea40000100800 */
[----:B--2---:R-:W-:-:S02]  /*56720*/  @!P6 LOP3.LUT R5, R5, R4, RZ, 0x3c, !PT ;  /* 0x000000040505e212 */ /* 0x004fc400078e3cff */
[----:B----4-:R-:W-:Y:S02]  /*56730*/  PRMT R29, RZ, 0x7610, R29 ;  /* 0x00007610ff1d7816 */ /* 0x010fe4000000001d */
[----:B------:R-:W-:-:S04]  /*56740*/  @!P6 LOP3.LUT R4, R5, R4, RZ, 0x3c, !PT ;  /* 0x000000040504e212 */ /* 0x000fc800078e3cff */
[----:B------:R-:W-:-:S05]  /*56750*/  @!P6 LOP3.LUT R5, R5, R4, RZ, 0x3c, !PT ;  /* 0x000000040505e212 */ /* 0x000fca00078e3cff */
[----:B------:R3:W2:Y:S01]  /*56760*/  @!P6 LDG.E.U16 R29, desc[UR76][R4.64] ;  /* 0x0000004c041de981 */ /* 0x0006a2000c1e1500 */
[----:B------:R-:W-:Y:S01]  /*56770*/  PRMT R0, RZ, 0x7610, R0 ;  /* 0x00007610ff007816 */ /* 0x000fe20000000000 */
[----:B---3--:R-:W-:Y:S02]  /*56780*/  @!P6 IMAD.MOV.U32 R4, RZ, RZ, R28 ;  /* 0x000000ffff04e224 */ /* 0x008fe400078e001c */
[----:B------:R-:W-:-:S05]  /*56790*/  @!P6 IMAD.MOV.U32 R5, RZ, RZ, R3 ;  /* 0x000000ffff05e224 */ /* 0x000fca00078e0003 */
[----:B------:R0:W3:Y:S04]  /*567a0*/  @!P6 LDG.E.U16 R0, desc[UR76][R4.64] ;  /* 0x0000004c0400e981 */ /* 0x0000e8000c1e1500 */
[----:B--2---:R1:W-:Y:S04]  /*567b0*/  STL [R1+0x10], R29 ;  /* 0x0000101d01007387 */ /* 0x0043e80000100800 */
[----:B-1----:R-:W2:Y:S04]  /*567c0*/  LDL.LU R29, [R1+0x7c74] ;  /* 0x007c7400011d7983 */ /* 0x002ea80000300800 */
[----:B------:R-:W0:Y:S04]  /*567d0*/  LDL R4, [R1+0x2934] ;  /* 0x0029340001047983 */ /* 0x000e280000100800 */
[----:B------:R-:W0:Y:S04]  /*567e0*/  LDL R5, [R1+0x2970] ;  /* 0x0029700001057983 */ /* 0x000e280000100800 */
[----:B------:R-:W4:Y:S04]  /*567f0*/  LDL R28, [R1+0x2a1c] ;  /* 0x002a1c00011c7983 */ /* 0x000f280000100800 */
[----:B------:R-:W3:Y:S01]  /*56800*/  LDL R3, [R1+0x2a58] ;  /* 0x002a580001037983 */ /* 0x000ee20000100800 */
[----:B0-----:R-:W-:-:S02]  /*56810*/  @!P6 LOP3.LUT R5, R5, R4, RZ, 0x3c, !PT ;  /* 0x000000040505e212 */ /* 0x001fc400078e3cff */
[----:B--2---:R-:W-:Y:S02]  /*56820*/  PRMT R29, RZ, 0x7610, R29 ;  /* 0x00007610ff1d7816 */ /* 0x004fe4000000001d */
        /* <DEDUP_REMOVED lines=28> */
[----:B------:R0:W2:Y:S01]  /*569f0*/  @!P6 LDG.E.U16 R29, desc[UR76][R4.64] ;  /* 0x0000004c041de981 */ /* 0x0000a2000c1e1500 */
[----:B------:R-:W-:-:S03]  /*56a00*/  PRMT R27, RZ, 0x7610, R27 ;  /* 0x00007610ff1b7816 */ /* 0x000fc6000000001b */
[----:B---3--:R1:W-:Y:S01]  /*56a10*/  STL [R1+0x7c34], R0 ;  /* 0x007c340001007387 */ /* 0x0083e20000100800 */
[----:B0-----:R-:W-:Y:S02]  /*56a20*/  @!P6 IMAD.MOV.U32 R4, RZ, RZ, R3 ;  /* 0x000000ffff04e224 */ /* 0x001fe400078e0003 */
[----:B----4-:R-:W-:Y:S01]  /*56a30*/  @!P6 IMAD.MOV.U32 R5, RZ, RZ, R28 ;  /* 0x000000ffff05e224 */ /* 0x010fe200078e001c */
[----:B-1----:R-:W3:Y:S04]  /*56a40*/  LDL R0, [R1+0x2a94] ;  /* 0x002a940001007983 */ /* 0x002ee80000100800 */
[----:B------:R3:W4:Y:S04]  /*56a50*/  @!P6 LDG.E.U16 R27, desc[UR76][R4.64] ;  /* 0x0000004c041be981 */ /* 0x000728000c1e1500 */
[----:B--2---:R0:W-:Y:S04]  /*56a60*/  STL [R1+0x7c38], R29 ;  /* 0x007c381d01007387 */ /* 0x0041e80000100800 */
[----:B------:R-:W2:Y:S01]  /*56a70*/  LDL R5, [R1+0x2a5c] ;  /* 0x002a5c0001057983 */ /* 0x000ea20000100800 */
[----:B------:R-:W-:-:S03]  /*56a80*/  PRMT R26, RZ, 0x7610, R26 ;  /* 0x00007610ff1a7816 */ /* 0x000fc6000000001a */
[----:B------:R-:W2:Y:S04]  /*56a90*/  LDL R28, [R1+0x2964] ;  /* 0x00296400011c7983 */ /* 0x000ea80000100800 */
[----:B------:R-:W2:Y:S04]  /*56aa0*/  LDL R3, [R1+0x29a0] ;  /* 0x0029a00001037983 */ /* 0x000ea80000100800 */
[----:B0-----:R-:W2:Y:S01]  /*56ab0*/  LDL R29, [R1+0x2978] ;  /* 0x00297800011d7983 */ /* 0x001ea20000100800 */
[----:B---3--:R-:W-:-:S03]  /*56ac0*/  @!P6 IMAD.MOV.U32 R4, RZ, RZ, R0 ;  /* 0x000000ffff04e224 */ /* 0x008fc600078e0000 */
[----:B----4-:R0:W-:Y:S01]  /*56ad0*/  STL [R1+0x7c3c], R27 ;  /* 0x007c3c1b01007387 */ /* 0x0101e20000100800 */
[----:B------:R-:W-:-:S03]  /*56ae0*/  PRMT R25, RZ, 0x7610, R25 ;  /* 0x00007610ff197816 */ /* 0x000fc60000000019 */
[----:B------:R-:W3:Y:S01]  /*56af0*/  LDL R0, [R1+0x29b0] ;  /* 0x0029b00001007983 */ /* 0x000ee20000100800 */
[----:B------:R-:W-:-:S03]  /*56b00*/  PRMT R24, RZ, 0x7610, R24 ;  /* 0x00007610ff187816 */ /* 0x000fc60000000018 */
[----:B0-----:R-:W4:Y:S04]  /*56b10*/  LDL R27, [R1+0x2974] ;  /* 0x00297400011b7983 */ /* 0x001f280000100800 */
[----:B--2---:R0:W2:Y:S04]  /*56b20*/  @!P6 LDG.E.U16 R26, desc[UR76][R4.64] ;  /* 0x0000004c041ae981 */ /* 0x0040a8000c1e1500 */
[----:B------:R-:W2:Y:S01]  /*56b30*/  LDL R5, [R1+0x293c] ;  /* 0x00293c0001057983 */ /* 0x000ea20000100800 */
[----:B0-----:R-:W-:-:S05]  /*56b40*/  @!P6 IMAD.MOV.U32 R4, RZ, RZ, R29 ;  /* 0x000000ffff04e224 */ /* 0x001fca00078e001d */
[----:B--2---:R0:W2:Y:S04]  /*56b50*/  @!P6 LDG.E.U16 R25, desc[UR76][R4.64] ;  /* 0x0000004c0419e981 */ /* 0x0040a8000c1e1500 */
[----:B------:R1:W-:Y:S04]  /*56b60*/  STL [R1+0x7c40], R26 ;  /* 0x007c401a01007387 */ /* 0x0003e80000100800 */
[----:B------:R-:W3:Y:S01]  /*56b70*/  LDL R29, [R1+0x297c] ;  /* 0x00297c00011d7983 */ /* 0x000ee20000100800 */
[----:B0-----:R-:W-:-:S03]  /*56b80*/  @!P6 IMAD.MOV.U32 R4, RZ, RZ, R3 ;  /* 0x000000ffff04e224 */ /* 0x001fc600078e0003 */
[----:B-1----:R-:W3:Y:S01]  /*56b90*/  LDL R26, [R1+0x29b8] ;  /* 0x0029b800011a7983 */ /* 0x002ee20000100800 */
[----:B------:R-:W-:-:S05]  /*56ba0*/  @!P6 IMAD.MOV.U32 R5, RZ, RZ, R28 ;  /* 0x000000ffff05e224 */ /* 0x000fca00078e001c */
[----:B------:R0:W3:Y:S04]  /*56bb0*/  @!P6 LDG.E.U16 R24, desc[UR76][R4.64] ;  /* 0x0000004c0418e981 */ /* 0x0000e8000c1e1500 */
[----:B--2---:R1:W-:Y:S04]  /*56bc0*/  STL [R1+0x7ba8], R25 ;  /* 0x007ba81901007387 */ /* 0x0043e80000100800 */
[----:B------:R-:W2:Y:S01]  /*56bd0*/  LDL R5, [R1+0x296c] ;  /* 0x00296c0001057983 */ /* 0x000ea20000100800 */
[----:B------:R-:W-:Y:S02]  /*56be0*/  PRMT R23, RZ, 0x7610, R23 ;  /* 0x00007610ff177816 */ /* 0x000fe40000000017 */
[----:B------:R-:W-:Y:S01]  /*56bf0*/  PRMT R22, RZ, 0x7610, R22 ;  /* 0x00007610ff167816 */ /* 0x000fe20000000016 */
[----:B------:R-:W2:Y:S04]  /*56c00*/  LDL R28, [R1+0x29a4] ;  /* 0x0029a400011c7983 */ /* 0x000ea80000100800 */
[----:B------:R-:W2:Y:S04]  /*56c10*/  LDL R3, [R1+0x29e0] ;  /* 0x0029e00001037983 */ /* 0x000ea80000100800 */
[----:B-1----:R-:W0:Y:S02]  /*56c20*/  LDL R25, [R1+0x29a8] ;  /* 0x0029a80001197983 */ /* 0x002e240000100800 */
[----:B0-----:R-:W-:-:S05]  /*56c30*/  @!P6 IMAD.MOV.U32 R4, RZ, RZ, R25 ;  /* 0x000000ffff04e224 */ /* 0x001fca00078e0019 */
[----:B--2---:R0:W2:Y:S04]  /*56c40*/  @!P6 LDG.E.U16 R23, desc[UR76][R4.64] ;  /* 0x0000004c0417e981 */ /* 0x0040a8000c1e1500 */
[----:B---3--:R1:W-:Y:S01]  /*56c50*/  STL [R1+0x7c1c], R24 ;  /* 0x007c1c1801007387 */ /* 0x0083e20000100800 */
[----:B------:R-:W-:Y:S01]  /*56c60*/  PRMT R21, RZ, 0x7610, R21 ;  /* 0x00007610ff157816 */ /* 0x000fe20000000015 */
[----:B0-----:R-:W-:Y:S02]  /*56c70*/  @!P6 IMAD.MOV.U32 R4, RZ, RZ, R0 ;  /* 0x000000ffff04e224 */ /* 0x001fe400078e0000 */
[----:B----4-:R-:W-:-:S05]  /*56c80*/  @!P6 IMAD.MOV.U32 R5, RZ, RZ, R27 ;  /* 0x000000ffff05e224 */ /* 0x010fca00078e001b */
[----:B------:R0:W3:Y:S02]  /*56c90*/  @!P6 LDG.E.U16 R22, desc[UR76][R4.64] ;  /* 0x0000004c0416e981 */ /* 0x0000e4000c1e1500 */
[----:B0-----:R-:W-:Y:S02]  /*56ca0*/  @!P6 IMAD.MOV.U32 R4, RZ, RZ, R26 ;  /* 0x000000ffff04e224 */ /* 0x001fe400078e001a */
[----:B------:R-:W-:-:S05]  /*56cb0*/  @!P6 IMAD.MOV.U32 R5, RZ, RZ, R29 ;  /* 0x000000ffff05e224 */ /* 0x000fca00078e001d */
[----:B------:R0:W4:Y:S04]  /*56cc0*/  @!P6 LDG.E.U16 R21, desc[UR76][R4.64] ;  /* 0x0000004c0415e981 */ /* 0x000128000c1e1500 */
[----:B--2---:R2:W-:Y:S04]  /*56cd0*/  STL [R1+0x7bf4], R23 ;  /* 0x007bf41701007387 */ /* 0x0045e80000100800 */
[----:B------:R-:W2:Y:S04]  /*56ce0*/  LDL R27, [R1+0x29ac] ;  /* 0x0029ac00011b7983 */ /* 0x000ea80000100800 */
[----:B------:R-:W2:Y:S01]  /*56cf0*/  LDL R0, [R1+0x29e8] ;  /* 0x0029e80001007983 */ /* 0x000ea20000100800 */
[----:B------:R-:W-:Y:S01]  /*56d00*/  PRMT R20, RZ, 0x7610, R20 ;  /* 0x00007610ff147816 */ /* 0x000fe20000000014 */
[----:B0-----:R-:W-:-:S02]  /*56d10*/  @!P6 IMAD.MOV.U32 R4, RZ, RZ, R3 ;  /* 0x000000ffff04e224 */ /* 0x001fc400078e0003 */
[----:B------:R-:W-:Y:S01]  /*56d20*/  @!P6 IMAD.MOV.U32 R5, RZ, RZ, R28 ;  /* 0x000000ffff05e224 */ /* 0x000fe200078e001c */
[----:B------:R-:W-:-:S04]  /*56d30*/  PRMT R19, RZ, 0x7610, R19 ;  /* 0x00007610ff137816 */ /* 0x000fc80000000013 */
[----:B------:R0:W2:Y:S04]  /*56d40*/  @!P6 LDG.E.U16 R20, desc[UR76][R4.64] ;  /* 0x0000004c0414e981 */ /* 0x0000a8000c1e1500 */
[----:B---3--:R3:W-:Y:S04]  /*56d50*/  STL [R1+0x7bcc], R22 ;  /* 0x007bcc1601007387 */ /* 0x0087e80000100800 */
[----:B------:R-:W2:Y:S04]  /*56d60*/  LDL R26, [R1+0x29b4] ;  /* 0x0029b400011a7983 */ /* 0x000ea80000100800 */
[----:B------:R-:W2:Y:S04]  /*56d70*/  LDL R25, [R1+0x29f0] ;  /* 0x0029f00001197983 */ /* 0x000ea80000100800 */
[----:B----4-:R4:W-:Y:S04]  /*56d80*/  STL [R1+0x7bac], R21 ;  /* 0x007bac1501007387 */ /* 0x0109e80000100800 */
[----:B-1----:R-:W2:Y:S04]  /*56d90*/  LDL R24, [R1+0x29e4] ;  /* 0x0029e40001187983 */ /* 0x002ea80000100800 */
[----:B--2---:R-:W2:Y:S04]  /*56da0*/  LDL R23, [R1+0x2a20] ;  /* 0x002a200001177983 */ /* 0x004ea80000100800 */
[----:B---3--:R-:W3:Y:S04]  /*56db0*/  LDL R22, [R1+0x2a24] ;  /* 0x002a240001167983 */ /* 0x008ee80000100800 */
[----:B------:R-:W3:Y:S01]  /*56dc0*/  LDL R3, [R1+0x2a60] ;  /* 0x002a600001037983 */ /* 0x000ee20000100800 */
[----:B0-----:R-:W-:-:S02]  /*56dd0*/  @!P6 IMAD.MOV.U32 R5, RZ, RZ, R27 ;  /* 0x000000ffff05e224 */ /* 0x001fc400078e001b */
[----:B------:R-:W-:-:S05]  /*56de0*/  @!P6 IMAD.MOV.U32 R4, RZ, RZ, R0 ;  /* 0x000000ffff04e224 */ /* 0x000fca00078e0000 */
[----:B------:R0:W3:Y:S01]  /*56df0*/  @!P6 LDG.E.U16 R19, desc[UR76][R4.64] ;  /* 0x0000004c0413e981 */ /* 0x0000e2000c1e1500 */
[----:B------:R-:W-:-:S03]  /*56e00*/  PRMT R18, RZ, 0x7610, R18 ;  /* 0x00007610ff127816 */ /* 0x000fc60000000012 */
[----:B------:R1:W-:Y:S04]  /*56e10*/  STL [R1+0x7c20], R20 ;  /* 0x007c201401007387 */ /* 0x0003e80000100800 */
[----:B----4-:R-:W4:Y:S04]  /*56e20*/  LDL R21, [R1+0x2a64] ;  /* 0x002a640001157983 */ /* 0x010f280000100800 */
[----:B------:R-:W4:Y:S01]  /*56e30*/  LDL R0, [R1+0x2a90] ;  /* 0x002a900001007983 */ /* 0x000f220000100800 */
[----:B------:R-:W-:Y:S01]  /*56e40*/  PRMT R17, RZ, 0x7610, R17 ;  /* 0x00007610ff117816 */ /* 0x000fe20000000011 */
[----:B0-----:R-:W-:-:S02]  /*56e50*/  @!P6 IMAD.MOV.U32 R5, RZ, RZ, R26 ;  /* 0x000000ffff05e224 */ /* 0x001fc400078e001a */
[----:B------:R-:W-:-:S05]  /*56e60*/  @!P6 IMAD.MOV.U32 R4, RZ, RZ, R25 ;  /* 0x000000ffff04e224 */ /* 0x000fca00078e0019 */
[----:B------:R0:W4:Y:S02]  /*56e70*/  @!P6 LDG.E.U16 R18, desc[UR76][R4.64] ;  /* 0x0000004c0412e981 */ /* 0x000124000c1e1500 */
[----:B0-----:R-:W-:Y:S02]  /*56e80*/  @!P6 IMAD.MOV.U32 R5, RZ, RZ, R24 ;  /* 0x000000ffff05e224 */ /* 0x001fe400078e0018 */
[----:B--2---:R-:W-:-:S05]  /*56e90*/  @!P6 IMAD.MOV.U32 R4, RZ, RZ, R23 ;  /* 0x000000ffff04e224 */ /* 0x004fca00078e0017 */
[----:B------:R0:W2:Y:S04]  /*56ea0*/  @!P6 LDG.E.U16 R17, desc[UR76][R4.64] ;  /* 0x0000004c0411e981 */ /* 0x0000a8000c1e1500 */
[----:B---3--:R3:W-:Y:S04]  /*56eb0*/  STL [R1+0x7bf8], R19 ;  /* 0x007bf81301007387 */ /* 0x0087e80000100800 */
[----:B-1----:R-:W2:Y:S04]  /*56ec0*/  LDL R20, [R1+0x29bc] ;  /* 0x0029bc0001147983 */ /* 0x002ea80000100800 */
[----:B---3--:R-:W3:Y:S01]  /*56ed0*/  LDL R19, [R1+0x29f8] ;  /* 0x0029f80001137983 */ /* 0x008ee20000100800 */
[----:B------:R-:W-:Y:S01]  /*56ee0*/  PRMT R16, RZ, 0x7610, R16 ;  /* 0x00007610ff107816 */ /* 0x000fe20000000010 */
[----:B0-----:R-:W-:-:S02]  /*56ef0*/  @!P6 IMAD.MOV.U32 R4, RZ, RZ, R3 ;  /* 0x000000ffff04e224 */ /* 0x001fc400078e0003 */
[----:B------:R-:W-:Y:S01]  /*56f00*/  @!P6 IMAD.MOV.U32 R5, RZ, RZ, R22 ;  /* 0x000000ffff05e224 */ /* 0x000fe200078e0016 */
[----:B------:R-:W-:-:S04]  /*56f10*/  PRMT R15, RZ, 0x7610, R15 ;  /* 0x00007610ff0f7816 */ /* 0x000fc8000000000f */
[----:B------:R4:W3:Y:S01]  /*56f20*/  @!P6 LDG.E.U16 R16, desc[UR76][R4.64] ;  /* 0x0000004c0410e981 */ /* 0x0008e2000c1e1500 */
[----:B------:R-:W-:Y:S01]  /*56f30*/  PRMT R14, RZ, 0x7610, R14 ;  /* 0x00007610ff0e7816 */ /* 0x000fe2000000000e */
[----:B----4-:R-:W-:Y:S02]  /*56f40*/  @!P6 IMAD.MOV.U32 R4, RZ, RZ, R0 ;  /* 0x000000ffff04e224 */ /* 0x010fe400078e0000 */
[----:B------:R-:W-:Y:S01]  /*56f50*/  @!P6 IMAD.MOV.U32 R5, RZ, RZ, R21 ;  /* 0x000000ffff05e224 */ /* 0x000fe200078e0015 */
[----:B------:R0:W-:Y:S04]  /*56f60*/  STL [R1+0x7bd4], R18 ;  /* 0x007bd41201007387 */ /* 0x0001e80000100800 */
[----:B------:R1:W4:Y:S04]  /*56f70*/  @!P6 LDG.E.U16 R15, desc[UR76][R4.64] ;  /* 0x0000004c040fe981 */ /* 0x000328000c1e1500 */
[----:B--2---:R2:W-:Y:S04]  /*56f80*/  STL [R1+0x7c24], R17 ;  /* 0x007c241101007387 */ /* 0x0045e80000100800 */
[----:B------:R-:W2:Y:S04]  /*56f90*/  LDL R3, [R1+0x2a28] ;  /* 0x002a280001037983 */ /* 0x000ea80000100800 */
[----:B0-----:R-:W2:Y:S01]  /*56fa0*/  LDL R18, [R1+0x29ec] ;  /* 0x0029ec0001127983 */ /* 0x001ea20000100800 */
[----:B-1----:R-:W-:-:S02]  /*56fb0*/  @!P6 IMAD.MOV.U32 R5, RZ, RZ, R20 ;  /* 0x000000ffff05e224 */ /* 0x002fc400078e0014 */
[----:B---3--:R-:W-:-:S05]  /*56fc0*/  @!P6 IMAD.MOV.U32 R4, RZ, RZ, R19 ;  /* 0x000000ffff04e224 */ /* 0x008fca00078e0013 */
[----:B------:R0:W3:Y:S04]  /*56fd0*/  @!P6 LDG.E.U16 R14, desc[UR76][R4.64] ;  /* 0x0000004c040ee981 */ /* 0x0000e8000c1e1500 */
[----:B------:R1:W-:Y:S04]  /*56fe0*/  STL [R1+0x7c28], R16 ;  /* 0x007c281001007387 */ /* 0x0003e80000100800 */
[----:B------:R-:W3:Y:S04]  /*56ff0*/  LDL R21, [R1+0x29f4] ;  /* 0x0029f40001157983 */ /* 0x000ee80000100800 */
[----:B------:R-:W3:Y:S04]  /*57000*/  LDL R0, [R1+0x2a30] ;  /* 0x002a300001007983 */ /* 0x000ee80000100800 */
[----:B----4-:R4:W-:Y:S04]  /*57010*/  STL [R1+0x7c2c], R15 ;  /* 0x007c2c0f01007387 */ /* 0x0109e80000100800 */
[----:B------:R-:W3:Y:S04]  /*57020*/  LDL R20, [R1+0x29fc] ;  /* 0x0029fc0001147983 */ /* 0x000ee80000100800 */
[----:B------:R-:W3:Y:S04]  /*57030*/  LDL R19, [R1+0x2a38] ;  /* 0x002a380001137983 */ /* 0x000ee80000100800 */
[----:B--2---:R-:W2:Y:S01]  /*57040*/  LDL R17, [R1+0x2a68] ;  /* 0x002a680001117983 */ /* 0x004ea20000100800 */
[----:B0-----:R-:W-:Y:S01]  /*57050*/  @!P6 IMAD.MOV.U32 R5, RZ, RZ, R18 ;  /* 0x000000ffff05e224 */ /* 0x001fe200078e0012 */
[----:B------:R-:W-:Y:S01]  /*57060*/  PRMT R13, RZ, 0x7610, R13 ;  /* 0x00007610ff0d7816 */ /* 0x000fe2000000000d */
[----:B------:R-:W-:-:S05]  /*57070*/  @!P6 IMAD.MOV.U32 R4, RZ, RZ, R3 ;  /* 0x000000ffff04e224 */ /* 0x000fca00078e0003 */
[----:B------:R0:W2:Y:S04]  /*57080*/  @!P6 LDG.E.U16 R13, desc[UR76][R4.64] ;  /* 0x0000004c040de981 */ /* 0x0000a8000c1e1500 */
[----:B---3--:R3:W-:Y:S04]  /*57090*/  STL [R1+0x7bb0], R14 ;  /* 0x007bb00e01007387 */ /* 0x0087e80000100800 */
[----:B------:R-:W2:Y:S04]  /*570a0*/  LDL R18, [R1+0x2a2c] ;  /* 0x002a2c0001127983 */ /* 0x000ea80000100800 */
[----:B-1----:R-:W2:Y:S04]  /*570b0*/  LDL R16, [R1+0x2a34] ;  /* 0x002a340001107983 */ /* 0x002ea80000100800 */
[----:B----4-:R-:W4:Y:S04]  /*570c0*/  LDL R15, [R1+0x2a70] ;  /* 0x002a7000010f7983 */ /* 0x010f280000100800 */
[----:B------:R-:W4:Y:S04]  /*570d0*/  LDL R3, [R1+0x2a78] ;  /* 0x002a780001037983 */ /* 0x000f280000100800 */
[----:B---3--:R-:W3:Y:S01]  /*570e0*/  LDL R14, [R1+0x2a3c] ;  /* 0x002a3c00010e7983 */ /* 0x008ee20000100800 */
[----:B------:R-:W-:Y:S01]  /*570f0*/  PRMT R12, RZ, 0x7610, R12 ;  /* 0x00007610ff0c7816 */ /* 0x000fe2000000000c */
[----:B0-----:R-:W-:-:S02]  /*57100*/  @!P6 IMAD.MOV.U32 R4, RZ, RZ, R0 ;  /* 0x000000ffff04e224 */ /* 0x001fc400078e0000 */
[----:B------:R-:W-:Y:S01]  /*57110*/  @!P6 IMAD.MOV.U32 R5, RZ, RZ, R21 ;  /* 0x000000ffff05e224 */ /* 0x000fe200078e0015 */
[----:B------:R-:W-:-:S04]  /*57120*/  PRMT R11, RZ, 0x7610, R11 ;  /* 0x00007610ff0b7816 */ /* 0x000fc8000000000b */
[----:B------:R0:W3:Y:S01]  /*57130*/  @!P6 LDG.E.U16 R12, desc[UR76][R4.64] ;  /* 0x0000004c040ce981 */ /* 0x0000e2000c1e1500 */
[----:B------:R-:W-:Y:S01]  /*57140*/  PRMT R10, RZ, 0x7610, R10 ;  /* 0x00007610ff0a7816 */ /* 0x000fe2000000000a */
[----:B0-----:R-:W-:Y:S02]  /*57150*/  @!P6 IMAD.MOV.U32 R4, RZ, RZ, R19 ;  /* 0x000000ffff04e224 */ /* 0x001fe400078e0013 */
[----:B------:R-:W-:-:S05]  /*57160*/  @!P6 IMAD.MOV.U32 R5, RZ, RZ, R20 ;  /* 0x000000ffff05e224 */ /* 0x000fca00078e0014 */
[----:B------:R2:W3:Y:S01]  /*57170*/  @!P6 LDG.E.U16 R11, desc[UR76][R4.64] ;  /* 0x0000004c040be981 */ /* 0x0004e2000c1e1500 */
[----:B------:R-:W-:Y:S01]  /*57180*/  PRMT R9, RZ, 0x7610, R9 ;  /* 0x00007610ff097816 */ /* 0x000fe20000000009 */
[----:B--2---:R-:W-:Y:S01]  /*57190*/  @!P6 IMAD.MOV.U32 R4, RZ, RZ, R17 ;  /* 0x000000ffff04e224 */ /* 0x004fe200078e0011 */
[----:B------:R-:W-:Y:S01]  /*571a0*/  PRMT R8, RZ, 0x7610, R8 ;  /* 0x00007610ff087816 */ /* 0x000fe20000000008 */
[----:B------:R-:W-:Y:S04]  /*571b0*/  STL [R1+0x7bfc], R13 ;  /* 0x007bfc0d01007387 */ /* 0x000fe80000100800 */
[----:B------:R-:W2:Y:S01]  /*571c0*/  LDL R0, [R1+0x2a8c] ;  /* 0x002a8c0001007983 */ /* 0x000ea20000100800 */
[----:B------:R-:W-:-:S05]  /*571d0*/  @!P6 IMAD.MOV.U32 R5, RZ, RZ, R18 ;  /* 0x000000ffff05e224 */ /* 0x000fca00078e0012 */
[----:B------:R4:W2:Y:S02]  /*571e0*/  @!P6 LDG.E.U16 R10, desc[UR76][R4.64] ;  /* 0x0000004c040ae981 */ /* 0x0008a4000c1e1500 */
[----:B----4-:R-:W-:Y:S02]  /*571f0*/  @!P6 IMAD.MOV.U32 R4, RZ, RZ, R15 ;  /* 0x000000ffff04e224 */ /* 0x010fe400078e000f */
[----:B------:R-:W-:-:S05]  /*57200*/  @!P6 IMAD.MOV.U32 R5, RZ, RZ, R16 ;  /* 0x000000ffff05e224 */ /* 0x000fca00078e0010 */
[----:B------:R0:W4:Y:S02]  /*57210*/  @!P6 LDG.E.U16 R9, desc[UR76][R4.64] ;  /* 0x0000004c0409e981 */ /* 0x000124000c1e1500 */
[----:B0-----:R-:W-:Y:S02]  /*57220*/  @!P6 IMAD.MOV.U32 R4, RZ, RZ, R3 ;  /* 0x000000ffff04e224 */ /* 0x001fe400078e0003 */
[----:B---3--:R-:W-:-:S05]  /*57230*/  @!P6 IMAD.MOV.U32 R5, RZ, RZ, R14 ;  /* 0x000000ffff05e224 */ /* 0x008fca00078e000e */
[----:B------:R2:W3:Y:S04]  /*57240*/  @!P6 LDG.E.U16 R8, desc[UR76][R4.64] ;  /* 0x0000004c0408e981 */ /* 0x0004e8000c1e1500 */
[----:B------:R-:W-:Y:S04]  /*57250*/  STL [R1+0x7bd8], R12 ;  /* 0x007bd80c01007387 */ /* 0x000fe80000100800 */
[----:B------:R-:W-:Y:S01]  /*57260*/  STL [R1+0x7bb4], R11 ;  /* 0x007bb40b01007387 */ /* 0x000fe20000100800 */
[----:B------:R-:W-:Y:S01]  /*57270*/  PRMT R7, RZ, 0x7610, R7 ;  /* 0x00007610ff077816 */ /* 0x000fe20000000007 */
[----:B--2---:R-:W-:-:S02]  /*57280*/  @!P6 IMAD.MOV.U32 R4, RZ, RZ, R0 ;  /* 0x000000ffff04e224 */ /* 0x004fc400078e0000 */
[----:B------:R-:W-:-:S05]  /*57290*/  @!P6 IMAD.MOV.U32 R5, RZ, RZ, R2 ;  /* 0x000000ffff05e224 */ /* 0x000fca00078e0002 */
[----:B------:R-:W2:Y:S04]  /*572a0*/  @!P6 LDG.E.U16 R7, desc[UR76][R4.64] ;  /* 0x0000004c0407e981 */ /* 0x000ea8000c1e1500 */
[----:B------:R-:W-:Y:S04]  /*572b0*/  STL [R1+0x7c00], R10 ;  /* 0x007c000a01007387 */ /* 0x000fe80000100800 */
[----:B----4-:R-:W-:Y:S04]  /*572c0*/  STL [R1+0x7bdc], R9 ;  /* 0x007bdc0901007387 */ /* 0x010fe80000100800 */
[----:B---3--:R-:W-:Y:S04]  /*572d0*/  STL [R1+0x7bb8], R8 ;  /* 0x007bb80801007387 */ /* 0x008fe80000100800 */
[----:B------:R0:W-:Y:S04]  /*572e0*/  STL [R1+0x2acc], R2 ;  /* 0x002acc0201007387 */ /* 0x0001e80000100800 */
[----:B------:R-:W3:Y:S04]  /*572f0*/  LDL R3, [R1+0x2a88] ;  /* 0x002a880001037983 */ /* 0x000ee80000100800 */
[----:B0-----:R-:W4:Y:S04]  /*57300*/  LDL.LU R2, [R1+0x15e0] ;  /* 0x0015e00001027983 */ /* 0x001f280000300800 */
        /* <DEDUP_REMOVED lines=21> */
[----:B------:R-:W4:Y:S04]  /*57460*/  LDL R5, [R1+0x2a74] ;  /* 0x002a740001057983 */ /* 0x000f280000100800 */
[----:B--2---:R0:W-:Y:S04]  /*57470*/  STL [R1+0x7bec], R7 ;  /* 0x007bec0701007387 */ /* 0x0041e80000100800 */
[----:B0-----:R-:W2:Y:S01]  /*57480*/  LDL.LU R7, [R1+0x15fc] ;  /* 0x0015fc0001077983 */ /* 0x001ea20000300800 */
[----:B------:R-:W-:Y:S01]  /*57490*/  PRMT R6, RZ, 0x7610, R6 ;  /* 0x00007610ff067816 */ /* 0x000fe20000000006 */
[----:B------:R-:W0:Y:S01]  /*574a0*/  S2R R28, SR_TID.X ;  /* 0x00000000001c7919 */ /* 0x000e220000002100 */
[----:B---3--:R-:W-:-:S05]  /*574b0*/  @!P6 IMAD.MOV.U32 R4, RZ, RZ, R3 ;  /* 0x000000ffff04e224 */ /* 0x008fca00078e0003 */
[----:B----4-:R-:W3:Y:S01]  /*574c0*/  @!P6 LDG.E.U16 R6, desc[UR76][R4.64] ;  /* 0x0000004c0406e981 */ /* 0x010ee2000c1e1500 */
[----:B0-----:R-:W-:-:S05]  /*574d0*/  LOP3.LUT R28, R28, 0x3f, RZ, 0xc0, !PT ;  /* 0x0000003f1c1c7812 */ /* 0x001fca00078ec0ff */
[----:B------:R-:W-:-:S05]  /*574e0*/  IMAD.SHL.U32 R26, R28, 0x2, RZ ;  /* 0x000000021c1a7824 */ /* 0x000fca00078e00ff */
[----:B------:R-:W-:Y:S01]  /*574f0*/  LOP3.LUT R26, R26, 0x10, RZ, 0x3c, !PT ;  /* 0x000000101a1a7812 */ /* 0x000fe200078e3cff */
[----:B------:R-:W-:Y:S04]  /*57500*/  STL [R1+0x7c68], R28 ;  /* 0x007c681c01007387 */ /* 0x000fe80000100800 */
[----:B------:R-:W4:Y:S04]  /*57510*/  LDL.LU R3, [R1+0x1378] ;  /* 0x0013780001037983 */ /* 0x000f280000300800 */
[----:B--2---:R-:W-:Y:S04]  /*57520*/  STS.U16 [R26+UR5+0x1c80], R7 ;  /* 0x001c80071a007988 */ /* 0x004fe80008000405 */
[----:B------:R-:W-:Y:S04]  /*57530*/  STS.U16 [R26+UR5+0x2080], R2 ;  /* 0x002080021a007988 */ /* 0x000fe80008000405 */
        /* <DEDUP_REMOVED lines=19> */
[----:B---3--:R2:W-:Y:S04]  /*57670*/  STL [R1+0x7be0], R6 ;  /* 0x007be00601007387 */ /* 0x0085e80000100800 */
[----:B0-----:R-:W3:Y:S04]  /*57680*/  LDL.LU R29, [R1+0x135c] ;  /* 0x00135c00011d7983 */ /* 0x001ee80000300800 */
[----:B-1----:R-:W3:Y:S04]  /*57690*/  LDL.LU R27, [R1+0x1340] ;  /* 0x00134000011b7983 */ /* 0x002ee80000300800 */
[----:B------:R-:W3:Y:S04]  /*576a0*/  LDL.LU R28, [R1+0x1324] ;  /* 0x00132400011c7983 */ /* 0x000ee80000300800 */
[----:B------:R-:W-:Y:S04]  /*576b0*/  STS.U16 [R26+UR5+0x7080], R25 ;  /* 0x007080191a007988 */ /* 0x000fe80008000405 */
[----:B------:R0:W-:Y:S04]  /*576c0*/  STS.U16 [R26+UR5+0x7480], R0 ;  /* 0x007480001a007988 */ /* 0x0001e80008000405 */
[----:B--2---:R-:W2:Y:S04]  /*576d0*/  LDL.LU R6, [R1+0x1308] ;  /* 0x0013080001067983 */ /* 0x004ea80000300800 */
[----:B0-----:R-:W2:Y:S04]  /*576e0*/  LDL.LU R0, [R1+0x12ec] ;  /* 0x0012ec0001007983 */ /* 0x001ea80000300800 */
[----:B------:R-:W2:Y:S04]  /*576f0*/  LDL.LU R4, [R1+0x12d0] ;  /* 0x0012d00001047983 */ /* 0x000ea80000300800 */
[----:B------:R-:W2:Y:S04]  /*57700*/  LDL.LU R5, [R1+0x12b4] ;  /* 0x0012b40001057983 */ /* 0x000ea80000300800 */
[----:B------:R-:W2:Y:S04]  /*57710*/  LDL.LU R7, [R1+0x1298] ;  /* 0x0012980001077983 */ /* 0x000ea80000300800 */
[----:B----4-:R0:W-:Y:S04]  /*57720*/  STS.U16 [R26+UR5+0x7880], R3 ;  /* 0x007880031a007988 */ /* 0x0101e80008000405 */
[----:B------:R-:W4:Y:S04]  /*57730*/  LDL.LU R2, [R1+0x127c] ;  /* 0x00127c0001027983 */ /* 0x000f280000300800 */
        /* <DEDUP_REMOVED lines=18> */
[----:B---3--:R0:W-:Y:S04]  /*57860*/  STS.U16 [R26+UR5+0x7c80], R29 ;  /* 0x007c801d1a007988 */ /* 0x0081e80008000405 */
[----:B------:R1:W-:Y:S04]  /*57870*/  STS.U16 [R26+UR5+0x8080], R27 ;  /* 0x0080801b1a007988 */ /* 0x0003e80008000405 */
[----:B------:R3:W-:Y:S04]  /*57880*/  STS.U16 [R26+UR5+0x8480], R28 ;  /* 0x0084801c1a007988 */ /* 0x0007e80008000405 */
[----:B0-----:R-:W4:Y:S04]  /*57890*/  LDL.LU R29, [R1+0x5c] ;  /* 0x00005c00011d7983 */ /* 0x001f280000300800 */
[----:B------:R-:W4:Y:S04]  /*578a0*/  LDL.LU R25, [R1+0x58] ;  /* 0x0000580001197983 */ /* 0x000f280000300800 */
[----:B-1----:R-:W4:Y:S04]  /*578b0*/  LDL.LU R27, [R1+0x54] ;  /* 0x00005400011b7983 */ /* 0x002f280000300800 */
[----:B---3--:R-:W3:Y:S04]  /*578c0*/  LDL.LU R28, [R1+0x7c68] ;  /* 0x007c6800011c7983 */ /* 0x008ee80000300800 */
[----:B--2---:R-:W-:Y:S04]  /*578d0*/  STS.U16 [R26+UR5+0x8880], R6 ;  /* 0x008880061a007988 */ /* 0x004fe80008000405 */
[----:B------:R0:W-:Y:S04]  /*578e0*/  STS.U16 [R26+UR5+0x8c80], R0 ;  /* 0x008c80001a007988 */ /* 0x0001e80008000405 */
[----:B0-----:R-:W2:Y:S04]  /*578f0*/  LDL.LU R0, [R1+0x50] ;  /* 0x0000500001007983 */ /* 0x001ea80000300800 */
[----:B------:R-:W-:Y:S04]  /*57900*/  STS.U16 [R26+UR5+0x9080], R4 ;  /* 0x009080041a007988 */ /* 0x000fe80008000405 */
[----:B------:R-:W-:Y:S04]  /*57910*/  STS.U16 [R26+UR5+0x9480], R5 ;  /* 0x009480051a007988 */ /* 0x000fe80008000405 */
[----:B------:R-:W-:Y:S04]  /*57920*/  STS.U16 [R26+UR5+0x9880], R7 ;  /* 0x009880071a007988 */ /* 0x000fe80008000405 */
[----:B----4-:R-:W-:Y:S04]  /*57930*/  STS.U16 [R26+UR5+0x9c80], R2 ;  /* 0x009c80021a007988 */ /* 0x010fe80008000405 */
        /* <DEDUP_REMOVED lines=19> */
[----:B------:R0:W-:Y:S04]  /*57a70*/  STS.U16 [R26+UR5+0xe880], R29 ;  /* 0x00e8801d1a007988 */ /* 0x0001e80008000405 */
[----:B------:R-:W-:Y:S04]  /*57a80*/  STS.U16 [R26+UR5+0xec80], R25 ;  /* 0x00ec80191a007988 */ /* 0x000fe80008000405 */
[----:B------:R3:W-:Y:S04]  /*57a90*/  STS.U16 [R26+UR5+0xf080], R27 ;  /* 0x00f0801b1a007988 */ /* 0x0007e80008000405 */
[----:B0-----:R-:W4:Y:S01]  /*57aa0*/  LDL.LU R29, [R1+0x48] ;  /* 0x00004800011d7983 */ /* 0x001f220000300800 */
[----:B---3--:R-:W-:-:S03]  /*57ab0*/  IMAD.SHL.U32 R27, R28, 0x2, RZ ;  /* 0x000000021c1b7824 */ /* 0x008fc600078e00ff */
[----:B------:R-:W3:Y:S04]  /*57ac0*/  LDL.LU R28, [R1+0x16a4] ;  /* 0x0016a400011c7983 */ /* 0x000ee80000300800 */
[----:B------:R-:W3:Y:S04]  /*57ad0*/  LDL.LU R6, [R1+0x168c] ;  /* 0x00168c0001067983 */ /* 0x000ee80000300800 */
[----:B------:R-:W3:Y:S04]  /*57ae0*/  LDL.LU R4, [R1+0x1674] ;  /* 0x0016740001047983 */ /* 0x000ee80000300800 */
[----:B------:R-:W3:Y:S04]  /*57af0*/  LDL.LU R5, [R1+0x165c] ;  /* 0x00165c0001057983 */ /* 0x000ee80000300800 */
[----:B--2---:R0:W-:Y:S04]  /*57b00*/  STS.U16 [R26+UR5+0xf480], R0 ;  /* 0x00f480001a007988 */ /* 0x0041e80008000405 */
[----:B------:R-:W2:Y:S04]  /*57b10*/  LDL.LU R7, [R1+0x1644] ;  /* 0x0016440001077983 */ /* 0x000ea80000300800 */
        /* <DEDUP_REMOVED lines=18> */
[----:B----4-:R0:W-:Y:S04]  /*57c40*/  STS.U16 [R26+UR5+0xf880], R3 ;  /* 0x00f880031a007988 */ /* 0x0101e80008000405 */
[----:B------:R-:W4:Y:S04]  /*57c50*/  LDL.LU R23, [R1+0x1454] ;  /* 0x0014540001177983 */ /* 0x000f280000300800 */
[----:B0-----:R-:W4:Y:S04]  /*57c60*/  LDL.LU R3, [R1+0x1438] ;  /* 0x0014380001037983 */ /* 0x001f280000300800 */
[----:B------:R-:W4:Y:S04]  /*57c70*/  LDL.LU R24, [R1+0x141c] ;  /* 0x00141c0001187983 */ /* 0x000f280000300800 */
[----:B------:R-:W4:Y:S04]  /*57c80*/  LDL.LU R25, [R1+0x1400] ;  /* 0x0014000001197983 */ /* 0x000f280000300800 */
[----:B------:R0:W-:Y:S04]  /*57c90*/  STS.U16 [R26+UR5+0xfc80], R29 ;  /* 0x00fc801d1a007988 */ /* 0x0001e80008000405 */
[----:B---3--:R1:W-:Y:S04]  /*57ca0*/  STS.U16 [R27+UR5+0x100], R28 ;  /* 0x0001001c1b007988 */ /* 0x0083e80008000405 */
[----:B0-----:R-:W3:Y:S04]  /*57cb0*/  LDL.LU R26, [R1+0x13e4] ;  /* 0x0013e400011a7983 */ /* 0x001ee80000300800 */
[----:B------:R-:W3:Y:S04]  /*57cc0*/  LDL.LU R29, [R1+0x13c8] ;  /* 0x0013c800011d7983 */ /* 0x000ee80000300800 */
[----:B-1----:R-:W3:Y:S04]  /*57cd0*/  LDL.LU R28, [R1+0x13ac] ;  /* 0x0013ac00011c7983 */ /* 0x002ee80000300800 */
[----:B------:R-:W-:Y:S04]  /*57ce0*/  STS.U16 [R27+UR5+0x500], R6 ;  /* 0x000500061b007988 */ /* 0x000fe80008000405 */
[----:B------:R-:W-:Y:S04]  /*57cf0*/  STS.U16 [R27+UR5+0x900], R4 ;  /* 0x000900041b007988 */ /* 0x000fe80008000405 */
[----:B------:R-:W-:Y:S04]  /*57d00*/  STS.U16 [R27+UR5+0xd00], R5 ;  /* 0x000d00051b007988 */ /* 0x000fe80008000405 */
[----:B--2---:R-:W-:Y:S04]  /*57d10*/  STS.U16 [R27+UR5+0x1100], R7 ;  /* 0x001100071b007988 */ /* 0x004fe80008000405 */
[----:B------:R0:W-:Y:S04]  /*57d20*/  STS.U16 [R27+UR5+0x1500], R0 ;  /* 0x001500001b007988 */ /* 0x0001e80008000405 */
[----:B0-----:R-:W2:Y:S04]  /*57d30*/  LDL.LU R0, [R1+0x1390] ;  /* 0x0013900001007983 */ /* 0x001ea80000300800 */
        /* <DEDUP_REMOVED lines=17> */
[----:B------:R0:W-:Y:S04]  /*57e50*/  STS.U16 [R27+UR5+0x5d00], R3 ;  /* 0x005d00031b007988 */ /* 0x0001e80008000405 */
[----:B------:R-:W-:Y:S04]  /*57e60*/  STS.U16 [R27+UR5+0x6100], R24 ;  /* 0x006100181b007988 */ /* 0x000fe80008000405 */
[----:B------:R-:W-:Y:S04]  /*57e70*/  STS.U16 [R27+UR5+0x6500], R25 ;  /* 0x006500191b007988 */ /* 0x000fe80008000405 */
[----:B0-----:R-:W4:Y:S04]  /*57e80*/  LDL.LU R3, [R1+0x1374] ;  /* 0x0013740001037983 */ /* 0x001f280000300800 */
[----:B---3--:R0:W-:Y:S04]  /*57e90*/  STS.U16 [R27+UR5+0x6900], R26 ;  /* 0x0069001a1b007988 */ /* 0x0081e80008000405 */
[----:B------:R-:W-:Y:S04]  /*57ea0*/  STS.U16 [R27+UR5+0x6d00], R29 ;  /* 0x006d001d1b007988 */ /* 0x000fe80008000405 */
[----:B------:R1:W-:Y:S04]  /*57eb0*/  STS.U16 [R27+UR5+0x7100], R28 ;  /* 0x0071001c1b007988 */ /* 0x0003e80008000405 */
[----:B0-----:R-:W3:Y:S04]  /*57ec0*/  LDL.LU R26, [R1+0x1358] ;  /* 0x00135800011a7983 */ /* 0x001ee80000300800 */
[----:B-1----:R-:W3:Y:S04]  /*57ed0*/  LDL.LU R28, [R1+0x133c] ;  /* 0x00133c00011c7983 */ /* 0x002ee80000300800 */
        /* <DEDUP_REMOVED lines=24> */
[----:B----4-:R0:W-:Y:S04]  /*58060*/  STS.U16 [R27+UR5+0x7900], R3 ;  /* 0x007900031b007988 */ /* 0x0101e80008000405 */
[----:B------:R-:W4:Y:S04]  /*58070*/  LDL.LU R24, [R1+0x78] ;  /* 0x0000780001187983 */ /* 0x000f280000300800 */
[----:B0-----:R-:W4:Y:S04]  /*58080*/  LDL.LU R3, [R1+0x44] ;  /* 0x0000440001037983 */ /* 0x001f280000300800 */
[----:B------:R-:W4:Y:S04]  /*58090*/  LDL.LU R25, [R1+0x30] ;  /* 0x0000300001197983 */ /* 0x000f280000300800 */
[----:B---3--:R0:W-:Y:S04]  /*580a0*/  STS.U16 [R27+UR5+0x7d00], R26 ;  /* 0x007d001a1b007988 */ /* 0x0081e80008000405 */
[----:B------:R1:W-:Y:S04]  /*580b0*/  STS.U16 [R27+UR5+0x8100], R28 ;  /* 0x0081001c1b007988 */ /* 0x0003e80008000405 */
[----:B0-----:R-:W3:Y:S04]  /*580c0*/  LDL.LU R26, [R1+0x2c] ;  /* 0x00002c00011a7983 */ /* 0x001ee80000300800 */
[----:B-1----:R-:W3:Y:S04]  /*580d0*/  LDL.LU R28, [R1+0x7c64] ;  /* 0x007c6400011c7983 */ /* 0x002ee80000300800 */
[----:B------:R-:W-:Y:S04]  /*580e0*/  STS.U16 [R27+UR5+0x8500], R6 ;  /* 0x008500061b007988 */ /* 0x000fe80008000405 */
[----:B------:R-:W-:Y:S04]  /*580f0*/  STS.U16 [R27+UR5+0x8900], R4 ;  /* 0x008900041b007988 */ /* 0x000fe80008000405 */
        /* <DEDUP_REMOVED lines=18> */
[----:B--2---:R-:W-:Y:S04]  /*58220*/  STS.U16 [R27+UR5+0xd500], R22 ;  /* 0x00d500161b007988 */ /* 0x004fe80008000405 */
[----:B------:R1:W-:Y:S04]  /*58230*/  STS.U16 [R27+UR5+0xd900], R0 ;  /* 0x00d900001b007988 */ /* 0x0003e80008000405 */
[----:B0-----:R-:W2:Y:S01]  /*58240*/  LDL.LU R29, [R1+0x24] ;  /* 0x00002400011d7983 */ /* 0x001ea20000300800 */
[----:B-1----:R-:W0:Y:S03]  /*58250*/  S2R R0, SR_TID.X ;  /* 0x0000000000007919 */ /* 0x002e260000002100 */
[----:B------:R-:W-:Y:S04]  /*58260*/  STS.U16 [R27+UR5+0xdd00], R23 ;  /* 0x00dd00171b007988 */ /* 0x000fe80008000405 */
[----:B----4-:R-:W-:Y:S04]  /*58270*/  STS.U16 [R27+UR5+0xe100], R24 ;  /* 0x00e100181b007988 */ /* 0x010fe80008000405 */
[----:B------:R0:W-:Y:S04]  /*58280*/  STS.U16 [R27+UR5+0xe500], R3 ;  /* 0x00e500031b007988 */ /* 0x0001e80008000405 */
[----:B------:R-:W-:Y:S01]  /*58290*/  STS.U16 [R27+UR5+0xe900], R25 ;  /* 0x00e900191b007988 */ /* 0x000fe20008000405 */
[----:B0-----:R-:W-:-:S05]  /*582a0*/  LOP3.LUT R3, R0, 0x3f, RZ, 0xc0, !PT ;  /* 0x0000003f00037812 */ /* 0x001fca00078ec0ff */
[----:B------:R-:W-:Y:S04]  /*582b0*/  STL [R1+0x7c44], R3 ;  /* 0x007c440301007387 */ /* 0x000fe80000100800 */
[----:B---3--:R-:W-:Y:S04]  /*582c0*/  STS.U16 [R27+UR5+0xed00], R26 ;  /* 0x00ed001a1b007988 */ /* 0x008fe80008000405 */
[----:B------:R0:W-:Y:S02]  /*582d0*/  STS.U16 [R27+UR5+0xf100], R28 ;  /* 0x00f1001c1b007988 */ /* 0x0001e40008000405 */
[----:B0-----:R-:W-:-:S05]  /*582e0*/  IMAD.SHL.U32 R28, R3, 0x2, RZ ;  /* 0x00000002031c7824 */ /* 0x001fca00078e00ff */
[----:B------:R-:W-:-:S05]  /*582f0*/  LOP3.LUT R28, R28, 0x30, RZ, 0x3c, !PT ;  /* 0x000000301c1c7812 */ /* 0x000fca00078e3cff */
[----:B------:R0:W-:Y:S04]  /*58300*/  STL [R1+0x7c58], R28 ;  /* 0x007c581c01007387 */ /* 0x0001e80000100800 */
[----:B0-----:R-:W3:Y:S04]  /*58310*/  LDL.LU R28, [R1+0x1c] ;  /* 0x00001c00011c7983 */ /* 0x001ee80000300800 */
[----:B---3--:R0:W-:Y:S04]  /*58320*/  STL [R1+0x7c60], R28 ;  /* 0x007c601c01007387 */ /* 0x0081e80000100800 */
[----:B0-----:R-:W3:Y:S04]  /*58330*/  LDL.LU R28, [R1+0x20] ;  /* 0x00002000011c7983 */ /* 0x001ee80000300800 */
[----:B------:R-:W4:Y:S04]  /*58340*/  LDL.LU R3, [R1+0x1688] ;  /* 0x0016880001037983 */ /* 0x000f280000300800 */
[----:B----4-:R0:W-:Y:S04]  /*58350*/  STL [R1+0x7c54], R3 ;  /* 0x007c540301007387 */ /* 0x0101e80000100800 */
[----:B0-----:R-:W4:Y:S01]  /*58360*/  LDL.LU R3, [R1+0x16a0] ;  /* 0x0016a00001037983 */ /* 0x001f220000300800 */
[----:B------:R-:W-:-:S03]  /*58370*/  LOP3.LUT R0, R0, 0x3f, RZ, 0xc0, !PT ;  /* 0x0000003f00007812 */ /* 0x000fc600078ec0ff */
[----:B--2---:R-:W-:Y:S04]  /*58380*/  STS.U16 [R27+UR5+0xf500], R29 ;  /* 0x00f5001d1b007988 */ /* 0x004fe80008000405 */
[----:B----4-:R0:W-:Y:S04]  /*58390*/  STL [R1+0x7c5c], R3 ;  /* 0x007c5c0301007387 */ /* 0x0101e80000100800 */
[----:B------:R-:W2:Y:S04]  /*583a0*/  LDL.LU R6, [R1+0x1670] ;  /* 0x0016700001067983 */ /* 0x000ea80000300800 */
        /* <DEDUP_REMOVED lines=16> */
[----:B0-----:R-:W-:-:S03]  /*584b0*/  IMAD.SHL.U32 R3, R0, 0x2, RZ ;  /* 0x0000000200037824 */ /* 0x001fc600078e00ff */
[----:B------:R-:W2:Y:S04]  /*584c0*/  LDL.LU R20, [R1+0x14a4] ;  /* 0x0014a40001147983 */ /* 0x000ea80000300800 */
[----:B------:R-:W2:Y:S04]  /*584d0*/  LDL.LU R21, [R1+0x1488] ;  /* 0x0014880001157983 */ /* 0x000ea80000300800 */
[----:B------:R-:W2:Y:S04]  /*584e0*/  LDL.LU R22, [R1+0x146c] ;  /* 0x00146c0001167983 */ /* 0x000ea80000300800 */
[----:B------:R-:W2:Y:S04]  /*584f0*/  LDL.LU R23, [R1+0x1450] ;  /* 0x0014500001177983 */ /* 0x000ea80000300800 */
[----:B------:R-:W2:Y:S01]  /*58500*/  LDL.LU R24, [R1+0x1434] ;  /* 0x0014340001187983 */ /* 0x000ea20000300800 */
[----:B------:R-:W-:-:S03]  /*58510*/  LOP3.LUT R3, R3, 0x20, RZ, 0x3c, !PT ;  /* 0x0000002003037812 */ /* 0x000fc600078e3cff */
[----:B------:R-:W2:Y:S04]  /*58520*/  LDL.LU R25, [R1+0x1418] ;  /* 0x0014180001197983 */ /* 0x000ea80000300800 */
[----:B------:R-:W2:Y:S04]  /*58530*/  LDL.LU R26, [R1+0x13fc] ;  /* 0x0013fc00011a7983 */ /* 0x000ea80000300800 */
[----:B------:R-:W2:Y:S04]  /*58540*/  LDL.LU R27, [R1+0x13e0] ;  /* 0x0013e000011b7983 */ /* 0x000ea80000300800 */
[----:B------:R-:W2:Y:S04]  /*58550*/  LDL.LU R29, [R1+0x13c4] ;  /* 0x0013c400011d7983 */ /* 0x000ea80000300800 */
[----:B------:R-:W2:Y:S04]  /*58560*/  LDL.LU R0, [R1+0x13a8] ;  /* 0x0013a80001007983 */ /* 0x000ea80000300800 */
[----:B---3--:R0:W-:Y:S04]  /*58570*/  STS.U16 [R3+UR5+0xf900], R28 ;  /* 0x00f9001c03007988 */ /* 0x0081e80008000405 */
[----:B0-----:R-:W3:Y:S04]  /*58580*/  LDL.LU R28, [R1+0x7c60] ;  /* 0x007c6000011c7983 */ /* 0x001ee80000300800 */
[----:B---3--:R0:W-:Y:S04]  /*58590*/  STS.U16 [R3+UR5+0xfd00], R28 ;  /* 0x00fd001c03007988 */ /* 0x0081e80008000405 */
[----:B0-----:R-:W3:Y:S04]  /*585a0*/  LDL.LU R3, [R1+0x7c5c] ;  /* 0x007c5c0001037983 */ /* 0x001ee80000300800 */
[----:B------:R-:W3:Y:S04]  /*585b0*/  LDL.LU R28, [R1+0x7c58] ;  /* 0x007c5800011c7983 */ /* 0x000ee80000300800 */
[----:B---3--:R0:W-:Y:S04]  /*585c0*/  STS.U16 [R28+UR5+0x180], R3 ;  /* 0x000180031c007988 */ /* 0x0081e80008000405 */
[----:B0-----:R-:W3:Y:S04]  /*585d0*/  LDL.LU R3, [R1+0x7c54] ;  /* 0x007c540001037983 */ /* 0x001ee80000300800 */
[----:B---3--:R0:W-:Y:S04]  /*585e0*/  STS.U16 [R28+UR5+0x580], R3 ;  /* 0x000580031c007988 */ /* 0x0081e80008000405 */
[----:B0-----:R-:W3:Y:S04]  /*585f0*/  LDL.LU R3, [R1+0x1338] ;  /* 0x0013380001037983 */ /* 0x001ee80000300800 */
[----:B---3--:R0:W-:Y:S04]  /*58600*/  STL [R1+0x7c48], R3 ;  /* 0x007c480301007387 */ /* 0x0081e80000100800 */
[----:B0-----:R-:W3:Y:S04]  /*58610*/  LDL.LU R3, [R1+0x1354] ;  /* 0x0013540001037983 */ /* 0x001ee80000300800 */
[----:B---3--:R0:W-:Y:S04]  /*58620*/  STL [R1+0x7c4c], R3 ;  /* 0x007c4c0301007387 */ /* 0x0081e80000100800 */
[----:B0-----:R-:W3:Y:S04]  /*58630*/  LDL.LU R3, [R1+0x1370] ;  /* 0x0013700001037983 */ /* 0x001ee80000300800 */
[----:B--2---:R-:W-:Y:S04]  /*58640*/  STS.U16 [R28+UR5+0x980], R6 ;  /* 0x000980061c007988 */ /* 0x004fe80008000405 */
        /* <DEDUP_REMOVED lines=24> */
[----:B---3--:R0:W-:Y:S04]  /*587d0*/  STL [R1+0x7c50], R3 ;  /* 0x007c500301007387 */ /* 0x0081e80000100800 */
[----:B0-----:R-:W2:Y:S04]  /*587e0*/  LDL.LU R3, [R1+0x138c] ;  /* 0x00138c0001037983 */ /* 0x001ea80000300800 */
[----:B------:R-:W3:Y:S04]  /*587f0*/  LDL.LU R26, [R1+0x131c] ;  /* 0x00131c00011a7983 */ /* 0x000ee80000300800 */
[----:B------:R0:W-:Y:S04]  /*58800*/  STS.U16 [R28+UR5+0x6d80], R29 ;  /* 0x006d801d1c007988 */ /* 0x0001e80008000405 */
[----:B------:R-:W4:Y:S04]  /*58810*/  LDL.LU R27, [R1+0x1300] ;  /* 0x00130000011b7983 */ /* 0x000f280000300800 */
        /* <DEDUP_REMOVED lines=32> */
[----:B--2---:R0:W-:Y:S04]  /*58a20*/  STS.U16 [R28+UR5+0x8180], R3 ;  /* 0x008180031c007988 */ /* 0x0041e80008000405 */
[----:B---3--:R1:W-:Y:S04]  /*58a30*/  STS.U16 [R28+UR5+0x8580], R26 ;  /* 0x0085801a1c007988 */ /* 0x0083e80008000405 */
[----:B----4-:R2:W-:Y:S04]  /*58a40*/  STS.U16 [R28+UR5+0x8980], R27 ;  /* 0x0089801b1c007988 */ /* 0x0105e80008000405 */
[----:B------:R3:W-:Y:S04]  /*58a50*/  STS.U16 [R28+UR5+0x8d80], R29 ;  /* 0x008d801d1c007988 */ /* 0x0007e80008000405 */
[----:B------:R4:W-:Y:S04]  /*58a60*/  STS.U16 [R28+UR5+0x9180], R0 ;  /* 0x009180001c007988 */ /* 0x0009e80008000405 */
[----:B0-----:R-:W4:Y:S04]  /*58a70*/  LDL.LU R3, [R1+0x7c44] ;  /* 0x007c440001037983 */ /* 0x001f280000300800 */
[----:B-1----:R-:W4:Y:S04]  /*58a80*/  LDL.LU R26, [R1+0x7c40] ;  /* 0x007c4000011a7983 */ /* 0x002f280000300800 */
[----:B--2---:R-:W2:Y:S04]  /*58a90*/  LDL.LU R27, [R1+0x7c3c] ;  /* 0x007c3c00011b7983 */ /* 0x004ea80000300800 */
[----:B---3--:R-:W3:Y:S04]  /*58aa0*/  LDL.LU R29, [R1+0x7c38] ;  /* 0x007c3800011d7983 */ /* 0x008ee80000300800 */
[----:B----4-:R-:W4:Y:S04]  /*58ab0*/  LDL.LU R0, [R1+0x7c34] ;  /* 0x007c340001007983 */ /* 0x010f280000300800 */
[----:B------:R0:W-:Y:S04]  /*58ac0*/  STS.U16 [R28+UR5+0x9580], R6 ;  /* 0x009580061c007988 */ /* 0x0001e80008000405 */
[----:B------:R1:W-:Y:S04]  /*58ad0*/  STS.U16 [R28+UR5+0x9980], R4 ;  /* 0x009980041c007988 */ /* 0x0003e80008000405 */
[----:B------:R0:W-:Y:S04]  /*58ae0*/  STS.U16 [R28+UR5+0x9d80], R5 ;  /* 0x009d80051c007988 */ /* 0x0001e80008000405 */
[----:B------:R0:W-:Y:S04]  /*58af0*/  STS.U16 [R28+UR5+0xa180], R7 ;  /* 0x00a180071c007988 */ /* 0x0001e80008000405 */
[----:B------:R0:W-:Y:S04]  /*58b00*/  STS.U16 [R28+UR5+0xa580], R2 ;  /* 0x00a580021c007988 */ /* 0x0001e80008000405 */
[----:B------:R1:W-:Y:S04]  /*58b10*/  STS.U16 [R28+UR5+0xa980], R8 ;  /* 0x00a980081c007988 */ /* 0x0003e80008000405 */
[----:B------:R1:W-:Y:S04]  /*58b20*/  STS.U16 [R28+UR5+0xad80], R9 ;  /* 0x00ad80091c007988 */ /* 0x0003e80008000405 */
[----:B0-----:R-:W2:Y:S04]  /*58b30*/  LDL.LU R6, [R1+0x166c] ;  /* 0x00166c0001067983 */ /* 0x001ea80000300800 */
[----:B-1----:R-:W2:Y:S04]  /*58b40*/  LDL.LU R4, [R1+0x1654] ;  /* 0x0016540001047983 */ /* 0x002ea80000300800 */
[----:B------:R-:W2:Y:S04]  /*58b50*/  LDL.LU R5, [R1+0x163c] ;  /* 0x00163c0001057983 */ /* 0x000ea80000300800 */
[----:B------:R-:W2:Y:S04]  /*58b60*/  LDL.LU R7, [R1+0x1624] ;  /* 0x0016240001077983 */ /* 0x000ea80000300800 */
[----:B------:R-:W2:Y:S04]  /*58b70*/  LDL.LU R2, [R1+0x160c] ;  /* 0x00160c0001027983 */ /* 0x000ea80000300800 */
[----:B------:R0:W-:Y:S04]  /*58b80*/  STS.U16 [R28+UR5+0xb180], R10 ;  /* 0x00b1800a1c007988 */ /* 0x0001e80008000405 */
[----:B------:R-:W2:Y:S04]  /*58b90*/  LDL.LU R8, [R1+0x15f0] ;  /* 0x0015f00001087983 */ /* 0x000ea80000300800 */
[----:B------:R1:W-:Y:S04]  /*58ba0*/  STS.U16 [R28+UR5+0xb580], R11 ;  /* 0x00b5800b1c007988 */ /* 0x0003e80008000405 */
[----:B------:R-:W2:Y:S04]  /*58bb0*/  LDL.LU R9, [R1+0x15d4] ;  /* 0x0015d40001097983 */ /* 0x000ea80000300800 */
[----:B------:R0:W-:Y:S04]  /*58bc0*/  STS.U16 [R28+UR5+0xb980], R12 ;  /* 0x00b9800c1c007988 */ /* 0x0001e80008000405 */
[----:B------:R0:W-:Y:S04]  /*58bd0*/  STS.U16 [R28+UR5+0xbd80], R13 ;  /* 0x00bd800d1c007988 */ /* 0x0001e80008000405 */
[----:B------:R1:W-:Y:S04]  /*58be0*/  STS.U16 [R28+UR5+0xc180], R14 ;  /* 0x00c1800e1c007988 */ /* 0x0003e80008000405 */
[----:B------:R1:W-:Y:S04]  /*58bf0*/  STS.U16 [R28+UR5+0xc580], R15 ;  /* 0x00c5800f1c007988 */ /* 0x0003e80008000405 */
[----:B0-----:R-:W2:Y:S04]  /*58c00*/  LDL.LU R10, [R1+0x15b8] ;  /* 0x0015b800010a7983 */ /* 0x001ea80000300800 */
[----:B-1----:R-:W2:Y:S04]  /*58c10*/  LDL.LU R11, [R1+0x159c] ;  /* 0x00159c00010b7983 */ /* 0x002ea80000300800 */
[----:B------:R0:W-:Y:S04]  /*58c20*/  STS.U16 [R28+UR5+0xc980], R16 ;  /* 0x00c980101c007988 */ /* 0x0001e80008000405 */
[----:B------:R-:W2:Y:S04]  /*58c30*/  LDL.LU R12, [R1+0x1580] ;  /* 0x00158000010c7983 */ /* 0x000ea80000300800 */
[----:B------:R-:W2:Y:S04]  /*58c40*/  LDL.LU R13, [R1+0x1564] ;  /* 0x00156400010d7983 */ /* 0x000ea80000300800 */
[----:B------:R-:W2:Y:S04]  /*58c50*/  LDL.LU R14, [R1+0x1548] ;  /* 0x00154800010e7983 */ /* 0x000ea80000300800 */
[----:B------:R1:W-:Y:S04]  /*58c60*/  STS.U16 [R28+UR5+0xcd80], R17 ;  /* 0x00cd80111c007988 */ /* 0x0003e80008000405 */
[----:B------:R-:W2:Y:S04]  /*58c70*/  LDL.LU R15, [R1+0x152c] ;  /* 0x00152c00010f7983 */ /* 0x000ea80000300800 */
[----:B------:R0:W-:Y:S04]  /*58c80*/  STS.U16 [R28+UR5+0xd180], R18 ;  /* 0x00d180121c007988 */ /* 0x0001e80008000405 */
[----:B------:R1:W-:Y:S04]  /*58c90*/  STS.U16 [R28+UR5+0xd580], R19 ;  /* 0x00d580131c007988 */ /* 0x0003e80008000405 */
[----:B------:R1:W-:Y:S04]  /*58ca0*/  STS.U16 [R28+UR5+0xd980], R20 ;  /* 0x00d980141c007988 */ /* 0x0003e80008000405 */
[----:B0-----:R-:W2:Y:S04]  /*58cb0*/  LDL.LU R16, [R1+0x1510] ;  /* 0x0015100001107983 */ /* 0x001ea80000300800 */
[----:B------:R0:W-:Y:S04]  /*58cc0*/  STS.U16 [R28+UR5+0xdd80], R21 ;  /* 0x00dd80151c007988 */ /* 0x0001e80008000405 */
[----:B-1----:R-:W2:Y:S04]  /*58cd0*/  LDL.LU R17, [R1+0x14f4] ;  /* 0x0014f40001117983 */ /* 0x002ea80000300800 */
[----:B------:R-:W2:Y:S04]  /*58ce0*/  LDL.LU R18, [R1+0x14d8] ;  /* 0x0014d80001127983 */ /* 0x000ea80000300800 */
[----:B------:R-:W2:Y:S04]  /*58cf0*/  LDL.LU R19, [R1+0x14bc] ;  /* 0x0014bc0001137983 */ /* 0x000ea80000300800 */
[----:B------:R1:W-:Y:S04]  /*58d00*/  STS.U16 [R28+UR5+0xe180], R22 ;  /* 0x00e180161c007988 */ /* 0x0003e80008000405 */
[----:B------:R-:W2:Y:S04]  /*58d10*/  LDL.LU R20, [R1+0x14a0] ;  /* 0x0014a00001147983 */ /* 0x000ea80000300800 */
[----:B------:R1:W-:Y:S04]  /*58d20*/  STS.U16 [R28+UR5+0xe580], R23 ;  /* 0x00e580171c007988 */ /* 0x0003e80008000405 */
[----:B0-----:R-:W2:Y:S04]  /*58d30*/  LDL.LU R21, [R1+0x1484] ;  /* 0x0014840001157983 */ /* 0x001ea80000300800 */
[----:B------:R0:W-:Y:S04]  /*58d40*/  STS.U16 [R28+UR5+0xe980], R24 ;  /* 0x00e980181c007988 */ /* 0x0001e80008000405 */
[----:B------:R0:W-:Y:S04]  /*58d50*/  STS.U16 [R28+UR5+0xed80], R25 ;  /* 0x00ed80191c007988 */ /* 0x0001e80008000405 */
[----:B-1----:R-:W2:Y:S04]  /*58d60*/  LDL.LU R22, [R1+0x1468] ;  /* 0x0014680001167983 */ /* 0x002ea80000300800 */
[----:B------:R-:W2:Y:S04]  /*58d70*/  LDL.LU R23, [R1+0x144c] ;  /* 0x00144c0001177983 */ /* 0x000ea80000300800 */
[----:B0-----:R-:W2:Y:S01]  /*58d80*/  LDL.LU R24, [R1+0x1430] ;  /* 0x0014300001187983 */ /* 0x001ea20000300800 */
[----:B------:R-:W-:-:S03]  /*58d90*/  IMAD.SHL.U32 R25, R3, 0x2, RZ ;  /* 0x0000000203197824 */ /* 0x000fc600078e00ff */
[----:B----4-:R0:W-:Y:S04]  /*58da0*/  STS.U16 [R28+UR5+0xf180], R0 ;  /* 0x00f180001c007988 */ /* 0x0101e80008000405 */
[----:B---3--:R1:W-:Y:S04]  /*58db0*/  STS.U16 [R28+UR5+0xf580], R29 ;  /* 0x00f5801d1c007988 */ /* 0x0083e80008000405 */
[----:B--2---:R2:W-:Y:S04]  /*58dc0*/  STS.U16 [R28+UR5+0xf980], R27 ;  /* 0x00f9801b1c007988 */ /* 0x0045e80008000405 */
[----:B0-----:R-:W3:Y:S04]  /*58dd0*/  LDL.LU R0, [R1+0x1414] ;  /* 0x0014140001007983 */ /* 0x001ee80000300800 */
[----:B------:R-:W4:Y:S04]  /*58de0*/  LDL.LU R3, [R1+0x13f8] ;  /* 0x0013f80001037983 */ /* 0x000f280000300800 */
[----:B-1----:R-:W3:Y:S04]  /*58df0*/  LDL.LU R29, [R1+0x1684] ;  /* 0x00168400011d7983 */ /* 0x002ee80000300800 */
[----:B--2---:R-:W2:Y:S01]  /*58e00*/  LDL.LU R27, [R1+0x169c] ;  /* 0x00169c00011b7983 */ /* 0x004ea20000300800 */
[----:B------:R-:W-:-:S03]  /*58e10*/  LOP3.LUT R25, R25, 0x40, RZ, 0x3c, !PT ;  /* 0x0000004019197812 */ /* 0x000fc600078e3cff */
[----:B------:R0:W-:Y:S04]  /*58e20*/  STS.U16 [R28+UR5+0xfd80], R26 ;  /* 0x00fd801a1c007988 */ /* 0x0001e80008000405 */
[----:B0-----:R-:W4:Y:S04]  /*58e30*/  LDL.LU R28, [R1+0x13dc] ;  /* 0x0013dc00011c7983 */ /* 0x001f280000300800 */
        /* <DEDUP_REMOVED lines=24> */
[----:B------:R1:W-:Y:S04]  /*58fc0*/  STS.U16 [R25+UR5+0x6200], R0 ;  /* 0x0062000019007988 */ /* 0x0003e80008000405 */
[----:B0-----:R-:W2:Y:S04]  /*58fd0*/  LDL.LU R23, [R1+0x13c0] ;  /* 0x0013c00001177983 */ /* 0x001ea80000300800 */
[----:B-1----:R-:W3:Y:S04]  /*58fe0*/  LDL.LU R0, [R1+0x1388] ;  /* 0x0013880001007983 */ /* 0x002ee80000300800 */
[----:B----4-:R-:W-:Y:S04]  /*58ff0*/  STS.U16 [R25+UR5+0x6600], R3 ;  /* 0x0066000319007988 */ /* 0x010fe80008000405 */
[----:B------:R-:W-:Y:S04]  /*59000*/  STS.U16 [R25+UR5+0x6a00], R28 ;  /* 0x006a001c19007988 */ /* 0x000fe80008000405 */
[----:B---3--:R0:W-:Y:S04]  /*59010*/  STL [R1+0x7c30], R0 ;  /* 0x007c300001007387 */ /* 0x0081e80000100800 */
[----:B0-----:R-:W3:Y:S04]  /*59020*/  LDL.LU R0, [R1+0x13a4] ;  /* 0x0013a40001007983 */ /* 0x001ee80000300800 */
        /* <DEDUP_REMOVED lines=25> */
[----:B--2---:R0:W-:Y:S04]  /*591c0*/  STS.U16 [R25+UR5+0x6e00], R23 ;  /* 0x006e001719007988 */ /* 0x0041e80008000405 */
[----:B------:R-:W2:Y:S04]  /*591d0*/  LDL.LU R22, [R1+0x8c] ;  /* 0x00008c0001167983 */ /* 0x000ea80000300800 */
[----:B0-----:R-:W2:Y:S04]  /*591e0*/  LDL.LU R23, [R1+0x70] ;  /* 0x0000700001177983 */ /* 0x001ea80000300800 */
[----:B---3--:R0:W-:Y:S04]  /*591f0*/  STS.U16 [R25+UR5+0x7200], R0 ;  /* 0x0072000019007988 */ /* 0x0081e80008000405 */
[----:B0-----:R-:W3:Y:S04]  /*59200*/  LDL.LU R0, [R1+0x7c30] ;  /* 0x007c300001007983 */ /* 0x001ee80000300800 */
[----:B---3--:R0:W-:Y:S04]  /*59210*/  STS.U16 [R25+UR5+0x7600], R0 ;  /* 0x0076000019007988 */ /* 0x0081e80008000405 */
[----:B----4-:R1:W-:Y:S04]  /*59220*/  STS.U16 [R25+UR5+0x7a00], R15 ;  /* 0x007a000f19007988 */ /* 0x0103e80008000405 */
[----:B------:R3:W-:Y:S04]  /*59230*/  STS.U16 [R25+UR5+0x7e00], R16 ;  /* 0x007e001019007988 */ /* 0x0007e80008000405 */
[----:B------:R4:W-:Y:S04]  /*59240*/  STS.U16 [R25+UR5+0x8200], R17 ;  /* 0x0082001119007988 */ /* 0x0009e80008000405 */
[----:B------:R1:W-:Y:S04]  /*59250*/  STS.U16 [R25+UR5+0x8600], R20 ;  /* 0x0086001419007988 */ /* 0x0003e80008000405 */
[----:B------:R2:W-:Y:S04]  /*59260*/  STS.U16 [R25+UR5+0x8a00], R24 ;  /* 0x008a001819007988 */ /* 0x0005e80008000405 */
[----:B0-----:R-:W2:Y:S04]  /*59270*/  LDL.LU R0, [R1+0x10] ;  /* 0x0000100001007983 */ /* 0x001ea80000300800 */
[----:B-1----:R-:W2:Y:S04]  /*59280*/  LDL.LU R15, [R1+0x7c2c] ;  /* 0x007c2c00010f7983 */ /* 0x002ea80000300800 */
[----:B---3--:R-:W3:Y:S04]  /*59290*/  LDL.LU R16, [R1+0x7c28] ;  /* 0x007c280001107983 */ /* 0x008ee80000300800 */
[----:B----4-:R-:W4:Y:S04]  /*592a0*/  LDL.LU R17, [R1+0x7c24] ;  /* 0x007c240001117983 */ /* 0x010f280000300800 */
[----:B------:R-:W3:Y:S04]  /*592b0*/  LDL.LU R20, [R1+0x7c20] ;  /* 0x007c200001147983 */ /* 0x000ee80000300800 */
[----:B--2---:R-:W2:Y:S04]  /*592c0*/  LDL.LU R24, [R1+0x7c1c] ;  /* 0x007c1c0001187983 */ /* 0x004ea80000300800 */
[----:B------:R0:W-:Y:S04]  /*592d0*/  STS.U16 [R25+UR5+0x8e00], R28 ;  /* 0x008e001c19007988 */ /* 0x0001e80008000405 */
[----:B------:R1:W-:Y:S04]  /*592e0*/  STS.U16 [R25+UR5+0x9200], R26 ;  /* 0x0092001a19007988 */ /* 0x0003e80008000405 */
[----:B0-----:R-:W2:Y:S04]  /*592f0*/  LDL.LU R28, [R1+0x7c18] ;  /* 0x007c1800011c7983 */ /* 0x001ea80000300800 */
[----:B-1----:R-:W2:Y:S04]  /*59300*/  LDL.LU R26, [R1+0x1620] ;  /* 0x00162000011a7983 */ /* 0x002ea80000300800 */
        /* <DEDUP_REMOVED lines=17> */
[----:B------:R0:W-:Y:S02]  /*59420*/  STS.U16 [R25+UR5+0xda00], R3 ;  /* 0x00da000319007988 */ /* 0x0001e40008000405 */
[----:B0-----:R-:W0:Y:S02]  /*59430*/  S2R R3, SR_TID.X ;  /* 0x0000000000037919 */ /* 0x001e240000002100 */
[----:B------:R-:W-:Y:S04]  /*59440*/  STS.U16 [R25+UR5+0xde00], R22 ;  /* 0x00de001619007988 */ /* 0x000fe80008000405 */
[----:B------:R-:W-:Y:S04]  /*59450*/  STS.U16 [R25+UR5+0xe200], R23 ;  /* 0x00e2001719007988 */ /* 0x000fe80008000405 */
[----:B--2---:R-:W-:Y:S04]  /*59460*/  STL [R1+0x7c14], R26 ;  /* 0x007c141a01007387 */ /* 0x004fe80000100800 */
[----:B------:R-:W2:Y:S04]  /*59470*/  LDL.LU R27, [R1+0x1608] ;  /* 0x00160800011b7983 */ /* 0x000ea80000300800 */
[----:B------:R-:W2:Y:S04]  /*59480*/  LDL.LU R29, [R1+0x15ec] ;  /* 0x0015ec00011d7983 */ /* 0x000ea80000300800 */
[----:B------:R-:W2:Y:S04]  /*59490*/  LDL.LU R6, [R1+0x15d0] ;  /* 0x0015d00001067983 */ /* 0x000ea80000300800 */
[----:B------:R0:W-:Y:S04]  /*594a0*/  STS.U16 [R25+UR5+0xe600], R28 ;  /* 0x00e6001c19007988 */ /* 0x0001e80008000405 */
        /* <DEDUP_REMOVED lines=9> */
[----:B0-----:R-:W-:-:S02]  /*59540*/  LOP3.LUT R28, R3, 0x3f, RZ, 0xc0, !PT ;  /* 0x0000003f031c7812 */ /* 0x001fc400078ec0ff */
[----:B------:R-:W-:Y:S01]  /*59550*/  LOP3.LUT R3, R3, 0x3f, RZ, 0xc0, !PT ;  /* 0x0000003f03037812 */ /* 0x000fe200078ec0ff */
[----:B------:R-:W2:Y:S04]  /*59560*/  LDL.LU R14, [R1+0x14b8] ;  /* 0x0014b800010e7983 */ /* 0x000ea80000300800 */
[----:B------:R-:W2:Y:S04]  /*59570*/  LDL.LU R18, [R1+0x149c] ;  /* 0x00149c0001127983 */ /* 0x000ea80000300800 */
[----:B------:R-:W2:Y:S01]  /*59580*/  LDL.LU R19, [R1+0x1480] ;  /* 0x0014800001137983 */ /* 0x000ea20000300800 */
[----:B------:R-:W-:-:S03]  /*59590*/  IMAD.SHL.U32 R26, R3, 0x2, RZ ;  /* 0x00000002031a7824 */ /* 0x000fc600078e00ff */
[----:B------:R-:W2:Y:S04]  /*595a0*/  LDL.LU R21, [R1+0x1464] ;  /* 0x0014640001157983 */ /* 0x000ea80000300800 */
[----:B------:R-:W2:Y:S04]  /*595b0*/  LDL.LU R22, [R1+0x1448] ;  /* 0x0014480001167983 */ /* 0x000ea80000300800 */
[----:B------:R0:W-:Y:S04]  /*595c0*/  STS.U16 [R25+UR5+0xea00], R0 ;  /* 0x00ea000019007988 */ /* 0x0001e80008000405 */
[----:B------:R-:W2:Y:S01]  /*595d0*/  LDL.LU R23, [R1+0x142c] ;  /* 0x00142c0001177983 */ /* 0x000ea20000300800 */
[----:B------:R-:W-:Y:S01]  /*595e0*/  LOP3.LUT R26, R26, 0x40, RZ, 0x3c, !PT ;  /* 0x000000401a1a7812 */ /* 0x000fe200078e3cff */
[----:B------:R-:W-:-:S04]  /*595f0*/  IMAD.SHL.U32 R7, R28, 0x2, RZ ;  /* 0x000000021c077824 */ /* 0x000fc800078e00ff */
[----:B------:R1:W-:Y:S04]  /*59600*/  STS.U16 [R26+UR5+0xee00], R24 ;  /* 0x00ee00181a007988 */ /* 0x0003e80008000405 */
[----:B0-----:R-:W2:Y:S04]  /*59610*/  LDL.LU R25, [R1+0x1410] ;  /* 0x0014100001197983 */ /* 0x001ea80000300800 */
[----:B------:R-:W2:Y:S04]  /*59620*/  LDL.LU R0, [R1+0x13f4] ;  /* 0x0013f40001007983 */ /* 0x000ea80000300800 */
[----:B------:R-:W2:Y:S04]  /*59630*/  LDL.LU R3, [R1+0x13d8] ;  /* 0x0013d80001037983 */ /* 0x000ea80000300800 */
[----:B---3--:R0:W-:Y:S04]  /*59640*/  STS.U16 [R26+UR5+0xf200], R20 ;  /* 0x00f200141a007988 */ /* 0x0081e80008000405 */
[----:B----4-:R-:W-:Y:S04]  /*59650*/  STS.U16 [R26+UR5+0xf600], R17 ;  /* 0x00f600111a007988 */ /* 0x010fe80008000405 */
[----:B------:R-:W-:Y:S04]  /*59660*/  STS.U16 [R26+UR5+0xfa00], R16 ;  /* 0x00fa00101a007988 */ /* 0x000fe80008000405 */
[----:B-1----:R-:W3:Y:S04]  /*59670*/  LDL.LU R24, [R1+0x1638] ;  /* 0x0016380001187983 */ /* 0x002ee80000300800 */
[----:B0-----:R-:W4:Y:S04]  /*59680*/  LDL.LU R20, [R1+0x1650] ;  /* 0x0016500001147983 */ /* 0x001f280000300800 */
[----:B------:R0:W-:Y:S04]  /*59690*/  STL [R1+0x7c04], R28 ;  /* 0x007c041c01007387 */ /* 0x0001e80000100800 */
[----:B0-----:R-:W2:Y:S04]  /*596a0*/  LDL.LU R28, [R1+0x1668] ;  /* 0x00166800011c7983 */ /* 0x001ea80000300800 */
[----:B------:R-:W2:Y:S04]  /*596b0*/  LDL.LU R17, [R1+0x1680] ;  /* 0x0016800001117983 */ /* 0x000ea80000300800 */
[----:B------:R-:W2:Y:S01]  /*596c0*/  LDL.LU R16, [R1+0x1698] ;  /* 0x0016980001107983 */ /* 0x000ea20000300800 */
[----:B------:R-:W-:-:S03]  /*596d0*/  LOP3.LUT R7, R7, 0x50, RZ, 0x3c, !PT ;  /* 0x0000005007077812 */ /* 0x000fc600078e3cff */
[----:B------:R0:W-:Y:S04]  /*596e0*/  STS.U16 [R26+UR5+0xfe00], R15 ;  /* 0x00fe000f1a007988 */ /* 0x0001e80008000405 */
[----:B0-----:R-:W3:Y:S04]  /*596f0*/  LDL.LU R26, [R1+0x7c14] ;  /* 0x007c1400011a7983 */ /* 0x001ee80000300800 */
[----:B--2---:R-:W-:Y:S04]  /*59700*/  STS.U16 [R7+UR5+0x280], R16 ;  /* 0x0002801007007988 */ /* 0x004fe80008000405 */
[----:B------:R-:W-:Y:S04]  /*59710*/  STS.U16 [R7+UR5+0x680], R17 ;  /* 0x0006801107007988 */ /* 0x000fe80008000405 */
[----:B------:R0:W-:Y:S04]  /*59720*/  STS.U16 [R7+UR5+0xa80], R28 ;  /* 0x000a801c07007988 */ /* 0x0001e80008000405 */
[----:B0-----:R-:W2:Y:S04]  /*59730*/  LDL.LU R28, [R1+0x1368] ;  /* 0x00136800011c7983 */ /* 0x001ea80000300800 */
[----:B--2---:R0:W-:Y:S04]  /*59740*/  STL [R1+0x7c08], R28 ;  /* 0x007c081c01007387 */ /* 0x0041e80000100800 */
[----:B0-----:R-:W2:Y:S04]  /*59750*/  LDL.LU R28, [R1+0x1384] ;  /* 0x00138400011c7983 */ /* 0x001ea80000300800 */
[----:B--2---:R0:W-:Y:S04]  /*59760*/  STL [R1+0x7c0c], R28 ;  /* 0x007c0c1c01007387 */ /* 0x0041e80000100800 */
[----:B0-----:R-:W2:Y:S04]  /*59770*/  LDL.LU R28, [R1+0x13a0] ;  /* 0x0013a000011c7983 */ /* 0x001ea80000300800 */
[----:B----4-:R-:W-:Y:S04]  /*59780*/  STS.U16 [R7+UR5+0xe80], R20 ;  /* 0x000e801407007988 */ /* 0x010fe80008000405 */
        /* <DEDUP_REMOVED lines=21> */
[----:B--2---:R0:W-:Y:S04]  /*598e0*/  STL [R1+0x7c10], R28 ;  /* 0x007c101c01007387 */ /* 0x0041e80000100800 */
[----:B0-----:R-:W2:Y:S04]  /*598f0*/  LDL.LU R28, [R1+0x13bc] ;  /* 0x0013bc00011c7983 */ /* 0x001ea80000300800 */
[----:B------:R-:W3:Y:S04]  /*59900*/  LDL.LU R10, [R1+0x134c] ;  /* 0x00134c00010a7983 */ /* 0x000ee80000300800 */
[----:B------:R-:W4:Y:S04]  /*59910*/  LDL.LU R13, [R1+0x1330] ;  /* 0x00133000010d7983 */ /* 0x000f280000300800 */
[----:B------:R-:W3:Y:S04]  /*59920*/  LDL.LU R19, [R1+0x1314] ;  /* 0x0013140001137983 */ /* 0x000ee80000300800 */
[----:B------:R0:W-:Y:S04]  /*59930*/  STS.U16 [R7+UR5+0x6680], R0 ;  /* 0x0066800007007988 */ /* 0x0001e80008000405 */
[----:B------:R-:W3:Y:S04]  /*59940*/  LDL.LU R23, [R1+0x12f8] ;  /* 0x0012f80001177983 */ /* 0x000ee80000300800 */
[----:B0-----:R-:W3:Y:S04]  /*59950*/  LDL.LU R0, [R1+0x12dc] ;  /* 0x0012dc0001007983 */ /* 0x001ee80000300800 */
        /* <DEDUP_REMOVED lines=22> */
[----:B0-----:R-:W3:Y:S04]  /*59ac0*/  LDL.LU R3, [R1+0x38] ;  /* 0x0000380001037983 */ /* 0x001ee80000300800 */
        /* <DEDUP_REMOVED lines=11> */
[----:B------:R2:W-:Y:S04]  /*59b80*/  STS.U16 [R7+UR5+0x8e80], R0 ;  /* 0x008e800007007988 */ /* 0x0005e80008000405 */
[----:B0-----:R-:W4:Y:S04]  /*59b90*/  LDL.LU R28, [R1+0x7c04] ;  /* 0x007c0400011c7983 */ /* 0x001f280000300800 */
[----:B-1----:R-:W4:Y:S04]  /*59ba0*/  LDL.LU R10, [R1+0x7c00] ;  /* 0x007c0000010a7983 */ /* 0x002f280000300800 */
[----:B--2---:R-:W2:Y:S04]  /*59bb0*/  LDL.LU R13, [R1+0x7bfc] ;  /* 0x007bfc00010d7983 */ /* 0x004ea80000300800 */
[----:B---3--:R-:W3:Y:S04]  /*59bc0*/  LDL.LU R19, [R1+0x7bf8] ;  /* 0x007bf80001137983 */ /* 0x008ee80000300800 */
[----:B----4-:R-:W4:Y:S04]  /*59bd0*/  LDL.LU R23, [R1+0x7bf4] ;  /* 0x007bf40001177983 */ /* 0x010f280000300800 */
[----:B------:R-:W2:Y:S04]  /*59be0*/  LDL.LU R0, [R1+0x7bf0] ;  /* 0x007bf00001007983 */ /* 0x000ea80000300800 */
[----:B------:R0:W-:Y:S04]  /*59bf0*/  STS.U16 [R7+UR5+0x9280], R15 ;  /* 0x0092800f07007988 */ /* 0x0001e80008000405 */
[----:B------:R1:W-:Y:S04]  /*59c00*/  STS.U16 [R7+UR5+0x9680], R16 ;  /* 0x0096801007007988 */ /* 0x0003e80008000405 */
[----:B------:R0:W-:Y:S04]  /*59c10*/  STS.U16 [R7+UR5+0x9a80], R17 ;  /* 0x009a801107007988 */ /* 0x0001e80008000405 */
        /* <DEDUP_REMOVED lines=8> */
[----:B------:R0:W-:Y:S04]  /*59ca0*/  STS.U16 [R7+UR5+0xb280], R6 ;  /* 0x00b2800607007988 */ /* 0x0001e80008000405 */
        /* <DEDUP_REMOVED lines=10> */
[----:B0-----:R-:W3:Y:S04]  /*59d50*/  LDL.LU R6, [R1+0x1578] ;  /* 0x0015780001067983 */ /* 0x001ee80000300800 */
[----:B------:R0:W-:Y:S04]  /*59d60*/  STS.U16 [R7+UR5+0xca80], R11 ;  /* 0x00ca800b07007988 */ /* 0x0001e80008000405 */
[----:B-1----:R-:W3:Y:S04]  /*59d70*/  LDL.LU R4, [R1+0x155c] ;  /* 0x00155c0001047983 */ /* 0x002ee80000300800 */
[----:B------:R1:W-:Y:S04]  /*59d80*/  STS.U16 [R7+UR5+0xce80], R12 ;  /* 0x00ce800c07007988 */ /* 0x0003e80008000405 */
[----:B------:R-:W3:Y:S04]  /*59d90*/  LDL.LU R5, [R1+0x1540] ;  /* 0x0015400001057983 */ /* 0x000ee80000300800 */
[----:B------:R0:W-:Y:S04]  /*59da0*/  STS.U16 [R7+UR5+0xd280], R14 ;  /* 0x00d2800e07007988 */ /* 0x0001e80008000405 */
[----:B------:R-:W3:Y:S04]  /*59db0*/  LDL.LU R2, [R1+0x1524] ;  /* 0x0015240001027983 */ /* 0x000ee80000300800 */
[----:B------:R0:W-:Y:S04]  /*59dc0*/  STS.U16 [R7+UR5+0xd680], R18 ;  /* 0x00d6801207007988 */ /* 0x0001e80008000405 */
[----:B------:R-:W3:Y:S04]  /*59dd0*/  LDL.LU R8, [R1+0x1508] ;  /* 0x0015080001087983 */ /* 0x000ee80000300800 */
[----:B------:R-:W-:Y:S04]  /*59de0*/  STS.U16 [R7+UR5+0xda80], R21 ;  /* 0x00da801507007988 */ /* 0x000fe80008000405 */
[----:B------:R-:W3:Y:S04]  /*59df0*/  LDL.LU R9, [R1+0x14ec] ;  /* 0x0014ec0001097983 */ /* 0x000ee80000300800 */
[----:B------:R-:W-:Y:S04]  /*59e00*/  STS.U16 [R7+UR5+0xde80], R22 ;  /* 0x00de801607007988 */ /* 0x000fe80008000405 */
[----:B0-----:R-:W3:Y:S04]  /*59e10*/  LDL.LU R11, [R1+0x14d0] ;  /* 0x0014d000010b7983 */ /* 0x001ee80000300800 */
[----:B------:R-:W-:Y:S04]  /*59e20*/  STS.U16 [R7+UR5+0xe280], R25 ;  /* 0x00e2801907007988 */ /* 0x000fe80008000405 */
[----:B-1----:R-:W3:Y:S04]  /*59e30*/  LDL.LU R12, [R1+0x14b4] ;  /* 0x0014b400010c7983 */ /* 0x002ee80000300800 */
[----:B------:R0:W-:Y:S04]  /*59e40*/  STS.U16 [R7+UR5+0xe680], R3 ;  /* 0x00e6800307007988 */ /* 0x0001e80008000405 */
[----:B------:R-:W3:Y:S04]  /*59e50*/  LDL.LU R14, [R1+0x1498] ;  /* 0x00149800010e7983 */ /* 0x000ee80000300800 */
[----:B------:R-:W3:Y:S04]  /*59e60*/  LDL.LU R18, [R1+0x147c] ;  /* 0x00147c0001127983 */ /* 0x000ee80000300800 */
[----:B0-----:R-:W3:Y:S04]  /*59e70*/  LDL.LU R3, [R1+0x1460] ;  /* 0x0014600001037983 */ /* 0x001ee80000300800 */
[----:B--2---:R-:W-:Y:S04]  /*59e80*/  STS.U16 [R7+UR5+0xea80], R0 ;  /* 0x00ea800007007988 */ /* 0x004fe80008000405 */
[----:B----4-:R0:W-:Y:S04]  /*59e90*/  STS.U16 [R7+UR5+0xee80], R23 ;  /* 0x00ee801707007988 */ /* 0x0101e80008000405 */
[----:B---3--:R1:W-:Y:S04]  /*59ea0*/  STS.U16 [R7+UR5+0xf280], R19 ;  /* 0x00f2801307007988 */ /* 0x0083e80008000405 */
[----:B------:R2:W-:Y:S04]  /*59eb0*/  STS.U16 [R7+UR5+0xf680], R13 ;  /* 0x00f6800d07007988 */ /* 0x0005e80008000405 */
[----:B------:R3:W-:Y:S04]  /*59ec0*/  STS.U16 [R7+UR5+0xfa80], R10 ;  /* 0x00fa800a07007988 */ /* 0x0007e80008000405 */
[----:B0-----:R-:W4:Y:S04]  /*59ed0*/  LDL.LU R23, [R1+0x1664] ;  /* 0x0016640001177983 */ /* 0x001f280000300800 */
[----:B-1----:R-:W4:Y:S04]  /*59ee0*/  LDL.LU R19, [R1+0x167c] ;  /* 0x00167c0001137983 */ /* 0x002f280000300800 */
[----:B------:R-:W4:Y:S04]  /*59ef0*/  LDL.LU R21, [R1+0x1444] ;  /* 0x0014440001157983 */ /* 0x000f280000300800 */
[----:B------:R-:W4:Y:S04]  /*59f00*/  LDL.LU R22, [R1+0x1428] ;  /* 0x0014280001167983 */ /* 0x000f280000300800 */
[----:B------:R-:W4:Y:S04]  /*59f10*/  LDL.LU R25, [R1+0x140c] ;  /* 0x00140c0001197983 */ /* 0x000f280000300800 */
[----:B------:R-:W4:Y:S04]  /*59f20*/  LDL.LU R0, [R1+0x13f0] ;  /* 0x0013f00001007983 */ /* 0x000f280000300800 */
[----:B--2---:R-:W2:Y:S04]  /*59f30*/  LDL.LU R13, [R1+0x1694] ;  /* 0x00169400010d7983 */ /* 0x004ea80000300800 */
[----:B---3--:R-:W3:Y:S01]  /*59f40*/  LDL.LU R7, [R1+0x7bec] ;  /* 0x007bec0001077983 */ /* 0x008ee20000300800 */
[----:B------:R-:W0:Y:S01]  /*59f50*/  S2R R10, SR_TID.X ;  /* 0x00000000000a7919 */ /* 0x000e220000002100 */
[----:B------:R-:W-:-:S05]  /*59f60*/  IMAD.SHL.U32 R28, R28, 0x2, RZ ;  /* 0x000000021c1c7824 */ /* 0x000fca00078e00ff */
[----:B------:R-:W-:Y:S02]  /*59f70*/  LOP3.LUT R28, R28, 0x60, RZ, 0x3c, !PT ;  /* 0x000000601c1c7812 */ /* 0x000fe400078e3cff */
[----:B0-----:R-:W-:-:S05]  /*59f80*/  LOP3.LUT R10, R10, 0x3f, RZ, 0xc0, !PT ;  /* 0x0000003f0a0a7812 */ /* 0x001fca00078ec0ff */
[----:B------:R-:W-:-:S05]  /*59f90*/  IMAD.SHL.U32 R10, R10, 0x2, RZ ;  /* 0x000000020a0a7824 */ /* 0x000fca00078e00ff */
[----:B------:R-:W-:-:S05]  /*59fa0*/  LOP3.LUT R10, R10, 0x50, RZ, 0x3c, !PT ;  /* 0x000000500a0a7812 */ /* 0x000fca00078e3cff */
[----:B---3--:R-:W-:Y:S04]  /*59fb0*/  STS.U16 [R10+UR5+0xfe80], R7 ;  /* 0x00fe80070a007988 */ /* 0x008fe80008000405 */
        /* <DEDUP_REMOVED lines=23> */
[----:B------:R-:W3:Y:S04]  /*5a130*/  LDL.LU R6, [R1+0x1380] ;  /* 0x0013800001067983 */ /* 0x000ee80000300800 */
[----:B---3--:R0:W-:Y:S04]  /*5a140*/  STL [R1+0x7be4], R6 ;  /* 0x007be40601007387 */ /* 0x0081e80000100800 */
[----:B0-----:R-:W3:Y:S04]  /*5a150*/  LDL.LU R6, [R1+0x139c] ;  /* 0x00139c0001067983 */ /* 0x001ee80000300800 */
[----:B------:R-:W-:Y:S04]  /*5a160*/  STS.U16 [R28+UR5+0x5b00], R21 ;  /* 0x005b00151c007988 */ /* 0x000fe80008000405 */
[----:B------:R-:W-:Y:S04]  /*5a170*/  STS.U16 [R28+UR5+0x5f00], R22 ;  /* 0x005f00161c007988 */ /* 0x000fe80008000405 */
[----:B------:R-:W-:Y:S04]  /*5a180*/  STS.U16 [R28+UR5+0x6300], R25 ;  /* 0x006300191c007988 */ /* 0x000fe80008000405 */
        /* <DEDUP_REMOVED lines=34> */
[----:B0-----:R-:W3:Y:S04]  /*5a3b0*/  LDL.LU R6, [R1+0x7be4] ;  /* 0x007be40001067983 */ /* 0x001ee80000300800 */
[----:B---3--:R0:W-:Y:S04]  /*5a3c0*/  STS.U16 [R28+UR5+0x7700], R6 ;  /* 0x007700061c007988 */ /* 0x0081e80008000405 */
[----:B----4-:R1:W-:Y:S04]  /*5a3d0*/  STS.U16 [R28+UR5+0x7b00], R9 ;  /* 0x007b00091c007988 */ /* 0x0103e80008000405 */
[----:B------:R3:W-:Y:S04]  /*5a3e0*/  STS.U16 [R28+UR5+0x7f00], R12 ;  /* 0x007f000c1c007988 */ /* 0x0007e80008000405 */
        /* <DEDUP_REMOVED lines=15> */
[----:B------:R-:W-:Y:S04]  /*5a4e0*/  STS.U16 [R28+UR5+0xbb00], R29 ;  /* 0x00bb001d1c007988 */ /* 0x000fe80008000405 */
[----:B-1----:R-:W2:Y:S04]  /*5a4f0*/  LDL.LU R9, [R1+0x7bdc] ;  /* 0x007bdc0001097983 */ /* 0x002ea80000300800 */
[----:B------:R-:W-:Y:S04]  /*5a500*/  STS.U16 [R28+UR5+0xbf00], R4 ;  /* 0x00bf00041c007988 */ /* 0x000fe80008000405 */
[----:B---3--:R-:W3:Y:S04]  /*5a510*/  LDL.LU R12, [R1+0x7bd8] ;  /* 0x007bd800010c7983 */ /* 0x008ee80000300800 */
[----:B------:R-:W-:Y:S04]  /*5a520*/  STS.U16 [R28+UR5+0xc300], R5 ;  /* 0x00c300051c007988 */ /* 0x000fe80008000405 */
[----:B----4-:R-:W4:Y:S04]  /*5a530*/  LDL.LU R18, [R1+0x7bd4] ;  /* 0x007bd40001127983 */ /* 0x010f280000300800 */
[----:B------:R-:W-:Y:S04]  /*5a540*/  STS.U16 [R28+UR5+0xc700], R2 ;  /* 0x00c700021c007988 */ /* 0x000fe80008000405 */
[----:B------:R-:W3:Y:S04]  /*5a550*/  LDL.LU R0, [R1+0x7bd0] ;  /* 0x007bd00001007983 */ /* 0x000ee80000300800 */
[----:B------:R0:W-:Y:S04]  /*5a560*/  STS.U16 [R28+UR5+0xcb00], R22 ;  /* 0x00cb00161c007988 */ /* 0x0001e80008000405 */
        /* <DEDUP_REMOVED lines=17> */
[----:B------:R-:W4:Y:S04]  /*5a680*/  LDL.LU R2, [R1+0x14cc] ;  /* 0x0014cc0001027983 */ /* 0x000f280000300800 */
[----:B------:R1:W-:Y:S04]  /*5a690*/  STS.U16 [R28+UR5+0xd300], R11 ;  /* 0x00d3000b1c007988 */ /* 0x0003e80008000405 */
[----:B------:R0:W-:Y:S04]  /*5a6a0*/  STS.U16 [R28+UR5+0xd700], R14 ;  /* 0x00d7000e1c007988 */ /* 0x0001e80008000405 */
[----:B------:R0:W-:Y:S04]  /*5a6b0*/  STS.U16 [R28+UR5+0xdb00], R21 ;  /* 0x00db00151c007988 */ /* 0x0001e80008000405 */
[----:B--2---:R2:W-:Y:S04]  /*5a6c0*/  STS.U16 [R28+UR5+0xdf00], R25 ;  /* 0x00df00191c007988 */ /* 0x0045e80008000405 */
[----:B------:R2:W-:Y:S04]  /*5a6d0*/  STS.U16 [R28+UR5+0xe300], R3 ;  /* 0x00e300031c007988 */ /* 0x0005e80008000405 */
[----:B0-----:R-:W4:Y:S04]  /*5a6e0*/  LDL.LU R8, [R1+0x14b0] ;  /* 0x0014b00001087983 */ /* 0x001f280000300800 */
[----:B-1----:R-:W4:Y:S04]  /*5a6f0*/  LDL.LU R11, [R1+0x1494] ;  /* 0x00149400010b7983 */ /* 0x002f280000300800 */
[----:B------:R-:W4:Y:S04]  /*5a700*/  LDL.LU R14, [R1+0x1478] ;  /* 0x00147800010e7983 */ /* 0x000f280000300800 */
[----:B------:R-:W4:Y:S04]  /*5a710*/  LDL.LU R21, [R1+0x145c] ;  /* 0x00145c0001157983 */ /* 0x000f280000300800 */
[----:B--2---:R-:W2:Y:S04]  /*5a720*/  LDL.LU R25, [R1+0x1440] ;  /* 0x0014400001197983 */ /* 0x004ea80000300800 */
[----:B------:R-:W2:Y:S04]  /*5a730*/  LDL.LU R3, [R1+0x1424] ;  /* 0x0014240001037983 */ /* 0x000ea80000300800 */
[----:B---3--:R0:W-:Y:S04]  /*5a740*/  STS.U16 [R28+UR5+0xe700], R0 ;  /* 0x00e700001c007988 */ /* 0x0081e80008000405 */
[----:B0-----:R-:W3:Y:S04]  /*5a750*/  LDL.LU R0, [R1+0x1408] ;  /* 0x0014080001007983 */ /* 0x001ee80000300800 */
[----:B----4-:R0:W-:Y:S04]  /*5a760*/  STS.U16 [R28+UR5+0xeb00], R22 ;  /* 0x00eb00161c007988 */ /* 0x0101e80008000405 */
[----:B0-----:R-:W4:Y:S04]  /*5a770*/  LDL.LU R22, [R1+0x7bcc] ;  /* 0x007bcc0001167983 */ /* 0x001f280000300800 */
[----:B----4-:R0:W-:Y:S04]  /*5a780*/  STS.U16 [R28+UR5+0xef00], R22 ;  /* 0x00ef00161c007988 */ /* 0x0101e80008000405 */
[----:B------:R1:W-:Y:S04]  /*5a790*/  STS.U16 [R28+UR5+0xf300], R18 ;  /* 0x00f300121c007988 */ /* 0x0003e80008000405 */
[----:B------:R4:W-:Y:S04]  /*5a7a0*/  STS.U16 [R28+UR5+0xf700], R12 ;  /* 0x00f7000c1c007988 */ /* 0x0009e80008000405 */
[----:B0-----:R-:W2:Y:S04]  /*5a7b0*/  LDL.LU R22, [R1+0x1678] ;  /* 0x0016780001167983 */ /* 0x001ea80000300800 */
[----:B-1----:R-:W2:Y:S04]  /*5a7c0*/  LDL.LU R18, [R1+0x1690] ;  /* 0x0016900001127983 */ /* 0x002ea80000300800 */
[----:B----4-:R-:W2:Y:S01]  /*5a7d0*/  LDL.LU R28, [R1+0x7bc8] ;  /* 0x007bc800011c7983 */ /* 0x010ea20000300800 */
[----:B------:R-:W0:Y:S02]  /*5a7e0*/  S2R R12, SR_TID.X ;  /* 0x00000000000c7919 */ /* 0x000e240000002100 */
[----:B0-----:R-:W-:-:S05]  /*5a7f0*/  LOP3.LUT R12, R12, 0x3f, RZ, 0xc0, !PT ;  /* 0x0000003f0c0c7812 */ /* 0x001fca00078ec0ff */
[----:B------:R-:W-:-:S05]  /*5a800*/  IMAD.SHL.U32 R12, R12, 0x2, RZ ;  /* 0x000000020c0c7824 */ /* 0x000fca00078e00ff */
[----:B------:R-:W-:-:S05]  /*5a810*/  LOP3.LUT R12, R12, 0x60, RZ, 0x3c, !PT ;  /* 0x000000600c0c7812 */ /* 0x000fca00078e3cff */
[----:B------:R-:W-:Y:S04]  /*5a820*/  STS.U16 [R12+UR5+0xfb00], R9 ;  /* 0x00fb00090c007988 */ /* 0x000fe80008000405 */
[----:B------:R-:W-:Y:S04]  /*5a830*/  STS.U16 [R12+UR5+0xff00], R6 ;  /* 0x00ff00060c007988 */ /* 0x000fe80008000405 */
[----:B--2---:R-:W-:Y:S04]  /*5a840*/  STS.U16 [R28+UR5+0x380], R18 ;  /* 0x000380121c007988 */ /* 0x004fe80008000405 */
        /* <DEDUP_REMOVED lines=22> */
[----:B0-----:R-:W2:Y:S04]  /*5a9b0*/  LDL.LU R8, [R1+0x13d0] ;  /* 0x0013d00001087983 */ /* 0x001ea80000300800 */
[----:B------:R-:W-:Y:S04]  /*5a9c0*/  STS.U16 [R28+UR5+0x4f80], R11 ;  /* 0x004f800b1c007988 */ /* 0x000fe80008000405 */
[----:B------:R-:W-:Y:S04]  /*5a9d0*/  STS.U16 [R28+UR5+0x5380], R14 ;  /* 0x0053800e1c007988 */ /* 0x000fe80008000405 */
[----:B------:R-:W-:Y:S04]  /*5a9e0*/  STS.U16 [R28+UR5+0x5780], R21 ;  /* 0x005780151c007988 */ /* 0x000fe80008000405 */
[----:B------:R-:W-:Y:S04]  /*5a9f0*/  STS.U16 [R28+UR5+0x5b80], R25 ;  /* 0x005b80191c007988 */ /* 0x000fe80008000405 */
[----:B------:R-:W-:Y:S04]  /*5aa00*/  STS.U16 [R28+UR5+0x5f80], R3 ;  /* 0x005f80031c007988 */ /* 0x000fe80008000405 */
[----:B---3--:R-:W-:Y:S04]  /*5aa10*/  STS.U16 [R28+UR5+0x6380], R0 ;  /* 0x006380001c007988 */ /* 0x008fe80008000405 */
[----:B--2---:R0:W-:Y:S04]  /*5aa20*/  STL [R1+0x7bc4], R8 ;  /* 0x007bc40801007387 */ /* 0x0041e80000100800 */
[----:B0-----:R-:W2:Y:S04]  /*5aa30*/  LDL.LU R8, [R1+0x13ec] ;  /* 0x0013ec0001087983 */ /* 0x001ea80000300800 */
[----:B------:R-:W3:Y:S04]  /*5aa40*/  LDL.LU R11, [R1+0x137c] ;  /* 0x00137c00010b7983 */ /* 0x000ee80000300800 */
[----:B------:R-:W4:Y:S04]  /*5aa50*/  LDL.LU R14, [R1+0x1360] ;  /* 0x00136000010e7983 */ /* 0x000f280000300800 */
        /* <DEDUP_REMOVED lines=68> */
[----:B------:R0:W-:Y:S04]  /*5aea0*/  STS.U16 [R28+UR5+0xe780], R3 ;  /* 0x00e780031c007988 */ /* 0x0001e80008000405 */
[----:B0-----:R-:W2:Y:S04]  /*5aeb0*/  LDL.LU R3, [R1+0x7b98] ;  /* 0x007b980001037983 */ /* 0x001ea80000300800 */
[----:B----4-:R-:W-:Y:S04]  /*5aec0*/  STS.U16 [R28+UR5+0xeb80], R25 ;  /* 0x00eb80191c007988 */ /* 0x010fe80008000405 */
[----:B---3--:R-:W-:Y:S04]  /*5aed0*/  STS.U16 [R28+UR5+0xef80], R21 ;  /* 0x00ef80151c007988 */ /* 0x008fe80008000405 */
[----:B------:R-:W-:Y:S04]  /*5aee0*/  STS.U16 [R28+UR5+0xf380], R14 ;  /* 0x00f3800e1c007988 */ /* 0x000fe80008000405 */
[----:B------:R-:W-:Y:S04]  /*5aef0*/  STS.U16 [R28+UR5+0xf780], R11 ;  /* 0x00f7800b1c007988 */ /* 0x000fe80008000405 */
[----:B------:R-:W-:Y:S01]  /*5af00*/  STS.U16 [R28+UR5+0xfb80], R8 ;  /* 0x00fb80081c007988 */ /* 0x000fe20008000405 */
[----:B------:R-:W0:Y:S02]  /*5af10*/  S2R R4, SR_TID.X ;  /* 0x0000000000047919 */ /* 0x000e240000002100 */
[C---:B0-----:R-:W-:Y:S01]  /*5af20*/  LOP3.LUT R5, R4.reuse, 0x7, RZ, 0xc0, !PT ;  /* 0x0000000704057812 */ /* 0x041fe200078ec0ff */
[----:B------:R-:W-:-:S04]  /*5af30*/  IMAD.SHL.U32 R24, R4, 0x2, RZ ;  /* 0x0000000204187824 */ /* 0x000fc800078e00ff */
[----:B------:R-:W-:Y:S02]  /*5af40*/  IMAD R5, R5, 0x110, RZ ;  /* 0x0000011005057824 */ /* 0x000fe400078e02ff */
[----:B------:R-:W-:-:S03]  /*5af50*/  IMAD.SHL.U32 R2, R4, 0x80, RZ ;  /* 0x0000008004027824 */ /* 0x000fc600078e00ff */
[----:B------:R-:W-:-:S04]  /*5af60*/  LOP3.LUT R24, R5, 0x10, R24, 0x78, !PT ;  /* 0x0000001005187812 */ /* 0x000fc800078e7818 */
[----:B------:R-:W-:Y:S01]  /*5af70*/  LOP3.LUT R24, R24, 0x800, R2, 0xf8, !PT ;  /* 0x0000080018187812 */ /* 0x000fe200078ef802 */
[----:B--2---:R-:W-:Y:S01]  /*5af80*/  STS.U16 [R28+UR5+0xff80], R0 ;  /* 0x00ff80001c007988 */ /* 0x004fe20008000405 */
[----:B------:R-:W-:Y:S06]  /*5af90*/  BAR.SYNC.DEFER_BLOCKING 0x0 ;  /* 0x0000000000007b1d */ /* 0x000fec0000010000 */
[----:B------:R-:W0:Y:S04]  /*5afa0*/  LDSM.16.M88.4 R8, [R3+UR5] ;  /* 0x000000050308783b */ /* 0x000e280008000200 */
[----:B------:R-:W-:Y:S04]  /*5afb0*/  LDSM.16.M88.4 R12, [R3+UR5+0x1000] ;  /* 0x00100005030c783b */ /* 0x000fe80008000200 */
[----:B------:R-:W-:Y:S04]  /*5afc0*/  LDSM.16.M88.4 R16, [R3+UR5+0x1800] ;  /* 0x001800050310783b */ /* 0x000fe80008000200 */
[----:B------:R-:W-:Y:S04]  /*5afd0*/  LDSM.16.MT88.4 R20, [R24+UR5+0x10000] ;  /* 0x010000051814783b */ /* 0x000fe80008004200 */
[----:B------:R-:W-:Y:S04]  /*5afe0*/  LDSM.16.MT88.4 R24, [R24+UR5+0x10080] ;  /* 0x010080051818783b */ /* 0x000fe80008004200 */
[----:B0-----:R-:W-:Y:S01]  /*5aff0*/  STL.64 [R1+0x1b0], R8 ;  /* 0x0001b00801007387 */ /* 0x001fe20000100a00 */
[----:B------:R-:W-:-:S02]  /*5b000*/  IMAD.MOV.U32 R5, RZ, RZ, R8 ;  /* 0x000000ffff057224 */ /* 0x000fc400078e0008 */
[----:B------:R-:W-:Y:S02]  /*5b010*/  IMAD.MOV.U32 R4, RZ, RZ, R9 ;  /* 0x000000ffff047224 */ /* 0x000fe400078e0009 */
[----:B------:R-:W-:Y:S01]  /*5b020*/  IMAD.MOV.U32 R2, RZ, RZ, R10 ;  /* 0x000000ffff027224 */ /* 0x000fe200078e000a */
[----:B------:R-:W-:Y:S01]  /*5b030*/  STL.64 [R1+0x1b8], R10 ;  /* 0x0001b80a01007387 */ /* 0x000fe20000100a00 */
[----:B------:R-:W-:-:S03]  /*5b040*/  IMAD.MOV.U32 R0, RZ, RZ, R11 ;  /* 0x000000ffff007224 */ /* 0x000fc600078e000b */
[----:B------:R-:W0:Y:S04]  /*5b050*/  LDSM.16.M88.4 R8, [R3+UR5+0x800] ;  /* 0x000800050308783b */ /* 0x000e280008000200 */
[----:B------:R-:W-:Y:S04]  /*5b060*/  STL [R1+0x6ca4], R0 ;  /* 0x006ca40001007387 */ /* 0x000fe80000100800 */
[----:B------:R-:W-:Y:S04]  /*5b070*/  STL [R1+0x6ca0], R2 ;  /* 0x006ca00201007387 */ /* 0x000fe80000100800 */
[----:B0-----:R0:W-:Y:S04]  /*5b080*/  STL.64 [R1+0x1a0], R8 ;  /* 0x0001a00801007387 */ /* 0x0011e80000100a00 */
[----:B------:R-:W-:Y:S01]  /*5b090*/  STL.64 [R1+0x1a8], R10 ;  /* 0x0001a80a01007387 */ /* 0x000fe20000100a00 */
[----:B------:R-:W-:-:S02]  /*5b0a0*/  IMAD.MOV.U32 R7, RZ, RZ, R8 ;  /* 0x000000ffff077224 */ /* 0x000fc400078e0008 */
[----:B------:R-:W-:Y:S01]  /*5b0b0*/  IMAD.MOV.U32 R6, RZ, RZ, R9 ;  /* 0x000000ffff067224 */ /* 0x000fe200078e0009 */
[----:B------:R-:W-:Y:S04]  /*5b0c0*/  STL.64 [R1+0x190], R12 ;  /* 0x0001900c01007387 */ /* 0x000fe80000100a00 */
[----:B------:R-:W-:Y:S01]  /*5b0d0*/  STL.64 [R1+0x198], R14 ;  /* 0x0001980e01007387 */ /* 0x000fe20000100a00 */
[----:B0-----:R-:W-:Y:S02]  /*5b0e0*/  IMAD.MOV.U32 R9, RZ, RZ, R12 ;  /* 0x000000ffff097224 */ /* 0x001fe400078e000c */
[----:B------:R-:W-:Y:S02]  /*5b0f0*/  IMAD.MOV.U32 R8, RZ, RZ, R13 ;  /* 0x000000ffff087224 */ /* 0x000fe400078e000d */
[----:B------:R-:W0:Y:S04]  /*5b100*/  LDSM.16.M88.4 R12, [R3+UR5+0x2000] ;  /* 0x00200005030c783b */ /* 0x000e280008000200 */
[----:B0-----:R-:W-:Y:S04]  /*5b110*/  STL.64 [R1+0x170], R12 ;  /* 0x0001700c01007387 */ /* 0x001fe80000100a00 */
[----:B------:R-:W-:Y:S04]  /*5b120*/  STL.64 [R1+0x180], R16 ;  /* 0x0001801001007387 */ /* 0x000fe80000100a00 */
[----:B------:R-:W-:Y:S04]  /*5b130*/  STL.64 [R1+0x188], R18 ;  /* 0x0001881201007387 */ /* 0x000fe80000100a00 */
[----:B------:R-:W0:Y:S04]  /*5b140*/  LDSM.16.M88.4 R16, [R3+UR5+0x2800] ;  /* 0x002800050310783b */ /* 0x000e280008000200 */
[----:B------:R-:W-:Y:S01]  /*5b150*/  STL.64 [R1+0x178], R14 ;  /* 0x0001780e01007387 */ /* 0x000fe20000100a00 */
[----:B------:R-:W-:-:S03]  /*5b160*/  IMAD.MOV.U32 R0, RZ, RZ, R13 ;  /* 0x000000ffff007224 */ /* 0x000fc600078e000d */
[----:B------:R-:W1:Y:S04]  /*5b170*/  LDSM.16.M88.4 R12, [R3+UR5+0x3000] ;  /* 0x00300005030c783b */ /* 0x000e680008000200 */
[----:B------:R-:W-:Y:S04]  /*5b180*/  STL [R1+0x7b60], R0 ;  /* 0x007b600001007387 */ /* 0x000fe80000100800 */
[----:B0-----:R-:W-:Y:S04]  /*5b190*/  STL.64 [R1+0x160], R16 ;  /* 0x0001601001007387 */ /* 0x001fe80000100a00 */
[----:B------:R-:W-:Y:S04]  /*5b1a0*/  STL.64 [R1+0x168], R18 ;  /* 0x0001681201007387 */ /* 0x000fe80000100a00 */
[----:B------:R-:W0:Y:S04]  /*5b1b0*/  LDSM.16.M88.4 R16, [R3+UR5+0x3800] ;  /* 0x003800050310783b */ /* 0x000e280008000200 */
[----:B-1----:R-:W-:Y:S04]  /*5b1c0*/  STL.64 [R1+0x150], R12 ;  /* 0x0001500c01007387 */ /* 0x002fe80000100a00 */
[----:B------:R-:W-:Y:S04]  /*5b1d0*/  STL.64 [R1+0x158], R14 ;  /* 0x0001580e01007387 */ /* 0x000fe80000100a00 */
[----:B------:R-:W1:Y:S04]  /*5b1e0*/  LDSM.16.M88.4 R12, [R3+UR5+0x4000] ;  /* 0x00400005030c783b */ /* 0x000e680008000200 */
        /* <DEDUP_REMOVED lines=8> */
[----:B-1----:R-:W-:Y:S04]  /*5b270*/  STL.64 [R1+0x110], R12 ;  /* 0x0001100c01007387 */ /* 0x002fe80000100a00 */
[----:B------:R-:W-:Y:S04]  /*5b280*/  STL.64 [R1+0x118], R14 ;  /* 0x0001180e01007387 */ /* 0x000fe80000100a00 */
[----:B------:R-:W0:Y:S04]  /*5b290*/  LDSM.16.M88.4 R12, [R3+UR5+0x6000] ;  /* 0x00600005030c783b */ /* 0x000e280008000200 */
[----:B------:R-:W1:Y:S04]  /*5b2a0*/  LDSM.16.M88.4 R16, [R3+UR5+0x5800] ;  /* 0x005800050310783b */ /* 0x000e680008000200 */
[----:B0-----:R-:W-:Y:S04]  /*5b2b0*/  STL.64 [R1+0xf0], R12 ;  /* 0x0000f00c01007387 */ /* 0x001fe80000100a00 */
[----:B-1----:R-:W-:Y:S04]  /*5b2c0*/  STL.64 [R1+0x100], R16 ;  /* 0x0001001001007387 */ /* 0x002fe80000100a00 */
[----:B------:R-:W-:Y:S04]  /*5b2d0*/  STL.64 [R1+0x108], R18 ;  /* 0x0001081201007387 */ /* 0x000fe80000100a00 */
[----:B------:R-:W-:Y:S01]  /*5b2e0*/  STL.64 [R1+0xf8], R14 ;  /* 0x0000f80e01007387 */ /* 0x000fe20000100a00 */
[----:B------:R-:W-:-:S03]  /*5b2f0*/  IMAD.MOV.U32 R0, RZ, RZ, R13 ;  /* 0x000000ffff007224 */ /* 0x000fc600078e000d */
[----:B------:R-:W-:Y:S04]  /*5b300*/  LDSM.16.M88.4 R16, [R3+UR5+0x7000] ;  /* 0x007000050310783b */ /* 0x000fe80008000200 */
[----:B------:R-:W0:Y:S04]  /*5b310*/  LDSM.16.M88.4 R12, [R3+UR5+0x6800] ;  /* 0x00680005030c783b */ /* 0x000e280008000200 */
[----:B0-----:R-:W-:Y:S04]  /*5b320*/  STL.64 [R1+0xe0], R12 ;  /* 0x0000e00c01007387 */ /* 0x001fe80000100a00 */
[----:B------:R-:W-:Y:S04]  /*5b330*/  STL.64 [R1+0xe8], R14 ;  /* 0x0000e80e01007387 */ /* 0x000fe80000100a00 */
[----:B------:R-:W0:Y:S04]  /*5b340*/  LDSM.16.M88.4 R12, [R3+UR5+0x7800] ;  /* 0x00780005030c783b */ /* 0x000e280008000200 */
[----:B------:R-:W-:Y:S04]  /*5b350*/  STL.64 [R1+0xd0], R16 ;  /* 0x0000d01001007387 */ /* 0x000fe80000100a00 */
        /* <DEDUP_REMOVED lines=19> */
[----:B------:R-:W-:Y:S04]  /*5b490*/  LDSM.16.M88.4 R16, [R3+UR5+0xb000] ;  /* 0x00b000050310783b */ /* 0x000fe80008000200 */
[----:B0-----:R-:W-:Y:S04]  /*5b4a0*/  STL.64 [R1+0x60], R12 ;  /* 0x0000600c01007387 */ /* 0x001fe80000100a00 */
[----:B------:R-:W-:Y:S04]  /*5b4b0*/  STL.64 [R1+0x68], R14 ;  /* 0x0000680e01007387 */ /* 0x000fe80000100a00 */
[----:B------:R-:W0:Y:S04]  /*5b4c0*/  LDSM.16.M88.4 R12, [R3+UR5+0xb800] ;  /* 0x00b80005030c783b */ /* 0x000e280008000200 */
[----:B0-----:R-:W-:Y:S04]  /*5b4d0*/  STL.64 [R1+0x40], R12 ;  /* 0x0000400c01007387 */ /* 0x001fe80000100a00 */
[----:B------:R-:W-:Y:S04]  /*5b4e0*/  STL.64 [R1+0x50], R16 ;  /* 0x0000501001007387 */ /* 0x000fe80000100a00 */
[----:B------:R-:W-:Y:S04]  /*5b4f0*/  STL.64 [R1+0x58], R18 ;  /* 0x0000581201007387 */ /* 0x000fe80000100a00 */
[----:B------:R-:W0:Y:S01]  /*5b500*/  LDSM.16.M88.4 R16, [R3+UR5+0xc000] ;  /* 0x00c000050310783b */ /* 0x000e220008000200 */
[----:B------:R-:W-:-:S03]  /*5b510*/  IMAD.MOV.U32 R2, RZ, RZ, R13 ;  /* 0x000000ffff027224 */ /* 0x000fc600078e000d */
[----:B------:R-:W-:Y:S04]  /*5b520*/  STL.64 [R1+0x48], R14 ;  /* 0x0000480e01007387 */ /* 0x000fe80000100a00 */
[----:B------:R-:W1:Y:S04]  /*5b530*/  LDSM.16.M88.4 R12, [R3+UR5+0xc800] ;  /* 0x00c80005030c783b */ /* 0x000e680008000200 */
[----:B------:R2:W-:Y:S04]  /*5b540*/  STL [R1+0x7ac0], R2 ;  /* 0x007ac00201007387 */ /* 0x0005e80000100800 */
[----:B0-----:R-:W-:Y:S04]  /*5b550*/  STL.64 [R1+0x30], R16 ;  /* 0x0000301001007387 */ /* 0x001fe80000100a00 */
[----:B------:R-:W-:Y:S04]  /*5b560*/  STL.64 [R1+0x38], R18 ;  /* 0x0000381201007387 */ /* 0x000fe80000100a00 */
[----:B------:R-:W0:Y:S04]  /*5b570*/  LDSM.16.M88.4 R16, [R3+UR5+0xd000] ;  /* 0x00d000050310783b */ /* 0x000e280008000200 */
[----:B-1----:R-:W-:Y:S04]  /*5b580*/  STL.64 [R1+0x20], R12 ;  /* 0x0000200c01007387 */ /* 0x002fe80000100a00 */
[----:B------:R-:W-:Y:S01]  /*5b590*/  STL.64 [R1+0x28], R14 ;  /* 0x0000280e01007387 */ /* 0x000fe20000100a00 */
[----:B--2---:R-:W-:-:S02]  /*5b5a0*/  IMAD.MOV.U32 R2, RZ, RZ, R12 ;  /* 0x000000ffff027224 */ /* 0x004fc400078e000c */
[----:B------:R-:W-:Y:S02]  /*5b5b0*/  IMAD.MOV.U32 R29, RZ, RZ, R13 ;  /* 0x000000ffff1d7224 */ /* 0x000fe400078e000d */
[----:B------:R-:W-:Y:S04]  /*5b5c0*/  LDSM.16.M88.4 R12, [R3+UR5+0xd800] ;  /* 0x00d80005030c783b */ /* 0x000fe80008000200 */
[----:B0-----:R-:W-:Y:S04]  /*5b5d0*/  STL.64 [R1+0x10], R16 ;  /* 0x0000101001007387 */ /* 0x001fe80000100a00 */
[----:B------:R-:W-:Y:S04]  /*5b5e0*/  STL.64 [R1+0x18], R18 ;  /* 0x0000181201007387 */ /* 0x000fe80000100a00 */
[----:B------:R-:W0:Y:S04]  /*5b5f0*/  LDSM.16.M88.4 R16, [R3+UR5+0xe000] ;  /* 0x00e000050310783b */ /* 0x000e280008000200 */
[----:B0-----:R-:W-:Y:S04]  /*5b600*/  STL.64 [R1+0x7a08], R18 ;  /* 0x007a081201007387 */ /* 0x001fe80000100a00 */
[----:B------:R-:W-:Y:S04]  /*5b610*/  STL.64 [R1], R12 ;  /* 0x0000000c01007387 */ /* 0x000fe80000100a00 */
[----:B------:R-:W-:Y:S04]  /*5b620*/  STL.64 [R1+0x8], R14 ;  /* 0x0000080e01007387 */ /* 0x000fe80000100a00 */
[----:B------:R0:W-:Y:S04]  /*5b630*/  STL.64 [R1+0x7a00], R16 ;  /* 0x007a001001007387 */ /* 0x0001e80000100a00 */
[----:B------:R-:W1:Y:S04]  /*5b640*/  LDSM.16.M88.4 R12, [R3+UR5+0xe800] ;  /* 0x00e80005030c783b */ /* 0x000e680008000200 */
[----:B0-----:R-:W2:Y:S04]  /*5b650*/  LDL.64 R16, [R1+0x160] ;  /* 0x0001600001107983 */ /* 0x001ea80000100a00 */
[----:B--2---:R-:W-:Y:S04]  /*5b660*/  STL.64 [R1+0x7b50], R16 ;  /* 0x007b501001007387 */ /* 0x004fe80000100a00 */
[----:B-1----:R-:W-:Y:S04]  /*5b670*/  STL [R1+0x691c], R14 ;  /* 0x00691c0e01007387 */ /* 0x002fe80000100800 */
[----:B------:R-:W-:Y:S04]  /*5b680*/  STL [R1+0x6918], R15 ;  /* 0x0069180f01007387 */ /* 0x000fe80000100800 */
[----:B------:R0:W-:Y:S02]  /*5b690*/  STL.64 [R1+0x79f8], R12 ;  /* 0x0079f80c01007387 */ /* 0x0001e40000100a00 */
[----:B0-----:R-:W-:-:S02]  /*5b6a0*/  IMAD.MOV.U32 R12, RZ, RZ, R9 ;  /* 0x000000ffff0c7224 */ /* 0x001fc400078e0009 */
[----:B------:R-:W-:Y:S02]  /*5b6b0*/  IMAD.MOV.U32 R13, RZ, RZ, R8 ;  /* 0x000000ffff0d7224 */ /* 0x000fe400078e0008 */
[----:B------:R-:W0:Y:S04]  /*5b6c0*/  LDSM.16.M88.4 R8, [R3+UR5+0xf000] ;  /* 0x00f000050308783b */ /* 0x000e280008000200 */
[----:B------:R1:W-:Y:S02]  /*5b6d0*/  STL.64 [R1+0x7b68], R12 ;  /* 0x007b680c01007387 */ /* 0x0003e40000100a00 */
[----:B-1----:R-:W-:Y:S02]  /*5b6e0*/  IMAD.MOV.U32 R12, RZ, RZ, R7 ;  /* 0x000000ffff0c7224 */ /* 0x002fe400078e0007 */
[----:B------:R-:W-:-:S05]  /*5b6f0*/  IMAD.MOV.U32 R13, RZ, RZ, R6 ;  /* 0x000000ffff0d7224 */ /* 0x000fca00078e0006 */
[----:B------:R-:W-:Y:S04]  /*5b700*/  STL.64 [R1+0x7b80], R12 ;  /* 0x007b800c01007387 */ /* 0x000fe80000100a00 */
[----:B0-----:R-:W-:Y:S04]  /*5b710*/  STL [R1+0x6904], R10 ;  /* 0x0069040a01007387 */ /* 0x001fe80000100800 */
[----:B------:R-:W-:Y:S04]  /*5b720*/  STL [R1+0x6900], R11 ;  /* 0x0069000b01007387 */ /* 0x000fe80000100800 */
[----:B------:R0:W-:Y:S04]  /*5b730*/  STL.64 [R1+0x79f0], R8 ;  /* 0x0079f00801007387 */ /* 0x0001e80000100a00 */
[----:B0-----:R-:W2:Y:S04]  /*5b740*/  LDL.LU.64 R8, [R1+0x11a0] ;  /* 0x0011a00001087983 */ /* 0x001ea80000300a00 */
[----:B------:R-:W3:Y:S04]  /*5b750*/  LDL.LU.64 R10, [R1+0x11a8] ;  /* 0x0011a800010a7983 */ /* 0x000ee80000300a00 */
[----:B---3--:R-:W-:Y:S04]  /*5b760*/  STL.64 [R1+0x7b78], R10 ;  /* 0x007b780a01007387 */ /* 0x008fe80000100a00 */
[----:B--2---:R0:W-:Y:S04]  /*5b770*/  STL.64 [R1+0x7b70], R8 ;  /* 0x007b700801007387 */ /* 0x0041e80000100a00 */
[----:B0-----:R-:W2:Y:S04]  /*5b780*/  LDL.LU.64 R8, [R1+0x11b0] ;  /* 0x0011b00001087983 */ /* 0x001ea80000300a00 */
[----:B------:R-:W3:Y:S01]  /*5b790*/  LDL.LU.64 R10, [R1+0x11b8] ;  /* 0x0011b800010a7983 */ /* 0x000ee20000300a00 */
[----:B------:R-:W-:-:S02]  /*5b7a0*/  IMAD.MOV.U32 R12, RZ, RZ, R5 ;  /* 0x000000ffff0c7224 */ /* 0x000fc400078e0005 */
[----:B------:R-:W-:Y:S02]  /*5b7b0*/  IMAD.MOV.U32 R13, RZ, RZ, R4 ;  /* 0x000000ffff0d7224 */ /* 0x000fe400078e0004 */
[----:B------:R-:W0:Y:S04]  /*5b7c0*/  LDSM.16.M88.4 R4, [R3+UR5+0xf800] ;  /* 0x00f800050304783b */ /* 0x000e280008000200 */
[----:B---3--:R-:W-:Y:S04]  /*5b7d0*/  STL.64 [R1+0x7b90], R10 ;  /* 0x007b900a01007387 */ /* 0x008fe80000100a00 */
[----:B--2---:R1:W-:Y:S04]  /*5b7e0*/  STL.64 [R1+0x7b88], R8 ;  /* 0x007b880801007387 */ /* 0x0043e80000100a00 */
[----:B-1----:R-:W2:Y:S04]  /*5b7f0*/  LDL.LU.64 R8, [R1+0x11c0] ;  /* 0x0011c00001087983 */ /* 0x002ea80000300a00 */
[----:B------:R-:W2:Y:S04]  /*5b800*/  LDL.LU.64 R10, [R1+0x11c8] ;  /* 0x0011c800010a7983 */ /* 0x000ea80000300a00 */
[----:B0-----:R-:W-:Y:S04]  /*5b810*/  STL [R1+0x6b34], R6 ;  /* 0x006b340601007387 */ /* 0x001fe80000100800 */
[----:B------:R-:W-:Y:S04]  /*5b820*/  STL [R1+0x6b30], R7 ;  /* 0x006b300701007387 */ /* 0x000fe80000100800 */
[----:B------:R0:W-:Y:S04]  /*5b830*/  STL.64 [R1+0x7b58], R4 ;  /* 0x007b580401007387 */ /* 0x0001e80000100a00 */
[----:B0-----:R-:W3:Y:S04]  /*5b840*/  LDL.64 R4, [R1+0x180] ;  /* 0x0001800001047983 */ /* 0x001ee80000100a00 */
[----:B------:R-:W-:Y:S04]  /*5b850*/  STL [R1+0x2ad0], R3 ;  /* 0x002ad00301007387 */ /* 0x000fe80000100800 */
[----:B------:R-:W3:Y:S04]  /*5b860*/  LDL.LU.64 R16, [R1+0x1190] ;  /* 0x0011900001107983 */ /* 0x000ee80000300a00 */
[----:B------:R-:W3:Y:S04]  /*5b870*/  LDL.LU.64 R18, [R1+0x1198] ;  /* 0x0011980001127983 */ /* 0x000ee80000300a00 */
[----:B------:R-:W-:Y:S01]  /*5b880*/  STL [R1+0x79d8], R27 ;  /* 0x0079d81b01007387 */ /* 0x000fe20000100800 */
[----:B--2---:R-:W-:Y:S03]  /*5b890*/  HMMA.16816.F32.BF16 R12, R20, R12, R8 ;  /* 0x0000000c140c723c */ /* 0x004fe60000041808 */
[----:B------:R-:W2:Y:S04]  /*5b8a0*/  LDL.LU.64 R10, [R1+0x7b90] ;  /* 0x007b9000010a7983 */ /* 0x000ea80000300a00 */
[----:B------:R-:W2:-:S12]  /*5b8b0*/  LDL.LU.64 R8, [R1+0x7b88] ;  /* 0x007b880001087983 */ /* 0x000e980000300a00 */
[----:B------:R0:W-:Y:S04]  /*5b8c0*/  STL.64 [R1+0x11c0], R12 ;  /* 0x0011c00c01007387 */ /* 0x0001e80000100a00 */
[----:B------:R2:W-:Y:S04]  /*5b8d0*/  STL [R1+0x11c8], R14 ;  /* 0x0011c80e01007387 */ /* 0x0005e80000100800 */
[----:B0-----:R-:W2:Y:S01]  /*5b8e0*/  LDL.LU.64 R12, [R1+0x7b80] ;  /* 0x007b8000010c7983 */ /* 0x001ea20000300a00 */
[----:B------:R-:W-:-:S05]  /*5b8f0*/  IMAD.MOV.U32 R28, RZ, RZ, R15 ;  /* 0x000000ffff1c7224 */ /* 0x000fca00078e000f */
[----:B------:R-:W-:Y:S01]  /*5b900*/  STL [R1+0x6ca8], R28 ;  /* 0x006ca81c01007387 */ /* 0x000fe20000100800 */
[----:B--2---:R-:W-:Y:S03]  /*5b910*/  HMMA.16816.F32.BF16 R12, R20, R12, R8 ;  /* 0x0000000c140c723c */ /* 0x004fe60000041808 */
[----:B------:R-:W2:Y:S04]  /*5b920*/  LDL.LU.64 R10, [R1+0x7b78] ;  /* 0x007b7800010a7983 */ /* 0x000ea80000300a00 */
[----:B------:R-:W2:-:S12]  /*5b930*/  LDL.LU.64 R8, [R1+0x7b70] ;  /* 0x007b700001087983 */ /* 0x000e980000300a00 */
[----:B------:R0:W-:Y:S04]  /*5b940*/  STL.64 [R1+0x11b0], R12 ;  /* 0x0011b00c01007387 */ /* 0x0001e80000100a00 */
[----:B------:R-:W-:Y:S04]  /*5b950*/  STL.64 [R1+0x11b8], R14 ;  /* 0x0011b80e01007387 */ /* 0x000fe80000100a00 */
[----:B0-----:R-:W2:Y:S02]  /*5b960*/  LDL.LU.64 R12, [R1+0x7b68] ;  /* 0x007b6800010c7983 */ /* 0x001ea40000300a00 */
[----:B--2---:R-:W-:Y:S02]  /*5b970*/  HMMA.16816.F32.BF16 R8, R20, R12, R8 ;  /* 0x0000000c1408723c */ /* 0x004fe40000041808 */
[----:B------:R-:W2:Y:S01]  /*5b980*/  LDL R12, [R1+0xf0] ;  /* 0x0000f000010c7983 */ /* 0x000ea20000100800 */
[----:B------:R-:W-:-:S15]  /*5b990*/  IMAD.MOV.U32 R13, RZ, RZ, R0 ;  /* 0x000000ffff0d7224 */ /* 0x000fde00078e0000 */
[----:B------:R-:W-:Y:S01]  /*5b9a0*/  NOP ;  /* 0x0000000000007918 */ /* 0x000fe20000000000 */
[----:B------:R-:W-:Y:S04]  /*5b9b0*/  STL.64 [R1+0x11a0], R8 ;  /* 0x0011a00801007387 */ /* 0x000fe80000100a00 */
[----:B------:R-:W-:Y:S04]  /*5b9c0*/  STL.64 [R1+0x11a8], R10 ;  /* 0x0011a80a01007387 */ /* 0x000fe80000100a00 */
[----:B------:R-:W4:Y:S04]  /*5b9d0*/  LDL.LU R0, [R1+0x7b60] ;  /* 0x007b600001007983 */ /* 0x000f280000300800 */
[----:B--2---:R0:W-:Y:S04]  /*5b9e0*/  STL.64 [R1+0x7ad8], R12 ;  /* 0x007ad80c01007387 */ /* 0x0041e80000100a00 */
[----:B0-----:R-:W2:Y:S04]  /*5b9f0*/  LDL.LU.64 R12, [R1+0x1170] ;  /* 0x00117000010c7983 */ /* 0x001ea80000300a00 */
[----:B------:R-:W2:Y:S04]  /*5ba00*/  LDL.LU.64 R14, [R1+0x1178] ;  /* 0x00117800010e7983 */ /* 0x000ea80000300a00 */
[----:B------:R-:W2:Y:S04]  /*5ba10*/  LDL R8, [R1+0xe0] ;  /* 0x0000e00001087983 */ /* 0x000ea80000100800 */
[----:B------:R-:W2:Y:S01]  /*5ba20*/  LDL R9, [R1+0xe4] ;  /* 0x0000e40001097983 */ /* 0x000ea20000100800 */
[----:B---3--:R-:W-:Y:S01]  /*5ba30*/  HMMA.16816.F32.BF16 R16, R20, R4, R16 ;  /* 0x000000041410723c */ /* 0x008fe20000041810 */
[----:B------:R-:W-:-:S02]  /*5ba40*/  IMAD.MOV.U32 R27, RZ, RZ, R4 ;  /* 0x000000ffff1b7224 */ /* 0x000fc400078e0004 */
[----:B--2---:R0:W-:Y:S04]  /*5ba50*/  STL.64 [R1+0x7ad0], R8 ;  /* 0x007ad00801007387 */ /* 0x0041e80000100a00 */
[----:B0-----:R-:W2:Y:S04]  /*5ba60*/  LDL R8, [R1+0x170] ;  /* 0x0001700001087983 */ /* 0x001ea80000100800 */
[----:B------:R-:W3:Y:S08]  /*5ba70*/  LDL.LU.64 R4, [R1+0x7b58] ;  /* 0x007b580001047983 */ /* 0x000ef00000300a00 */
[----:B------:R0:W-:Y:S04]  /*5ba80*/  STL.64 [R1+0x1190], R16 ;  /* 0x0011901001007387 */ /* 0x0001e80000100a00 */
[----:B0-----:R-:W2:Y:S04]  /*5ba90*/  LDL.LU.64 R16, [R1+0x7b50] ;  /* 0x007b500001107983 */ /* 0x001ea80000300a00 */
[----:B------:R-:W-:Y:S04]  /*5baa0*/  STL.64 [R1+0x79e8], R26 ;  /* 0x0079e81a01007387 */ /* 0x000fe80000100a00 */
[----:B------:R0:W-:Y:S04]  /*5bab0*/  STL.64 [R1+0x79e0], R24 ;  /* 0x0079e01801007387 */ /* 0x0001e80000100a00 */
[----:B0-----:R-:W2:Y:S04]  /*5bac0*/  LDL.LU.64 R24, [R1+0x1180] ;  /* 0x0011800001187983 */ /* 0x001ea80000300a00 */
[----:B------:R-:W2:Y:S01]  /*5bad0*/  LDL.LU.64 R26, [R1+0x1188] ;  /* 0x00118800011a7983 */ /* 0x000ea20000300a00 */
[----:B----4-:R-:W-:-:S02]  /*5bae0*/  IMAD.MOV.U32 R9, RZ, RZ, R0 ;  /* 0x000000ffff097224 */ /* 0x010fc400078e0000 */
[----:B------:R-:W-:Y:S02]  /*5baf0*/  IMAD.MOV.U32 R7, RZ, RZ, R19 ;  /* 0x000000ffff077224 */ /* 0x000fe400078e0013 */
[----:B------:R-:W-:-:S03]  /*5bb00*/  IMAD.MOV.U32 R6, RZ, RZ, R18 ;  /* 0x000000ffff067224 */ /* 0x000fc600078e0012 */
[----:B------:R-:W-:Y:S04]  /*5bb10*/  STL [R1+0x6b3c], R7 ;  /* 0x006b3c0701007387 */ /* 0x000fe80000100800 */
[----:B------:R-:W-:Y:S04]  /*5bb20*/  STL [R1+0x6b38], R6 ;  /* 0x006b380601007387 */ /* 0x000fe80000100800 */
[----:B---3--:R2:W-:Y:S02]  /*5bb30*/  STL.64 [R1+0x7b48], R4 ;  /* 0x007b480401007387 */ /* 0x0085e40000100a00 */
[C---:B--2---:R-:W-:Y:S08]  /*5bb40*/  HMMA.16816.F32.BF16 R4, R20.reuse, R16, R12 ;  /* 0x000000101404723c */ /* 0x044ff0000004180c */
[----:B------:R-:W-:-:S15]  /*5bb50*/  HMMA.16816.F32.BF16 R8, R20, R8, R24 ;  /* 0x000000081408723c */ /* 0x000fde0000041818 */
[----:B------:R-:W-:-:S04]  /*5bb60*/  NOP ;  /* 0x0000000000007918 */ /* 0x000fc80000000000 */
[----:B------:R-:W-:Y:S04]  /*5bb70*/  STL.64 [R1+0x1180], R8 ;  /* 0x0011800801007387 */ /* 0x000fe80000100a00 */
[----:B------:R-:W-:Y:S04]  /*5bb80*/  STL.64 [R1+0x1188], R10 ;  /* 0x0011880a01007387 */ /* 0x000fe80000100a00 */
[----:B------:R-:W2:Y:S04]  /*5bb90*/  LDL R24, [R1+0x150] ;  /* 0x0001500001187983 */ /* 0x000ea80000100800 */
[----:B------:R0:W-:Y:S04]  /*5bba0*/  STL.64 [R1+0x1170], R4 ;  /* 0x0011700401007387 */ /* 0x0001e80000100a00 */
[----:B------:R1:W-:Y:S04]  /*5bbb0*/  STL.64 [R1+0x1178], R6 ;  /* 0x0011780601007387 */ /* 0x0003e80000100a00 */
[----:B------:R-:W2:Y:S04]  /*5bbc0*/  LDL R25, [R1+0x154] ;  /* 0x0001540001197983 */ /* 0x000ea80000100800 */
[----:B0-----:R-:W2:Y:S04]  /*5bbd0*/  LDL.LU.64 R4, [R1+0x1160] ;  /* 0x0011600001047983 */ /* 0x001ea80000300a00 */
[----:B-1----:R-:W2:Y:S04]  /*5bbe0*/  LDL.LU.64 R6, [R1+0x1168] ;  /* 0x0011680001067983 */ /* 0x002ea80000300a00 */
[----:B------:R-:W3:Y:S04]  /*5bbf0*/  LDL.LU.64 R12, [R1+0x1110] ;  /* 0x00111000010c7983 */ /* 0x000ee80000300a00 */
[----:B------:R-:W4:Y:S04]  /*5bc00*/  LDL.LU.64 R14, [R1+0x1118] ;  /* 0x00111800010e7983 */ /* 0x000f280000300a00 */
[----:B----4-:R-:W-:Y:S04]  /*5bc10*/  STL.64 [R1+0x7ae8], R14 ;  /* 0x007ae80e01007387 */ /* 0x010fe80000100a00 */
[----:B---3--:R0:W-:Y:S04]  /*5bc20*/  STL.64 [R1+0x7ae0], R12 ;  /* 0x007ae00c01007387 */ /* 0x0081e80000100a00 */
[----:B0-----:R-:W3:Y:S04]  /*5bc30*/  LDL.64 R12, [R1+0x110] ;  /* 0x00011000010c7983 */ /* 0x001ee80000100a00 */
[----:B---3--:R0:W-:Y:S04]  /*5bc40*/  STL.64 [R1+0x7b00], R12 ;  /* 0x007b000c01007387 */ /* 0x0081e80000100a00 */
[----:B0-----:R-:W3:Y:S04]  /*5bc50*/  LDL R12, [R1+0x120] ;  /* 0x00012000010c7983 */ /* 0x001ee80000100800 */
[----:B------:R-:W3:Y:S04]  /*5bc60*/  LDL R13, [R1+0x124] ;  /* 0x00012400010d7983 */ /* 0x000ee80000100800 */
[----:B---3--:R0:W-:Y:S04]  /*5bc70*/  STL.64 [R1+0x7b18], R12 ;  /* 0x007b180c01007387 */ /* 0x0081e80000100a00 */
[----:B0-----:R-:W3:Y:S04]  /*5bc80*/  LDL R12, [R1+0x130] ;  /* 0x00013000010c7983 */ /* 0x001ee80000100800 */
[----:B------:R-:W3:Y:S04]  /*5bc90*/  LDL R13, [R1+0x134] ;  /* 0x00013400010d7983 */ /* 0x000ee80000100800 */
[----:B---3--:R0:W-:Y:S04]  /*5bca0*/  STL.64 [R1+0x7b30], R12 ;  /* 0x007b300c01007387 */ /* 0x0081e80000100a00 */
[----:B0-----:R-:W3:Y:S04]  /*5bcb0*/  LDL R12, [R1+0x140] ;  /* 0x00014000010c7983 */ /* 0x001ee80000100800 */
[----:B------:R-:W3:Y:S04]  /*5bcc0*/  LDL R13, [R1+0x144] ;  /* 0x00014400010d7983 */ /* 0x000ee80000100800 */
[----:B------:R-:W4:Y:S04]  /*5bcd0*/  LDL.LU.64 R8, [R1+0x1100] ;  /* 0x0011000001087983 */ /* 0x000f280000300a00 */
[----:B------:R-:W2:Y:S04]  /*5bce0*/  LDL.LU.64 R10, [R1+0x1108] ;  /* 0x00110800010a7983 */ /* 0x000ea80000300a00 */
[----:B--2---:R-:W-:Y:S04]  /*5bcf0*/  STL.64 [R1+0x7af8], R10 ;  /* 0x007af80a01007387 */ /* 0x004fe80000100a00 */
[----:B----4-:R0:W-:Y:S04]  /*5bd00*/  STL.64 [R1+0x7af0], R8 ;  /* 0x007af00801007387 */ /* 0x0101e80000100a00 */
[----:B0-----:R-:W2:Y:S04]  /*5bd10*/  LDL.LU.64 R8, [R1+0x1120] ;  /* 0x0011200001087983 */ /* 0x001ea80000300a00 */
[----:B------:R-:W4:Y:S04]  /*5bd20*/  LDL.LU.64 R10, [R1+0x1128] ;  /* 0x00112800010a7983 */ /* 0x000f280000300a00 */
[----:B----4-:R-:W-:Y:S04]  /*5bd30*/  STL.64 [R1+0x7b10], R10 ;  /* 0x007b100a01007387 */ /* 0x010fe80000100a00 */
[----:B--2---:R0:W-:Y:S04]  /*5bd40*/  STL.64 [R1+0x7b08], R8 ;  /* 0x007b080801007387 */ /* 0x0041e80000100a00 */
[----:B0-----:R-:W2:Y:S04]  /*5bd50*/  LDL.LU.64 R8, [R1+0x1130] ;  /* 0x0011300001087983 */ /* 0x001ea80000300a00 */
[----:B------:R-:W4:Y:S01]  /*5bd60*/  LDL.LU.64 R10, [R1+0x1138] ;  /* 0x00113800010a7983 */ /* 0x000f220000300a00 */
[----:B------:R-:W-:Y:S03]  /*5bd70*/  HMMA.16816.F32.BF16 R24, R20, R24, R4 ;  /* 0x000000181418723c */ /* 0x000fe60000041804 */
[----:B----4-:R-:W-:Y:S04]  /*5bd80*/  STL.64 [R1+0x7b28], R10 ;  /* 0x007b280a01007387 */ /* 0x010fe80000100a00 */
[----:B--2---:R0:W-:Y:S04]  /*5bd90*/  STL.64 [R1+0x7b20], R8 ;  /* 0x007b200801007387 */ /* 0x0041e80000100a00 */
[----:B0-----:R-:W2:Y:S04]  /*5bda0*/  LDL.LU.64 R8, [R1+0x1140] ;  /* 0x0011400001087983 */ /* 0x001ea80000300a00 */
[----:B------:R-:W4:Y:S01]  /*5bdb0*/  LDL.LU.64 R10, [R1+0x1148] ;  /* 0x00114800010a7983 */ /* 0x000f220000300a00 */
[----:B------:R-:W-:-:S03]  /*5bdc0*/  IMAD.MOV.U32 R0, RZ, RZ, R17 ;  /* 0x000000ffff007224 */ /* 0x000fc600078e0011 */
[----:B----4-:R-:W-:Y:S04]  /*5bdd0*/  STL.64 [R1+0x7b40], R10 ;  /* 0x007b400a01007387 */ /* 0x010fe80000100a00 */
[----:B--2---:R0:W-:Y:S04]  /*5bde0*/  STL.64 [R1+0x7b38], R8 ;  /* 0x007b380801007387 */ /* 0x0041e80000100a00 */
[----:B0-----:R-:W3:Y:S04]  /*5bdf0*/  LDL.LU.64 R8, [R1+0x1150] ;  /* 0x0011500001087983 */ /* 0x001ee80000300a00 */
[----:B------:R-:W3:Y:S04]  /*5be00*/  LDL.LU.64 R10, [R1+0x1158] ;  /* 0x00115800010a7983 */ /* 0x000ee80000300a00 */
[----:B------:R-:W2:Y:S04]  /*5be10*/  LDL.64 R16, [R1+0xd0] ;  /* 0x0000d00001107983 */ /* 0x000ea80000100a00 */
[----:B------:R-:W-:Y:S04]  /*5be20*/  STL [R1+0x79b8], R0 ;  /* 0x0079b80001007387 */ /* 0x000fe80000100800 */
[----:B------:R-:W4:Y:S04]  /*5be30*/  LDL.LU.64 R4, [R1+0x7b48] ;  /* 0x007b480001047983 */ /* 0x000f280000300a00 */
[----:B------:R0:W-:Y:S04]  /*5be40*/  STL.64 [R1+0x1160], R24 ;  /* 0x0011601801007387 */ /* 0x0001e80000100a00 */
[----:B0-----:R-:W2:Y:S04]  /*5be50*/  LDL R24, [R1+0xb0] ;  /* 0x0000b00001187983 */ /* 0x001ea80000100800 */
[----:B------:R-:W2:Y:S01]  /*5be60*/  LDL R25, [R1+0xb4] ;  /* 0x0000b40001197983 */ /* 0x000ea20000100800 */
[----:B------:R-:W-:-:S02]  /*5be70*/  IMAD.MOV.U32 R6, RZ, RZ, R27 ;  /* 0x000000ffff067224 */ /* 0x000fc400078e001b */
[----:B------:R-:W-:Y:S01]  /*5be80*/  IMAD.MOV.U32 R7, RZ, RZ, R26 ;  /* 0x000000ffff077224 */ /* 0x000fe200078e001a */
[C---:B---3--:R-:W-:Y:S01]  /*5be90*/  HMMA.16816.F32.BF16 R12, R20.reuse, R12, R8 ;  /* 0x0000000c140c723c */ /* 0x048fe20000041808 */
[----:B--2---:R0:W-:Y:S04]  /*5bea0*/  STL.64 [R1+0x7ac8], R24 ;  /* 0x007ac81801007387 */ /* 0x0041e80000100a00 */
[----:B0-----:R-:W2:Y:S04]  /*5beb0*/  LDL R24, [R1+0x100] ;  /* 0x0001000001187983 */ /* 0x001ea80000100800 */
[----:B------:R-:W2:Y:S04]  /*5bec0*/  LDL R25, [R1+0x104] ;  /* 0x0001040001197983 */ /* 0x000ea80000100800 */
[----:B------:R-:W-:Y:S04]  /*5bed0*/  STL [R1+0x7174], R6 ;  /* 0x0071740601007387 */ /* 0x000fe80000100800 */
[----:B------:R-:W-:Y:S04]  /*5bee0*/  STL [R1+0x7170], R7 ;  /* 0x0071700701007387 */ /* 0x000fe80000100800 */
[----:B------:R-:W3:Y:S04]  /*5bef0*/  LDL.LU.64 R10, [R1+0x7b40] ;  /* 0x007b4000010a7983 */ /* 0x000ee80000300a00 */
[----:B------:R-:W3:Y:S04]  /*5bf00*/  LDL.LU.64 R8, [R1+0x7b38] ;  /* 0x007b380001087983 */ /* 0x000ee80000300a00 */
[----:B------:R0:W-:Y:S04]  /*5bf10*/  STL.64 [R1+0x1150], R12 ;  /* 0x0011500c01007387 */ /* 0x0001e80000100a00 */
[----:B------:R3:W-:Y:S04]  /*5bf20*/  STL.64 [R1+0x1158], R14 ;  /* 0x0011580e01007387 */ /* 0x0007e80000100a00 */
[----:B0-----:R-:W3:Y:S02]  /*5bf30*/  LDL.LU.64 R12, [R1+0x7b30] ;  /* 0x007b3000010c7983 */ /* 0x001ee40000300a00 */
[----:B---3--:R-:W-:Y:S02]  /*5bf40*/  HMMA.16816.F32.BF16 R12, R20, R12, R8 ;  /* 0x0000000c140c723c */ /* 0x008fe40000041808 */
[----:B------:R-:W3:Y:S04]  /*5bf50*/  LDL.LU.64 R10, [R1+0x7b28] ;  /* 0x007b2800010a7983 */ /* 0x000ee80000300a00 */
[----:B------:R-:W3:-:S13]  /*5bf60*/  LDL.LU.64 R8, [R1+0x7b20] ;  /* 0x007b200001087983 */ /* 0x000eda0000300a00 */
[----:B------:R0:W-:Y:S04]  /*5bf70*/  STL.64 [R1+0x1140], R12 ;  /* 0x0011400c01007387 */ /* 0x0001e80000100a00 */
[----:B------:R3:W-:Y:S04]  /*5bf80*/  STL.64 [R1+0x1148], R14 ;  /* 0x0011480e01007387 */ /* 0x0007e80000100a00 */
[----:B0-----:R-:W3:Y:S02]  /*5bf90*/  LDL.LU.64 R12, [R1+0x7b18] ;  /* 0x007b1800010c7983 */ /* 0x001ee40000300a00 */
[----:B---3--:R-:W-:Y:S02]  /*5bfa0*/  HMMA.16816.F32.BF16 R12, R20, R12, R8 ;  /* 0x0000000c140c723c */ /* 0x008fe40000041808 */
[----:B------:R-:W3:Y:S04]  /*5bfb0*/  LDL.LU.64 R10, [R1+0x7b10] ;  /* 0x007b1000010a7983 */ /* 0x000ee80000300a00 */
[----:B------:R-:W3:-:S13]  /*5bfc0*/  LDL.LU.64 R8, [R1+0x7b08] ;  /* 0x007b080001087983 */ /* 0x000eda0000300a00 */
[----:B------:R0:W-:Y:S04]  /*5bfd0*/  STL.64 [R1+0x1130], R12 ;  /* 0x0011300c01007387 */ /* 0x0001e80000100a00 */
[----:B------:R-:W-:Y:S04]  /*5bfe0*/  STL.64 [R1+0x1138], R14 ;  /* 0x0011380e01007387 */ /* 0x000fe80000100a00 */
[----:B0-----:R-:W3:Y:S02]  /*5bff0*/  LDL.LU.64 R12, [R1+0x7b00] ;  /* 0x007b0000010c7983 */ /* 0x001ee40000300a00 */
[----:B---3--:R-:W-:Y:S01]  /*5c000*/  HMMA.16816.F32.BF16 R8, R20, R12, R8 ;  /* 0x0000000c1408723c */ /* 0x008fe20000041808 */
[----:B------:R-:W-:-:S15]  /*5c010*/  IMAD.MOV.U32 R0, RZ, RZ, R13 ;  /* 0x000000ffff007224 */ /* 0x000fde00078e000d */
[----:B------:R-:W-:-:S03]  /*5c020*/  NOP ;  /* 0x0000000000007918 */ /* 0x000fc60000000000 */
[----:B------:R-:W-:Y:S04]  /*5c030*/  STL.64 [R1+0x1120], R8 ;  /* 0x0011200801007387 */ /* 0x000fe80000100a00 */
[----:B------:R0:W-:Y:S04]  /*5c040*/  STL.64 [R1+0x1128], R10 ;  /* 0x0011280a01007387 */ /* 0x0001e80000100a00 */
[----:B0-----:R-:W3:Y:S04]  /*5c050*/  LDL.LU.64 R10, [R1+0x7af8] ;  /* 0x007af800010a7983 */ /* 0x001ee80000300a00 */
[----:B------:R-:W3:Y:S04]  /*5c060*/  LDL.LU.64 R8, [R1+0x7af0] ;  /* 0x007af00001087983 */ /* 0x000ee80000300a00 */
[----:B------:R-:W2:Y:S04]  /*5c070*/  LDL.LU.64 R14, [R1+0x7ae8] ;  /* 0x007ae800010e7983 */ /* 0x000ea80000300a00 */
[----:B------:R-:W2:Y:S02]  /*5c080*/  LDL.LU.64 R12, [R1+0x7ae0] ;  /* 0x007ae000010c7983 */ /* 0x000ea40000300a00 */
[----:B--2---:R-:W-:Y:S02]  /*5c090*/  HMMA.16816.F32.BF16 R24, R20, R24, R12 ;  /* 0x000000181418723c */ /* 0x004fe4000004180c */
[----:B------:R-:W3:-:S15]  /*5c0a0*/  LDL.LU.64 R12, [R1+0x7ad8] ;  /* 0x007ad800010c7983 */ /* 0x000ede0000300a00 */
[----:B------:R-:W-:Y:S02]  /*5c0b0*/  NOP ;  /* 0x0000000000007918 */ /* 0x000fe40000000000 */
[----:B------:R0:W-:Y:S04]  /*5c0c0*/  STL.64 [R1+0x1110], R24 ;  /* 0x0011101801007387 */ /* 0x0001e80000100a00 */
[----:B------:R1:W-:Y:S04]  /*5c0d0*/  STL.64 [R1+0x1118], R26 ;  /* 0x0011181a01007387 */ /* 0x0003e80000100a00 */
[----:B0-----:R-:W2:Y:S04]  /*5c0e0*/  LDL.LU.64 R24, [R1+0x10e0] ;  /* 0x0010e00001187983 */ /* 0x001ea80000300a00 */
[----:B-1----:R-:W2:Y:S01]  /*5c0f0*/  LDL.LU.64 R26, [R1+0x10e8] ;  /* 0x0010e800011a7983 */ /* 0x002ea20000300a00 */
[----:B---3--:R-:W-:Y:S03]  /*5c100*/  HMMA.16816.F32.BF16 R12, R20, R12, R8 ;  /* 0x0000000c140c723c */ /* 0x008fe60000041808 */
[----:B------:R-:W3:-:S15]  /*5c110*/  LDL.LU.64 R8, [R1+0x7ad0] ;  /* 0x007ad00001087983 */ /* 0x000ede0000300a00 */
[----:B------:R-:W-:Y:S01]  /*5c120*/  NOP ;  /* 0x0000000000007918 */ /* 0x000fe20000000000 */
[----:B------:R0:W-:Y:S04]  /*5c130*/  STL.64 [R1+0x1100], R12 ;  /* 0x0011000c01007387 */ /* 0x0001e80000100a00 */
[----:B------:R-:W-:Y:S04]  /*5c140*/  STL.64 [R1+0x1108], R14 ;  /* 0x0011080e01007387 */ /* 0x000fe80000100a00 */
[----:B0-----:R-:W2:Y:S04]  /*5c150*/  LDL.64 R12, [R1+0x50] ;  /* 0x00005000010c7983 */ /* 0x001ea80000100a00 */
[----:B--2---:R0:W-:Y:S04]  /*5c160*/  STL.64 [R1+0x7a80], R12 ;  /* 0x007a800c01007387 */ /* 0x0041e80000100a00 */
[----:B0-----:R-:W3:Y:S04]  /*5c170*/  LDL.LU.64 R12, [R1+0x10f0] ;  /* 0x0010f000010c7983 */ /* 0x001ee80000300a00 */
[----:B------:R-:W3:Y:S02]  /*5c180*/  LDL.LU.64 R14, [R1+0x10f8] ;  /* 0x0010f800010e7983 */ /* 0x000ee40000300a00 */
[C---:B---3--:R-:W-:Y:S02]  /*5c190*/  HMMA.16816.F32.BF16 R8, R20.reuse, R8, R12 ;  /* 0x000000081408723c */ /* 0x048fe4000004180c */
[----:B------:R-:W2:Y:S06]  /*5c1a0*/  LDL.64 R12, [R1+0x70] ;  /* 0x00007000010c7983 */ /* 0x000eac0000100a00 */
[----:B------:R-:W-:Y:S01]  /*5c1b0*/  HMMA.16816.F32.BF16 R24, R20, R16, R24 ;  /* 0x000000101418723c */ /* 0x000fe20000041818 */
[----:B--2---:R0:W-:Y:S10]  /*5c1c0*/  STL.64 [R1+0x7a90], R12 ;  /* 0x007a900c01007387 */ /* 0x0041f40000100a00 */
[----:B------:R1:W-:Y:S04]  /*5c1d0*/  STL.64 [R1+0x10f0], R8 ;  /* 0x0010f00801007387 */ /* 0x0003e80000100a00 */
[----:B------:R-:W-:Y:S04]  /*5c1e0*/  STL.64 [R1+0x10f8], R10 ;  /* 0x0010f80a01007387 */ /* 0x000fe80000100a00 */
[----:B0-----:R-:W2:Y:S04]  /*5c1f0*/  LDL R12, [R1+0x80] ;  /* 0x00008000010c7983 */ /* 0x001ea80000100800 */
[----:B------:R-:W2:Y:S04]  /*5c200*/  LDL R13, [R1+0x84] ;  /* 0x00008400010d7983 */ /* 0x000ea80000100800 */
[----:B-1----:R-:W3:Y:S04]  /*5c210*/  LDL R8, [R1+0x60] ;  /* 0x0000600001087983 */ /* 0x002ee80000100800 */
[----:B------:R-:W3:Y:S01]  /*5c220*/  LDL R9, [R1+0x64] ;  /* 0x0000640001097983 */ /* 0x000ee20000100800 */
[----:B------:R-:W-:-:S03]  /*5c230*/  IMAD.MOV.U32 R7, RZ, RZ, R17 ;  /* 0x000000ffff077224 */ /* 0x000fc600078e0011 */
[----:B--2---:R0:W-:Y:S04]  /*5c240*/  STL.64 [R1+0x7aa8], R12 ;  /* 0x007aa80c01007387 */ /* 0x0041e80000100a00 */
[----:B0-----:R-:W2:Y:S04]  /*5c250*/  LDL.LU.64 R12, [R1+0x10c0] ;  /* 0x0010c000010c7983 */ /* 0x001ea80000300a00 */
[----:B------:R-:W2:Y:S04]  /*5c260*/  LDL.LU.64 R14, [R1+0x10c8] ;  /* 0x0010c800010e7983 */ /* 0x000ea80000300a00 */
[----:B---3--:R0:W-:Y:S04]  /*5c270*/  STL.64 [R1+0x7a88], R8 ;  /* 0x007a880801007387 */ /* 0x0081e80000100a00 */
[----:B0-----:R-:W3:Y:S04]  /*5c280*/  LDL R8, [R1+0xc0] ;  /* 0x0000c00001087983 */ /* 0x001ee80000100800 */
[----:B------:R-:W3:Y:S04]  /*5c290*/  LDL R9, [R1+0xc4] ;  /* 0x0000c40001097983 */ /* 0x000ee80000100800 */
[----:B------:R0:W-:Y:S04]  /*5c2a0*/  STL.64 [R1+0x10e0], R24 ;  /* 0x0010e01801007387 */ /* 0x0001e80000100a00 */
[----:B------:R-:W-:Y:S04]  /*5c2b0*/  STL.64 [R1+0x10e8], R26 ;  /* 0x0010e81a01007387 */ /* 0x000fe80000100a00 */
[----:B0-----:R-:W2:Y:S04]  /*5c2c0*/  LDL.LU.64 R24, [R1+0x7ac8] ;  /* 0x007ac80001187983 */ /* 0x001ea80000300a00 */
[----:B------:R-:W-:Y:S04]  /*5c2d0*/  STL [R1+0x7a18], R7 ;  /* 0x007a180701007387 */ /* 0x000fe80000100800 */
[----:B----4-:R0:W-:Y:S04]  /*5c2e0*/  STL.64 [R1+0x7a10], R4 ;  /* 0x007a100401007387 */ /* 0x0101e80000100a00 */
[----:B0-----:R-:W3:Y:S04]  /*5c2f0*/  LDL.LU.64 R4, [R1+0x10d0] ;  /* 0x0010d00001047983 */ /* 0x001ee80000300a00 */
[----:B------:R-:W3:Y:S04]  /*5c300*/  LDL.LU.64 R6, [R1+0x10d8] ;  /* 0x0010d80001067983 */ /* 0x000ee80000300a00 */
[----:B------:R-:W4:Y:S01]  /*5c310*/  LDL.64 R16, [R1] ;  /* 0x0000000001107983 */ /* 0x000f220000100a00 */
[----:B---3--:R-:W-:Y:S03]  /*5c320*/  HMMA.16816.F32.BF16 R4, R20, R8, R4 ;  /* 0x000000081404723c */ /* 0x008fe60000041804 */
[----:B----4-:R0:W-:Y:S04]  /*5c330*/  STL.64 [R1+0x7a20], R16 ;  /* 0x007a201001007387 */ /* 0x0101e80000100a00 */
[----:B0-----:R-:W3:-:S12]  /*5c340*/  LDL R16, [R1+0x10] ;  /* 0x0000100001107983 */ /* 0x001ed80000100800 */
[----:B------:R-:W-:Y:S04]  /*5c350*/  STL.64 [R1+0x10d0], R4 ;  /* 0x0010d00401007387 */ /* 0x000fe80000100a00 */
[----:B------:R2:W-:Y:S04]  /*5c360*/  STL.64 [R1+0x10d8], R6 ;  /* 0x0010d80601007387 */ /* 0x0005e80000100a00 */
[----:B------:R-:W3:Y:S01]  /*5c370*/  LDL R17, [R1+0x14] ;  /* 0x0000140001117983 */ /* 0x000ee20000100800 */
[----:B--2---:R-:W-:Y:S03]  /*5c380*/  HMMA.16816.F32.BF16 R4, R20, R24, R12 ;  /* 0x000000181404723c */ /* 0x004fe6000004180c */
[----:B---3--:R0:W-:Y:S02]  /*5c390*/  STL.64 [R1+0x7a38], R16 ;  /* 0x007a381001007387 */ /* 0x0081e40000100a00 */
[----:B0-----:R-:W-:-:S02]  /*5c3a0*/  IMAD.MOV.U32 R16, RZ, RZ, R2 ;  /* 0x000000ffff107224 */ /* 0x001fc400078e0002 */
[----:B------:R-:W2:-:S12]  /*5c3b0*/  LDL.LU R2, [R1+0x7ac0] ;  /* 0x007ac00001027983 */ /* 0x000e980000300800 */
[----:B------:R-:W-:Y:S04]  /*5c3c0*/  STL.64 [R1+0x10c0], R4 ;  /* 0x0010c00401007387 */ /* 0x000fe80000100a00 */
[----:B------:R-:W-:Y:S04]  /*5c3d0*/  STL.64 [R1+0x10c8], R6 ;  /* 0x0010c80601007387 */ /* 0x000fe80000100a00 */
[----:B------:R-:W3:Y:S04]  /*5c3e0*/  LDL.LU.64 R12, [R1+0x10a0] ;  /* 0x0010a000010c7983 */ /* 0x000ee80000300a00 */
[----:B------:R-:W4:Y:S04]  /*5c3f0*/  LDL.LU.64 R14, [R1+0x10a8] ;  /* 0x0010a800010e7983 */ /* 0x000f280000300a00 */
[----:B----4-:R-:W-:Y:S04]  /*5c400*/  STL.64 [R1+0x7ab8], R14 ;  /* 0x007ab80e01007387 */ /* 0x010fe80000100a00 */
[----:B---3--:R0:W-:Y:S04]  /*5c410*/  STL.64 [R1+0x7ab0], R12 ;  /* 0x007ab00c01007387 */ /* 0x0081e80000100a00 */
[----:B0-----:R-:W3:Y:S04]  /*5c420*/  LDL.LU.64 R12, [R1+0x10b0] ;  /* 0x0010b000010c7983 */ /* 0x001ee80000300a00 */
[----:B------:R-:W3:Y:S04]  /*5c430*/  LDL.LU.64 R14, [R1+0x10b8] ;  /* 0x0010b800010e7983 */ /* 0x000ee80000300a00 */
[----:B------:R-:W4:Y:S04]  /*5c440*/  LDL.LU.64 R8, [R1+0x1080] ;  /* 0x0010800001087983 */ /* 0x000f280000300a00 */
[----:B------:R-:W2:Y:S01]  /*5c450*/  LDL.LU.64 R10, [R1+0x1088] ;  /* 0x00108800010a7983 */ /* 0x000ea20000300a00 */
[----:B------:R-:W-:-:S03]  /*5c460*/  IMAD.MOV.U32 R17, RZ, RZ, R29 ;  /* 0x000000ffff117224 */ /* 0x000fc600078e001d */
[----:B--2---:R-:W-:Y:S04]  /*5c470*/  STL.64 [R1+0x7aa0], R10 ;  /* 0x007aa00a01007387 */ /* 0x004fe80000100a00 */
[----:B----4-:R0:W-:Y:S04]  /*5c480*/  STL.64 [R1+0x7a98], R8 ;  /* 0x007a980801007387 */ /* 0x0101e80000100a00 */
[----:B0-----:R-:W2:Y:S04]  /*5c490*/  LDL.LU.64 R8, [R1+0x1090] ;  /* 0x0010900001087983 */ /* 0x001ea80000300a00 */
[----:B------:R-:W2:Y:S04]  /*5c4a0*/  LDL.LU.64 R10, [R1+0x1098] ;  /* 0x00109800010a7983 */ /* 0x000ea80000300a00 */
[----:B------:R-:W4:Y:S04]  /*5c4b0*/  LDL.LU.64 R24, [R1+0x1070] ;  /* 0x0010700001187983 */ /* 0x000f280000300a00 */
[----:B------:R-:W4:Y:S04]  /*5c4c0*/  LDL.LU.64 R26, [R1+0x1078] ;  /* 0x00107800011a7983 */ /* 0x000f280000300a00 */
[----:B------:R-:W2:Y:S04]  /*5c4d0*/  LDL.LU.64 R4, [R1+0x1060] ;  /* 0x0010600001047983 */ /* 0x000ea80000300a00 */
[----:B------:R-:W2:Y:S04]  /*5c4e0*/  LDL.LU.64 R6, [R1+0x1068] ;  /* 0x0010680001067983 */ /* 0x000ea80000300a00 */
[----:B------:R0:W-:Y:S04]  /*5c4f0*/  STL.64 [R1+0x7a50], R16 ;  /* 0x007a501001007387 */ /* 0x0001e80000100a00 */
[----:B0-----:R-:W3:Y:S02]  /*5c500*/  LDL.64 R16, [R1+0xa0] ;  /* 0x0000a00001107983 */ /* 0x001ee40000100a00 */
[----:B---3--:R-:W-:Y:S01]  /*5c510*/  HMMA.16816.F32.BF16 R12, R20, R16, R12 ;  /* 0x00000010140c723c */ /* 0x008fe2000004180c */
[----:B------:R-:W-:-:S02]  /*5c520*/  IMAD.MOV.U32 R29, RZ, RZ, R16 ;  /* 0x000000ffff1d7224 */ /* 0x000fc400078e0010 */
[----:B------:R-:W-:-:S15]  /*5c530*/  IMAD.MOV.U32 R28, RZ, RZ, R17 ;  /* 0x000000ffff1c7224 */ /* 0x000fde00078e0011 */
[----:B------:R-:W-:Y:S01]  /*5c540*/  NOP ;  /* 0x0000000000007918 */ /* 0x000fe20000000000 */
[----:B------:R-:W-:Y:S04]  /*5c550*/  STL.64 [R1+0x10b0], R12 ;  /* 0x0010b00c01007387 */ /* 0x000fe80000100a00 */
[----:B------:R0:W-:Y:S04]  /*5c560*/  STL.64 [R1+0x10b8], R14 ;  /* 0x0010b80e01007387 */ /* 0x0001e80000100a00 */
[----:B0-----:R-:W3:Y:S04]  /*5c570*/  LDL.LU.64 R14, [R1+0x7ab8] ;  /* 0x007ab800010e7983 */ /* 0x001ee80000300a00 */
[----:B------:R-:W3:Y:S04]  /*5c580*/  LDL.LU.64 R12, [R1+0x7ab0] ;  /* 0x007ab000010c7983 */ /* 0x000ee80000300a00 */
[----:B------:R-:W2:Y:S04]  /*5c590*/  LDL.64 R16, [R1+0x30] ;  /* 0x0000300001107983 */ /* 0x000ea80000100a00 */
[----:B--2---:R0:W-:Y:S04]  /*5c5a0*/  STL.64 [R1+0x7a68], R16 ;  /* 0x007a681001007387 */ /* 0x0041e80000100a00 */
[----:B0-----:R-:W3:Y:S04]  /*5c5b0*/  LDL R16, [R1+0x90] ;  /* 0x0000900001107983 */ /* 0x001ee80000100800 */
[----:B------:R-:W3:Y:S04]  /*5c5c0*/  LDL R17, [R1+0x94] ;  /* 0x0000940001117983 */ /* 0x000ee80000100800 */
[----:B------:R-:W-:Y:S04]  /*5c5d0*/  STL [R1+0x78fc], R29 ;  /* 0x0078fc1d01007387 */ /* 0x000fe80000100800 */
[----:B------:R-:W-:Y:S01]  /*5c5e0*/  STL [R1+0x78f8], R28 ;  /* 0x0078f81c01007387 */ /* 0x000fe20000100800 */
[----:B---3--:R-:W-:Y:S03]  /*5c5f0*/  HMMA.16816.F32.BF16 R16, R20, R16, R12 ;  /* 0x000000101410723c */ /* 0x008fe6000004180c */
[----:B------:R-:W2:-:S15]  /*5c600*/  LDL.LU.64 R12, [R1+0x7aa8] ;  /* 0x007aa800010c7983 */ /* 0x000e9e0000300a00 */
[----:B------:R-:W-:Y:S01]  /*5c610*/  NOP ;  /* 0x0000000000007918 */ /* 0x000fe20000000000 */
[----:B------:R0:W-:Y:S04]  /*5c620*/  STL.64 [R1+0x10a0], R16 ;  /* 0x0010a01001007387 */ /* 0x0001e80000100a00 */
[----:B------:R-:W-:Y:S04]  /*5c630*/  STL.64 [R1+0x10a8], R18 ;  /* 0x0010a81201007387 */ /* 0x000fe80000100a00 */
[----:B0-----:R-:W3:Y:S01]  /*5c640*/  LDL R16, [R1+0x40] ;  /* 0x0000400001107983 */ /* 0x001ee20000100800 */
[----:B--2---:R-:W-:Y:S03]  /*5c650*/  HMMA.16816.F32.BF16 R12, R20, R12, R8 ;  /* 0x0000000c140c723c */ /* 0x004fe60000041808 */
[----:B------:R-:W2:Y:S04]  /*5c660*/  LDL.LU.64 R10, [R1+0x7aa0] ;  /* 0x007aa000010a7983 */ /* 0x000ea80000300a00 */
[----:B------:R-:W2:-:S12]  /*5c670*/  LDL.LU.64 R8, [R1+0x7a98] ;  /* 0x007a980001087983 */ /* 0x000e980000300a00 */
[----:B------:R0:W-:Y:S04]  /*5c680*/  STL.64 [R1+0x1090], R12 ;  /* 0x0010900c01007387 */ /* 0x0001e80000100a00 */
[----:B------:R-:W-:Y:S04]  /*5c690*/  STL.64 [R1+0x1098], R14 ;  /* 0x0010980e01007387 */ /* 0x000fe80000100a00 */
[----:B0-----:R-:W2:Y:S02]  /*5c6a0*/  LDL.LU.64 R12, [R1+0x7a90] ;  /* 0x007a9000010c7983 */ /* 0x001ea40000300a00 */
[----:B--2---:R-:W-:Y:S01]  /*5c6b0*/  HMMA.16816.F32.BF16 R8, R20, R12, R8 ;  /* 0x0000000c1408723c */ /* 0x004fe20000041808 */
[----:B------:R-:W-:-:S15]  /*5c6c0*/  IMAD.MOV.U32 R28, RZ, RZ, R12 ;  /* 0x000000ffff1c7224 */ /* 0x000fde00078e000c */
[----:B------:R-:W-:-:S03]  /*5c6d0*/  NOP ;  /* 0x0000000000007918 */ /* 0x000fc60000000000 */
[----:B------:R0:W-:Y:S04]  /*5c6e0*/  STL.64 [R1+0x1080], R8 ;  /* 0x0010800801007387 */ /* 0x0001e80000100a00 */
[----:B------:R4:W-:Y:S04]  /*5c6f0*/  STL.64 [R1+0x1088], R10 ;  /* 0x0010880a01007387 */ /* 0x0009e80000100a00 */
[----:B0-----:R-:W4:Y:S04]  /*5c700*/  LDL.LU.64 R8, [R1+0x7a88] ;  /* 0x007a880001087983 */ /* 0x001f280000300a00 */
[----:B------:R-:W2:Y:S04]  /*5c710*/  LDL.LU.64 R12, [R1+0x7a80] ;  /* 0x007a8000010c7983 */ /* 0x000ea80000300a00 */
[----:B------:R-:W-:Y:S01]  /*5c720*/  STL [R1+0x7904], R28 ;  /* 0x0079041c01007387 */ /* 0x000fe20000100800 */
[C---:B----4-:R-:W-:Y:S08]  /*5c730*/  HMMA.16816.F32.BF16 R8, R20.reuse, R8, R24 ;  /* 0x000000081408723c */ /* 0x050ff00000041818 */
[----:B--2---:R-:W-:Y:S11]  /*5c740*/  HMMA.16816.F32.BF16 R4, R20, R12, R4 ;  /* 0x0000000c1404723c */ /* 0x004ff60000041804 */
[----:B------:R-:W-:Y:S04]  /*5c750*/  STL.64 [R1+0x1070], R8 ;  /* 0x0010700801007387 */ /* 0x000fe80000100a00 */
[----:B------:R-:W-:Y:S04]  /*5c760*/  STL.64 [R1+0x1078], R10 ;  /* 0x0010780a01007387 */ /* 0x000fe80000100a00 */
[----:B------:R0:W-:Y:S04]  /*5c770*/  STL.64 [R1+0x1060], R4 ;  /* 0x0010600401007387 */ /* 0x0001e80000100a00 */
[----:B------:R1:W-:Y:S04]  /*5c780*/  STL.64 [R1+0x1068], R6 ;  /* 0x0010680601007387 */ /* 0x0003e80000100a00 */
[----:B0-----:R-:W2:Y:S04]  /*5c790*/  LDL.LU.64 R4, [R1+0x1010] ;  /* 0x0010100001047983 */ /* 0x001ea80000300a00 */
[----:B-1----:R-:W4:Y:S04]  /*5c7a0*/  LDL.LU.64 R6, [R1+0x1018] ;  /* 0x0010180001067983 */ /* 0x002f280000300a00 */
[----:B----4-:R-:W-:Y:S04]  /*5c7b0*/  STL.64 [R1+0x7a30], R6 ;  /* 0x007a300601007387 */ /* 0x010fe80000100a00 */
[----:B--2---:R0:W-:Y:S04]  /*5c7c0*/  STL.64 [R1+0x7a28], R4 ;  /* 0x007a280401007387 */ /* 0x0041e80000100a00 */
[----:B0-----:R-:W2:Y:S04]  /*5c7d0*/  LDL.LU.64 R4, [R1+0x1020] ;  /* 0x0010200001047983 */ /* 0x001ea80000300a00 */
[----:B------:R-:W4:Y:S04]  /*5c7e0*/  LDL.LU.64 R6, [R1+0x1028] ;  /* 0x0010280001067983 */ /* 0x000f280000300a00 */
[----:B----4-:R-:W-:Y:S04]  /*5c7f0*/  STL.64 [R1+0x7a48], R6 ;  /* 0x007a480601007387 */ /* 0x010fe80000100a00 */
[----:B--2---:R0:W-:Y:S04]  /*5c800*/  STL.64 [R1+0x7a40], R4 ;  /* 0x007a400401007387 */ /* 0x0041e80000100a00 */
[----:B0-----:R-:W2:Y:S04]  /*5c810*/  LDL.LU.64 R4, [R1+0x1030] ;  /* 0x0010300001047983 */ /* 0x001ea80000300a00 */
[----:B------:R-:W4:Y:S04]  /*5c820*/  LDL.LU.64 R6, [R1+0x1038] ;  /* 0x0010380001067983 */ /* 0x000f280000300a00 */
        /* <DEDUP_REMOVED lines=8> */
[----:B------:R-:W3:Y:S01]  /*5c8b0*/  LDL.LU.64 R6, [R1+0x1058] ;  /* 0x0010580001067983 */ /* 0x000ee20000300a00 */
[----:B------:R-:W-:-:S02]  /*5c8c0*/  IMAD.MOV.U32 R3, RZ, RZ, R12 ;  /* 0x000000ffff037224 */ /* 0x000fc400078e000c */
[----:B------:R-:W-:Y:S02]  /*5c8d0*/  IMAD.MOV.U32 R2, RZ, RZ, R13 ;  /* 0x000000ffff027224 */ /* 0x000fe400078e000d */
[----:B------:R-:W2:Y:S04]  /*5c8e0*/  LDL.LU.64 R12, [R1+0x1000] ;  /* 0x00100000010c7983 */ /* 0x000ea80000300a00 */
[----:B------:R-:W2:Y:S04]  /*5c8f0*/  LDL.LU.64 R14, [R1+0x1008] ;  /* 0x00100800010e7983 */ /* 0x000ea80000300a00 */
[----:B------:R-:W4:Y:S04]  /*5c900*/  LDL.LU.64 R8, [R1+0xff0] ;  /* 0x000ff00001087983 */ /* 0x000f280000300a00 */
[----:B------:R-:W4:Y:S04]  /*5c910*/  LDL.LU.64 R10, [R1+0xff8] ;  /* 0x000ff800010a7983 */ /* 0x000f280000300a00 */
[----:B------:R-:W2:Y:S04]  /*5c920*/  LDL.LU.64 R24, [R1+0xfe0] ;  /* 0x000fe00001187983 */ /* 0x000ea80000300a00 */
[----:B------:R-:W2:Y:S04]  /*5c930*/  LDL.LU.64 R26, [R1+0xfe8] ;  /* 0x000fe800011a7983 */ /* 0x000ea80000300a00 */
[----:B------:R-:W-:Y:S04]  /*5c940*/  STL [R1+0x7908], R2 ;  /* 0x0079080201007387 */ /* 0x000fe80000100800 */
[----:B------:R-:W-:Y:S01]  /*5c950*/  STL [R1+0x7900], R3 ;  /* 0x0079000301007387 */ /* 0x000fe20000100800 */
[----:B---3--:R-:W-:Y:S03]  /*5c960*/  HMMA.16816.F32.BF16 R16, R20, R16, R4 ;  /* 0x000000101410723c */ /* 0x008fe60000041804 */
[----:B------:R-:W3:Y:S04]  /*5c970*/  LDL.LU.64 R6, [R1+0x7a78] ;  /* 0x007a780001067983 */ /* 0x000ee80000300a00 */
[----:B------:R-:W3:-:S12]  /*5c980*/  LDL.LU.64 R4, [R1+0x7a70] ;  /* 0x007a700001047983 */ /* 0x000ed80000300a00 */
[----:B------:R0:W-:Y:S04]  /*5c990*/  STL.64 [R1+0x1050], R16 ;  /* 0x0010501001007387 */ /* 0x0001e80000100a00 */
[----:B------:R-:W-:Y:S04]  /*5c9a0*/  STL.64 [R1+0x1058], R18 ;  /* 0x0010581201007387 */ /* 0x000fe80000100a00 */
[----:B0-----:R-:W3:Y:S02]  /*5c9b0*/  LDL.LU.64 R16, [R1+0x7a68] ;  /* 0x007a680001107983 */ /* 0x001ee40000300a00 */
        /* <DEDUP_REMOVED lines=8> */
[----:B------:R-:W3:Y:S02]  /*5ca40*/  LDL.LU.64 R16, [R1+0x7a50] ;  /* 0x007a500001107983 */ /* 0x000ee40000300a00 */
        /* <DEDUP_REMOVED lines=18> */
[----:B0-----:R-:W3:Y:S04]  /*5cb70*/  LDL.LU R7, [R1+0x7a18] ;  /* 0x007a180001077983 */ /* 0x001ee80000300800 */
[----:B------:R-:W2:Y:S04]  /*5cb80*/  LDL.LU.64 R4, [R1+0x7a10] ;  /* 0x007a100001047983 */ /* 0x000ea80000300a00 */
[----:B------:R-:W2:Y:S04]  /*5cb90*/  LDL.LU.64 R18, [R1+0x7a08] ;  /* 0x007a080001127983 */ /* 0x000ea80000300a00 */
[----:B------:R-:W2:Y:S02]  /*5cba0*/  LDL.LU.64 R16, [R1+0x7a00] ;  /* 0x007a000001107983 */ /* 0x000ea40000300a00 */
[----:B--2---:R-:W-:-:S15]  /*5cbb0*/  HMMA.16816.F32.BF16 R12, R20, R16, R12 ;  /* 0x00000010140c723c */ /* 0x004fde000004180c */
[----:B------:R-:W-:-:S04]  /*5cbc0*/  NOP ;  /* 0x0000000000007918 */ /* 0x000fc80000000000 */
[----:B------:R0:W-:Y:S04]  /*5cbd0*/  STL.64 [R1+0x1000], R12 ;  /* 0x0010000c01007387 */ /* 0x0001e80000100a00 */
[----:B------:R-:W-:Y:S04]  /*5cbe0*/  STL.64 [R1+0x1008], R14 ;  /* 0x0010080e01007387 */ /* 0x000fe80000100a00 */
[----:B0-----:R-:W4:Y:S04]  /*5cbf0*/  LDL.LU.64 R12, [R1+0x79f8] ;  /* 0x0079f800010c7983 */ /* 0x001f280000300a00 */
[----:B------:R-:W-:Y:S04]  /*5cc00*/  STL.64 [R1+0x7820], R18 ;  /* 0x0078201201007387 */ /* 0x000fe80000100a00 */
[----:B------:R0:W-:Y:S04]  /*5cc10*/  STL.64 [R1+0x7818], R16 ;  /* 0x0078181001007387 */ /* 0x0001e80000100a00 */
[----:B0-----:R-:W2:Y:S04]  /*5cc20*/  LDL.LU.64 R16, [R1+0x580] ;  /* 0x0005800001107983 */ /* 0x001ea80000300a00 */
[----:B------:R-:W2:Y:S01]  /*5cc30*/  LDL.LU.64 R18, [R1+0x588] ;  /* 0x0005880001127983 */ /* 0x000ea20000300a00 */
[----:B----4-:R-:W-:-:S15]  /*5cc40*/  HMMA.16816.F32.BF16 R8, R20, R12, R8 ;  /* 0x0000000c1408723c */ /* 0x010fde0000041808 */
[----:B------:R-:W-:-:S04]  /*5cc50*/  NOP ;  /* 0x0000000000007918 */ /* 0x000fc80000000000 */
[----:B------:R0:W-:Y:S04]  /*5cc60*/  STL.64 [R1+0xff0], R8 ;  /* 0x000ff00801007387 */ /* 0x0001e80000100a00 */
[----:B------:R-:W-:Y:S04]  /*5cc70*/  STL.64 [R1+0xff8], R10 ;  /* 0x000ff80a01007387 */ /* 0x000fe80000100a00 */
[----:B0-----:R-:W4:Y:S04]  /*5cc80*/  LDL.LU.64 R8, [R1+0x79f0] ;  /* 0x0079f00001087983 */ /* 0x001f280000300a00 */
[----:B------:R-:W-:Y:S01]  /*5cc90*/  STL [R1+0x7804], R13 ;  /* 0x0078040d01007387 */ /* 0x000fe20000100800 */
[----:B----4-:R-:W-:-:S15]  /*5cca0*/  HMMA.16816.F32.BF16 R24, R20, R8, R24 ;  /* 0x000000081418723c */ /* 0x010fde0000041818 */
[----:B------:R-:W-:-:S04]  /*5ccb0*/  NOP ;  /* 0x0000000000007918 */ /* 0x000fc80000000000 */
[----:B------:R-:W-:Y:S04]  /*5ccc0*/  STL.64 [R1+0xfe0], R24 ;  /* 0x000fe01801007387 */ /* 0x000fe80000100a00 */
[----:B------:R0:W-:Y:S04]  /*5ccd0*/  STL.64 [R1+0xfe8], R26 ;  /* 0x000fe81a01007387 */ /* 0x0001e80000100a00 */
[----:B0-----:R-:W4:Y:S01]  /*5cce0*/  LDL.LU.64 R26, [R1+0x79e8] ;  /* 0x0079e800011a7983 */ /* 0x001f220000300a00 */
[----:B--2---:R-:W-:Y:S03]  /*5ccf0*/  HMMA.16816.F32.BF16 R16, R20, R4, R16 ;  /* 0x000000041410723c */ /* 0x004fe60000041810 */
[----:B------:R-:W2:Y:S04]  /*5cd00*/  LDL.LU.64 R24, [R1+0x79e0] ;  /* 0x0079e00001187983 */ /* 0x000ea80000300a00 */
[----:B------:R-:W-:Y:S04]  /*5cd10*/  STL [R1+0x77fc], R8 ;  /* 0x0077fc0801007387 */ /* 0x000fe80000100800 */
[----:B------:R0:W-:Y:S04]  /*5cd20*/  STL [R1+0x77f8], R9 ;  /* 0x0077f80901007387 */ /* 0x0001e80000100800 */
[----:B0-----:R-:W2:Y:S04]  /*5cd30*/  LDL.LU.64 R8, [R1+0x540] ;  /* 0x0005400001087983 */ /* 0x001ea80000300a00 */
[----:B------:R-:W2:Y:S04]  /*5cd40*/  LDL.LU.64 R10, [R1+0x548] ;  /* 0x00054800010a7983 */ /* 0x000ea80000300a00 */
[----:B------:R4:W-:Y:S04]  /*5cd50*/  STL [R1+0x580], R16 ;  /* 0x0005801001007387 */ /* 0x0009e80000100800 */
[----:B------:R-:W-:Y:S04]  /*5cd60*/  STL [R1+0x58c], R19 ;  /* 0x00058c1301007387 */ /* 0x000fe80000100800 */
[----:B------:R-:W2:Y:S04]  /*5cd70*/  LDL.LU.64 R20, [R1+0x530] ;  /* 0x0005300001147983 */ /* 0x000ea80000300a00 */
[----:B------:R-:W2:Y:S01]  /*5cd80*/  LDL.LU.64 R22, [R1+0x538] ;  /* 0x0005380001167983 */ /* 0x000ea20000300a00 */
[----:B------:R-:W-:-:S02]  /*5cd90*/  IMAD.MOV.U32 R14, RZ, RZ, R17 ;  /* 0x000000ffff0e7224 */ /* 0x000fc400078e0011 */
[----:B----4-:R-:W-:Y:S02]  /*5cda0*/  IMAD.MOV.U32 R16, RZ, RZ, R27 ;  /* 0x000000ffff107224 */ /* 0x010fe400078e001b */
[----:B------:R-:W2:Y:S04]  /*5cdb0*/  LDL.LU R27, [R1+0x79d8] ;  /* 0x0079d800011b7983 */ /* 0x000ea80000300800 */
[----:B------:R-:W4:Y:S01]  /*5cdc0*/  LDL R17, [R1+0x184] ;  /* 0x0001840001117983 */ /* 0x000f220000100800 */
[----:B------:R-:W-:-:S03]  /*5cdd0*/  IMAD.MOV.U32 R15, RZ, RZ, R18 ;  /* 0x000000ffff0f7224 */ /* 0x000fc600078e0012 */
[----:B----4-:R0:W-:Y:S04]  /*5cde0*/  STL.64 [R1+0x79c0], R16 ;  /* 0x0079c01001007387 */ /* 0x0101e80000100a00 */
[----:B0-----:R-:W4:Y:S04]  /*5cdf0*/  LDL.64 R16, [R1+0x190] ;  /* 0x0001900001107983 */ /* 0x001f280000100a00 */
[----:B----4-:R0:W-:Y:S04]  /*5ce00*/  STL.64 [R1+0x79d0], R16 ;  /* 0x0079d01001007387 */ /* 0x0101e80000100a00 */
[----:B0-----:R-:W4:Y:S04]  /*5ce10*/  LDL.64 R16, [R1+0x1a0] ;  /* 0x0001a00001107983 */ /* 0x001f280000100a00 */
[----:B------:R-:W-:Y:S04]  /*5ce20*/  STL [R1+0x7800], R5 ;  /* 0x0078000501007387 */ /* 0x000fe80000100800 */
[----:B------:R-:W-:Y:S04]  /*5ce30*/  STL [R1+0x6924], R15 ;  /* 0x0069240f01007387 */ /* 0x000fe80000100800 */
[----:B------:R-:W-:Y:S04]  /*5ce40*/  STL [R1+0x6920], R14 ;  /* 0x0069200e01007387 */ /* 0x000fe80000100800 */
[----:B------:R0:W-:Y:S04]  /*5ce50*/  STL [R1+0x79c8], R12 ;  /* 0x0079c80c01007387 */ /* 0x0001e80000100800 */
[----:B0-----:R-:W2:Y:S02]  /*5ce60*/  LDL.64 R12, [R1+0x1b0] ;  /* 0x0001b000010c7983 */ /* 0x001ea40000100a00 */
[C---:B--2---:R-:W-:Y:S08]  /*5ce70*/  HMMA.16816.F32.BF16 R8, R24.reuse, R12, R8 ;  /* 0x0000000c1808723c */ /* 0x044ff00000041808 */
[----:B----4-:R-:W-:Y:S01]  /*5ce80*/  HMMA.16816.F32.BF16 R20, R24, R16, R20 ;  /* 0x000000101814723c */ /* 0x010fe20000041814 */
[----:B------:R-:W-:-:S02]  /*5ce90*/  IMAD.MOV.U32 R6, RZ, RZ, R13 ;  /* 0x000000ffff067224 */ /* 0x000fc400078e000d */
[----:B------:R-:W-:-:S08]  /*5cea0*/  IMAD.MOV.U32 R5, RZ, RZ, R16 ;  /* 0x000000ffff057224 */ /* 0x000fd000078e0010 */
[----:B------:R0:W-:Y:S04]  /*5ceb0*/  STL.64 [R1+0x540], R8 ;  /* 0x0005400801007387 */ /* 0x0001e80000100a00 */
[----:B------:R-:W-:Y:S01]  /*5cec0*/  STL.64 [R1+0x548], R10 ;  /* 0x0005480a01007387 */ /* 0x000fe20000100a00 */
[----:B0-----:R-:W-:Y:S02]  /*5ced0*/  IMAD.MOV.U32 R9, RZ, RZ, R12 ;  /* 0x000000ffff097224 */ /* 0x001fe400078e000c */
[----:B------:R-:W-:Y:S01]  /*5cee0*/  IMAD.MOV.U32 R8, RZ, RZ, R17 ;  /* 0x000000ffff087224 */ /* 0x000fe200078e0011 */
[----:B------:R-:W2:Y:S04]  /*5cef0*/  LDL.LU.64 R12, [R1+0x520] ;  /* 0x00052000010c7983 */ /* 0x000ea80000300a00 */
[----:B------:R-:W2:Y:S04]  /*5cf00*/  LDL.LU.64 R14, [R1+0x528] ;  /* 0x00052800010e7983 */ /* 0x000ea80000300a00 */
[----:B------:R-:W2:Y:S04]  /*5cf10*/  LDL.LU.64 R16, [R1+0x79d0] ;  /* 0x0079d00001107983 */ /* 0x000ea80000300a00 */
[----:B------:R0:W-:Y:S04]  /*5cf20*/  STL.64 [R1+0x530], R20 ;  /* 0x0005301401007387 */ /* 0x0001e80000100a00 */
[----:B0-----:R-:W4:Y:S04]  /*5cf30*/  LDL R20, [R1+0x150] ;  /* 0x0001500001147983 */ /* 0x001f280000100800 */
[----:B------:R-:W4:Y:S01]  /*5cf40*/  LDL R21, [R1+0x154] ;  /* 0x0001540001157983 */ /* 0x000f220000100800 */
[----:B------:R-:W-:-:S02]  /*5cf50*/  IMAD.MOV.U32 R11, RZ, RZ, R23 ;  /* 0x000000ffff0b7224 */ /* 0x000fc400078e0017 */
[----:B------:R-:W-:Y:S01]  /*5cf60*/  IMAD.MOV.U32 R10, RZ, RZ, R22 ;  /* 0x000000ffff0a7224 */ /* 0x000fe200078e0016 */
[----:B--2---:R-:W-:Y:S01]  /*5cf70*/  HMMA.16816.F32.BF16 R12, R24, R16, R12 ;  /* 0x00000010180c723c */ /* 0x004fe2000004180c */
[----:B----4-:R0:W-:Y:S04]  /*5cf80*/  STL.64 [R1+0x7990], R20 ;  /* 0x0079901401007387 */ /* 0x0101e80000100a00 */
[----:B0-----:R-:W2:Y:S04]  /*5cf90*/  LDL.LU.64 R20, [R1+0x510] ;  /* 0x0005100001147983 */ /* 0x001ea80000300a00 */
[----:B------:R-:W2:Y:S04]  /*5cfa0*/  LDL.LU.64 R22, [R1+0x518] ;  /* 0x0005180001167983 */ /* 0x000ea80000300a00 */
[----:B------:R-:W-:Y:S04]  /*5cfb0*/  STL [R1+0x7918], R6 ;  /* 0x0079180601007387 */ /* 0x000fe80000100800 */
[----:B------:R-:W-:Y:S04]  /*5cfc0*/  STL.64 [R1+0x7910], R4 ;  /* 0x0079100401007387 */ /* 0x000fe80000100a00 */
[----:B------:R-:W-:Y:S04]  /*5cfd0*/  STL [R1+0x6dcc], R11 ;  /* 0x006dcc0b01007387 */ /* 0x000fe80000100800 */
[----:B------:R0:W-:Y:S04]  /*5cfe0*/  STL [R1+0x6dc8], R10 ;  /* 0x006dc80a01007387 */ /* 0x0001e80000100800 */
[----:B------:R1:W-:Y:S04]  /*5cff0*/  STL.64 [R1+0x520], R12 ;  /* 0x0005200c01007387 */ /* 0x0003e80000100a00 */
[----:B------:R-:W-:Y:S01]  /*5d000*/  STL.64 [R1+0x528], R14 ;  /* 0x0005280e01007387 */ /* 0x000fe20000100a00 */
[----:B0-----:R-:W-:-:S03]  /*5d010*/  IMAD.MOV.U32 R10, RZ, RZ, R17 ;  /* 0x000000ffff0a7224 */ /* 0x001fc600078e0011 */
[----:B-1----:R-:W4:Y:S01]  /*5d020*/  LDL.LU R12, [R1+0x79c8] ;  /* 0x0079c800010c7983 */ /* 0x002f220000300800 */
[----:B------:R-:W-:-:S03]  /*5d030*/  IMAD.MOV.U32 R13, RZ, RZ, R16 ;  /* 0x000000ffff0d7224 */ /* 0x000fc600078e0010 */
[----:B------:R-:W2:Y:S04]  /*5d040*/  LDL.LU.64 R16, [R1+0x79c0] ;  /* 0x0079c00001107983 */ /* 0x000ea80000300a00 */
[----:B------:R-:W2:Y:S04]  /*5d050*/  LDL R4, [R1+0xf0] ;  /* 0x0000f00001047983 */ /* 0x000ea80000100800 */
[----:B------:R-:W2:Y:S04]  /*5d060*/  LDL R5, [R1+0xf4] ;  /* 0x0000f40001057983 */ /* 0x000ea80000100800 */
[----:B--2---:R0:W-:Y:S04]  /*5d070*/  STL.64 [R1+0x7928], R4 ;  /* 0x0079280401007387 */ /* 0x0041e80000100a00 */
[----:B0-----:R-:W2:Y:S04]  /*5d080*/  LDL.64 R4, [R1+0x100] ;  /* 0x0001000001047983 */ /* 0x001ea80000100a00 */
[----:B--2---:R0:W-:Y:S04]  /*5d090*/  STL.64 [R1+0x7940], R4 ;  /* 0x0079400401007387 */ /* 0x0041e80000100a00 */
[----:B0-----:R-:W2:Y:S01]  /*5d0a0*/  LDL R4, [R1+0x110] ;  /* 0x0001100001047983 */ /* 0x001ea20000100800 */
[----:B------:R-:W-:-:S03]  /*5d0b0*/  IMAD.MOV.U32 R5, RZ, RZ, R0 ;  /* 0x000000ffff057224 */ /* 0x000fc600078e0000 */
[----:B------:R-:W3:Y:S01]  /*5d0c0*/  LDL.LU R0, [R1+0x79b8] ;  /* 0x0079b80001007983 */ /* 0x000ee20000300800 */
[----:B------:R-:W-:Y:S03]  /*5d0d0*/  HMMA.16816.F32.BF16 R16, R24, R16, R20 ;  /* 0x000000101810723c */ /* 0x000fe60000041814 */
[----:B--2---:R-:W-:Y:S04]  /*5d0e0*/  STL.64 [R1+0x7958], R4 ;  /* 0x0079580401007387 */ /* 0x004fe80000100a00 */
[----:B------:R-:W-:Y:S04]  /*5d0f0*/  STL [R1+0x7878], R10 ;  /* 0x0078780a01007387 */ /* 0x000fe80000100800 */
[----:B------:R0:W-:Y:S04]  /*5d100*/  STL.64 [R1+0x7870], R8 ;  /* 0x0078700801007387 */ /* 0x0001e80000100a00 */
[----:B0-----:R-:W2:Y:S04]  /*5d110*/  LDL.64 R8, [R1+0xe0] ;  /* 0x0000e00001087983 */ /* 0x001ea80000100a00 */
[----:B--2---:R-:W-:Y:S04]  /*5d120*/  STL.64 [R1+0x7920], R8 ;  /* 0x0079200801007387 */ /* 0x004fe80000100a00 */
[----:B------:R-:W-:Y:S04]  /*5d130*/  STL.64 [R1+0x510], R16 ;  /* 0x0005101001007387 */ /* 0x000fe80000100a00 */
[----:B------:R-:W2:Y:S04]  /*5d140*/  LDL.LU.64 R20, [R1+0x4f0] ;  /* 0x0004f00001147983 */ /* 0x000ea80000300a00 */
[----:B------:R-:W2:Y:S04]  /*5d150*/  LDL.LU.64 R22, [R1+0x4f8] ;  /* 0x0004f80001167983 */ /* 0x000ea80000300a00 */
[----:B--2---:R-:W-:Y:S04]  /*5d160*/  STL.64 [R1+0x79a0], R22 ;  /* 0x0079a01601007387 */ /* 0x004fe80000100a00 */
[----:B------:R0:W-:Y:S04]  /*5d170*/  STL.64 [R1+0x7998], R20 ;  /* 0x0079981401007387 */ /* 0x0001e80000100a00 */
[----:B0-----:R-:W2:Y:S04]  /*5d180*/  LDL R20, [R1+0x170] ;  /* 0x0001700001147983 */ /* 0x001ea80000100800 */
[----:B------:R-:W2:Y:S04]  /*5d190*/  LDL R21, [R1+0x174] ;  /* 0x0001740001157983 */ /* 0x000ea80000100800 */
[----:B------:R-:W2:Y:S04]  /*5d1a0*/  LDL.LU.64 R8, [R1+0x4e0] ;  /* 0x0004e00001087983 */ /* 0x000ea80000300a00 */
[----:B------:R-:W2:Y:S04]  /*5d1b0*/  LDL.LU.64 R10, [R1+0x4e8] ;  /* 0x0004e800010a7983 */ /* 0x000ea80000300a00 */
[----:B--2---:R-:W-:Y:S04]  /*5d1c0*/  STL.64 [R1+0x79b0], R10 ;  /* 0x0079b00a01007387 */ /* 0x004fe80000100a00 */
[----:B------:R0:W-:Y:S04]  /*5d1d0*/  STL.64 [R1+0x79a8], R8 ;  /* 0x0079a80801007387 */ /* 0x0001e80000100a00 */
[----:B0-----:R-:W2:Y:S04]  /*5d1e0*/  LDL.LU.64 R8, [R1+0x500] ;  /* 0x0005000001087983 */ /* 0x001ea80000300a00 */
[----:B------:R-:W2:Y:S04]  /*5d1f0*/  LDL.LU.64 R10, [R1+0x508] ;  /* 0x00050800010a7983 */ /* 0x000ea80000300a00 */
[----:B------:R-:W3:Y:S01]  /*5d200*/  LDL.64 R4, [R1+0x120] ;  /* 0x0001200001047983 */ /* 0x000ee20000100a00 */
[----:B------:R-:W-:-:S02]  /*5d210*/  IMAD.MOV.U32 R14, RZ, RZ, R19 ;  /* 0x000000ffff0e7224 */ /* 0x000fc400078e0013 */
[----:B------:R-:W-:Y:S01]  /*5d220*/  IMAD.MOV.U32 R15, RZ, RZ, R18 ;  /* 0x000000ffff0f7224 */ /* 0x000fe200078e0012 */
[----:B--2---:R-:W-:Y:S01]  /*5d230*/  HMMA.16816.F32.BF16 R20, R24, R20, R8 ;  /* 0x000000141814723c */ /* 0x004fe20000041808 */
[----:B---3--:R0:W-:Y:S04]  /*5d240*/  STL.64 [R1+0x7970], R4 ;  /* 0x0079700401007387 */ /* 0x0081e80000100a00 */
[----:B------:R-:W-:Y:S04]  /*5d250*/  STL [R1+0x7250], R14 ;  /* 0x0072500e01007387 */ /* 0x000fe80000100800 */
[----:B------:R-:W-:Y:S04]  /*5d260*/  STL [R1+0x6dd4], R15 ;  /* 0x006dd40f01007387 */ /* 0x000fe80000100800 */
[----:B----4-:R1:W-:Y:S04]  /*5d270*/  STL.64 [R1+0x7988], R12 ;  /* 0x0079880c01007387 */ /* 0x0103e80000100a00 */
[----:B------:R-:W2:Y:S04]  /*5d280*/  LDL.64 R16, [R1+0x140] ;  /* 0x0001400001107983 */ /* 0x000ea80000100a00 */
[----:B0-----:R-:W3:Y:S04]  /*5d290*/  LDL R4, [R1+0x130] ;  /* 0x0001300001047983 */ /* 0x001ee80000100800 */
[----:B-1----:R-:W4:Y:S04]  /*5d2a0*/  LDL R12, [R1+0x160] ;  /* 0x00016000010c7983 */ /* 0x002f280000100800 */
[----:B------:R-:W3:Y:S04]  /*5d2b0*/  LDL R5, [R1+0x134] ;  /* 0x0001340001057983 */ /* 0x000ee80000100800 */
[----:B------:R-:W2:Y:S04]  /*5d2c0*/  LDL.LU.64 R10, [R1+0x79b0] ;  /* 0x0079b000010a7983 */ /* 0x000ea80000300a00 */
[----:B------:R-:W2:Y:S04]  /*5d2d0*/  LDL.LU.64 R8, [R1+0x79a8] ;  /* 0x0079a80001087983 */ /* 0x000ea80000300a00 */
[----:B------:R-:W-:Y:S04]  /*5d2e0*/  STL.64 [R1+0x500], R20 ;  /* 0x0005001401007387 */ /* 0x000fe80000100a00 */
[----:B------:R0:W-:Y:S04]  /*5d2f0*/  STL.64 [R1+0x508], R22 ;  /* 0x0005081601007387 */ /* 0x0001e80000100a00 */
[----:B0-----:R-:W4:Y:S04]  /*5d300*/  LDL.LU.64 R22, [R1+0x79a0] ;  /* 0x0079a00001167983 */ /* 0x001f280000300a00 */
[----:B------:R-:W4:Y:S01]  /*5d310*/  LDL.LU.64 R20, [R1+0x7998] ;  /* 0x0079980001147983 */ /* 0x000f220000300a00 */
[----:B------:R-:W-:-:S07]  /*5d320*/  IMAD.MOV.U32 R13, RZ, RZ, R0 ;  /* 0x000000ffff0d7224 */ /* 0x000fce00078e0000 */
[----:B----4-:R-:W-:Y:S01]  /*5d330*/  HMMA.16816.F32.BF16 R12, R24, R12, R20 ;  /* 0x0000000c180c723c */ /* 0x010fe20000041814 */
[----:B------:R-:W2:-:S15]  /*5d340*/  LDL.LU.64 R20, [R1+0x7990] ;  /* 0x0079900001147983 */ /* 0x000e9e0000300a00 */
[----:B------:R-:W-:-:S03]  /*5d350*/  NOP ;  /* 0x0000000000007918 */ /* 0x000fc60000000000 */
[----:B------:R0:W-:Y:S04]  /*5d360*/  STL.64 [R1+0x4f0], R12 ;  /* 0x0004f00c01007387 */ /* 0x0001e80000100a00 */
[----:B------:R1:W-:Y:S04]  /*5d370*/  STL.64 [R1+0x4f8], R14 ;  /* 0x0004f80e01007387 */ /* 0x0003e80000100a00 */
[----:B0-----:R-:W4:Y:S04]  /*5d380*/  LDL.LU.64 R12, [R1+0xa00] ;  /* 0x000a0000010c7983 */ /* 0x001f280000300a00 */
[----:B-1----:R-:W4:Y:S01]  /*5d390*/  LDL.LU.64 R14, [R1+0xa08] ;  /* 0x000a0800010e7983 */ /* 0x002f220000300a00 */
[----:B--2---:R-:W-:-:S15]  /*5d3a0*/  HMMA.16816.F32.BF16 R8, R24, R20, R8 ;  /* 0x000000141808723c */ /* 0x004fde0000041808 */
[----:B------:R-:W-:-:S04]  /*5d3b0*/  NOP ;  /* 0x0000000000007918 */ /* 0x000fc80000000000 */
[----:B------:R0:W-:Y:S04]  /*5d3c0*/  STL.64 [R1+0x4e0], R8 ;  /* 0x0004e00801007387 */ /* 0x0001e80000100a00 */
[----:B------:R1:W-:Y:S04]  /*5d3d0*/  STL.64 [R1+0x4e8], R10 ;  /* 0x0004e80a01007387 */ /* 0x0003e80000100a00 */
[----:B0-----:R-:W2:Y:S04]  /*5d3e0*/  LDL.LU.64 R8, [R1+0x9b0] ;  /* 0x0009b00001087983 */ /* 0x001ea80000300a00 */
[----:B-1----:R-:W2:Y:S04]  /*5d3f0*/  LDL.LU.64 R10, [R1+0x9b8] ;  /* 0x0009b800010a7983 */ /* 0x002ea80000300a00 */
[----:B--2---:R-:W-:Y:S04]  /*5d400*/  STL.64 [R1+0x7938], R10 ;  /* 0x0079380a01007387 */ /* 0x004fe80000100a00 */
[----:B------:R0:W-:Y:S04]  /*5d410*/  STL.64 [R1+0x7930], R8 ;  /* 0x0079300801007387 */ /* 0x0001e80000100a00 */
[----:B0-----:R-:W2:Y:S04]  /*5d420*/  LDL.LU.64 R8, [R1+0x9c0] ;  /* 0x0009c00001087983 */ /* 0x001ea80000300a00 */
[----:B------:R-:W2:Y:S04]  /*5d430*/  LDL.LU.64 R10, [R1+0x9c8] ;  /* 0x0009c800010a7983 */ /* 0x000ea80000300a00 */
[----:B--2---:R-:W-:Y:S04]  /*5d440*/  STL.64 [R1+0x7950], R10 ;  /* 0x0079500a01007387 */ /* 0x004fe80000100a00 */
[----:B------:R0:W-:Y:S04]  /*5d450*/  STL.64 [R1+0x7948], R8 ;  /* 0x0079480801007387 */ /* 0x0001e80000100a00 */
[----:B0-----:R-:W2:Y:S04]  /*5d460*/  LDL.LU.64 R8, [R1+0x9d0] ;  /* 0x0009d00001087983 */ /* 0x001ea80000300a00 */
[----:B------:R-:W2:Y:S04]  /*5d470*/  LDL.LU.64 R10, [R1+0x9d8] ;  /* 0x0009d800010a7983 */ /* 0x000ea80000300a00 */
[----:B--2---:R-:W-:Y:S04]  /*5d480*/  STL.64 [R1+0x7968], R10 ;  /* 0x0079680a01007387 */ /* 0x004fe80000100a00 */
[----:B------:R0:W-:Y:S04]  /*5d490*/  STL.64 [R1+0x7960], R8 ;  /* 0x0079600801007387 */ /* 0x0001e80000100a00 */
[----:B0-----:R-:W2:Y:S04]  /*5d4a0*/  LDL.LU.64 R8, [R1+0x9e0] ;  /* 0x0009e00001087983 */ /* 0x001ea80000300a00 */
[----:B------:R-:W2:Y:S01]  /*5d4b0*/  LDL.LU.64 R10, [R1+0x9e8] ;  /* 0x0009e800010a7983 */ /* 0x000ea20000300a00 */
[----:B------:R-:W0:Y:S02]  /*5d4c0*/  S2R R19, SR_TID.X ;  /* 0x0000000000137919 */ /* 0x000e240000002100 */
[C---:B0-----:R-:W-:Y:S01]  /*5d4d0*/  LOP3.LUT R18, R19.reuse, 0x7, RZ, 0xc0, !PT ;  /* 0x0000000713127812 */ /* 0x041fe200078ec0ff */
[----:B------:R-:W-:-:S04]  /*5d4e0*/  IMAD.SHL.U32 R0, R19, 0x2, RZ ;  /* 0x0000000213007824 */ /* 0x000fc800078e00ff */
[----:B------:R-:W-:Y:S02]  /*5d4f0*/  IMAD R18, R18, 0x110, RZ ;  /* 0x0000011012127824 */ /* 0x000fe400078e02ff */
[----:B------:R-:W-:-:S03]  /*5d500*/  IMAD.SHL.U32 R19, R19, 0x80, RZ ;  /* 0x0000008013137824 */ /* 0x000fc600078e00ff */
[----:B------:R-:W-:-:S04]  /*5d510*/  LOP3.LUT R0, R18, 0x10, R0, 0x78, !PT ;  /* 0x0000001012007812 */ /* 0x000fc800078e7800 */
[----:B------:R-:W-:Y:S01]  /*5d520*/  LOP3.LUT R0, R0, 0x800, R19, 0xf8, !PT ;  /* 0x0000080000007812 */ /* 0x000fe200078ef813 */
[----:B--2---:R-:W-:Y:S04]  /*5d530*/  STL.64 [R1+0x7980], R10 ;  /* 0x0079800a01007387 */ /* 0x004fe80000100a00 */
[----:B------:R0:W-:Y:S04]  /*5d540*/  STL.64 [R1+0x7978], R8 ;  /* 0x0079780801007387 */ /* 0x0001e80000100a00 */
[----:B0-----:R-:W3:Y:S04]  /*5d550*/  LDL.LU.64 R8, [R1+0x9f0] ;  /* 0x0009f00001087983 */ /* 0x001ee80000300a00 */
[----:B------:R-:W3:Y:S01]  /*5d560*/  LDL.LU.64 R10, [R1+0x9f8] ;  /* 0x0009f800010a7983 */ /* 0x000ee20000300a00 */
[----:B------:R-:W-:-:S05]  /*5d570*/  LOP3.LUT R0, R0, 0x20, RZ, 0x3c, !PT ;  /* 0x0000002000007812 */ /* 0x000fca00078e3cff */
[----:B------:R-:W0:Y:S01]  /*5d580*/  LDSM.16.MT88.4 R20, [R0+UR5+0x10000] ;  /* 0x010000050014783b */ /* 0x000e220008004200 */
[----:B----4-:R-:W-:Y:S03]  /*5d590*/  HMMA.16816.F32.BF16 R12, R24, R16, R12 ;  /* 0x00000010180c723c */ /* 0x010fe6000004180c */
[----:B0-----:R-:W-:Y:S04]  /*5d5a0*/  STL.64 [R1+0x77f0], R22 ;  /* 0x0077f01601007387 */ /* 0x001fe80000100a00 */
[----:B------:R0:W-:Y:S04]  /*5d5b0*/  STL.64 [R1+0x77e8], R20 ;  /* 0x0077e81401007387 */ /* 0x0001e80000100a00 */
[----:B0-----:R-:W2:Y:S04]  /*5d5c0*/  LDL.LU.64 R20, [R1+0x9a0] ;  /* 0x0009a00001147983 */ /* 0x001ea80000300a00 */
[----:B------:R-:W2:Y:S04]  /*5d5d0*/  LDL.LU.64 R22, [R1+0x9a8] ;  /* 0x0009a80001167983 */ /* 0x000ea80000300a00 */
[----:B------:R0:W-:Y:S04]  /*5d5e0*/  STL.64 [R1+0xa00], R12 ;  /* 0x000a000c01007387 */ /* 0x0001e80000100a00 */
[----:B------:R1:W-:Y:S04]  /*5d5f0*/  STL.64 [R1+0xa08], R14 ;  /* 0x000a080e01007387 */ /* 0x0003e80000100a00 */
[----:B0-----:R-:W4:Y:S01]  /*5d600*/  LDL.LU.64 R12, [R1+0x7988] ;  /* 0x00798800010c7983 */ /* 0x001f220000300a00 */
[----:B-1----:R-:W-:-:S02]  /*5d610*/  IMAD.MOV.U32 R14, RZ, RZ, R17 ;  /* 0x000000ffff0e7224 */ /* 0x002fc400078e0011 */
[----:B------:R-:W-:Y:S01]  /*5d620*/  IMAD.MOV.U32 R17, RZ, RZ, R7 ;  /* 0x000000ffff117224 */ /* 0x000fe200078e0007 */
[----:B------:R-:W2:Y:S04]  /*5d630*/  LDL R16, [R1+0xd0] ;  /* 0x0000d00001107983 */ /* 0x000ea80000100800 */
        /* <DEDUP_REMOVED lines=14> */
[----:B------:R-:W3:Y:S04]  /*5d720*/  LDL.LU.64 R4, [R1+0x7958] ;  /* 0x0079580001047983 */ /* 0x000ee80000300a00 */
        /* <DEDUP_REMOVED lines=17> */
[----:B------:R-:W2:-:S15]  /*5d840*/  LDL.LU.64 R8, [R1+0x7920] ;  /* 0x0079200001087983 */ /* 0x000e9e0000300a00 */
[----:B------:R-:W-:Y:S01]  /*5d850*/  NOP ;  /* 0x0000000000007918 */ /* 0x000fe20000000000 */
[----:B------:R-:W-:Y:S04]  /*5d860*/  STL.64 [R1+0x9b0], R4 ;  /* 0x0009b00401007387 */ /* 0x000fe80000100a00 */
[----:B------:R0:W-:Y:S04]  /*5d870*/  STL.64 [R1+0x9b8], R6 ;  /* 0x0009b80601007387 */ /* 0x0001e80000100a00 */
[----:B0-----:R-:W3:Y:S04]  /*5d880*/  LDL.LU R6, [R1+0x7918] ;  /* 0x0079180001067983 */ /* 0x001ee80000300800 */
[----:B------:R-:W3:Y:S01]  /*5d890*/  LDL.LU.64 R4, [R1+0x7910] ;  /* 0x0079100001047983 */ /* 0x000ee20000300a00 */
[----:B--2---:R-:W-:Y:S01]  /*5d8a0*/  HMMA.16816.F32.BF16 R20, R24, R8, R20 ;  /* 0x000000081814723c */ /* 0x004fe20000041814 */
[----:B------:R-:W-:-:S02]  /*5d8b0*/  IMAD.MOV.U32 R14, RZ, RZ, R8 ;  /* 0x000000ffff0e7224 */ /* 0x000fc400078e0008 */
[----:B------:R-:W-:-:S15]  /*5d8c0*/  IMAD.MOV.U32 R7, RZ, RZ, R9 ;  /* 0x000000ffff077224 */ /* 0x000fde00078e0009 */
[----:B------:R-:W-:Y:S01]  /*5d8d0*/  NOP ;  /* 0x0000000000007918 */ /* 0x000fe20000000000 */
[----:B------:R0:W-:Y:S04]  /*5d8e0*/  STL.64 [R1+0x9a0], R20 ;  /* 0x0009a01401007387 */ /* 0x0001e80000100a00 */
[----:B------:R1:W-:Y:S04]  /*5d8f0*/  STL.64 [R1+0x9a8], R22 ;  /* 0x0009a81601007387 */ /* 0x0003e80000100a00 */
[----:B0-----:R-:W2:Y:S04]  /*5d900*/  LDL.LU.64 R20, [R1+0x990] ;  /* 0x0009900001147983 */ /* 0x001ea80000300a00 */
[----:B-1----:R-:W2:Y:S04]  /*5d910*/  LDL.LU.64 R22, [R1+0x998] ;  /* 0x0009980001167983 */ /* 0x002ea80000300a00 */
[----:B------:R-:W2:Y:S04]  /*5d920*/  LDL R8, [R1+0xb0] ;  /* 0x0000b00001087983 */ /* 0x000ea80000100800 */
[----:B------:R-:W2:Y:S04]  /*5d930*/  LDL R9, [R1+0xb4] ;  /* 0x0000b40001097983 */ /* 0x000ea80000100800 */
[----:B------:R-:W-:Y:S04]  /*5d940*/  STL [R1+0x78a8], R14 ;  /* 0x0078a80e01007387 */ /* 0x000fe80000100800 */
[----:B----4-:R0:W-:Y:S04]  /*5d950*/  STL.64 [R1+0x78a0], R12 ;  /* 0x0078a00c01007387 */ /* 0x0101e80000100a00 */
[----:B0-----:R-:W4:Y:S04]  /*5d960*/  LDL R12, [R1+0xc0] ;  /* 0x0000c000010c7983 */ /* 0x001f280000100800 */
[----:B------:R-:W4:Y:S04]  /*5d970*/  LDL R13, [R1+0xc4] ;  /* 0x0000c400010d7983 */ /* 0x000f280000100800 */
[----:B---3--:R-:W-:Y:S04]  /*5d980*/  STL.64 [R1+0x7810], R6 ;  /* 0x0078100601007387 */ /* 0x008fe80000100a00 */
[----:B------:R0:W-:Y:S04]  /*5d990*/  STL.64 [R1+0x7808], R4 ;  /* 0x0078080401007387 */ /* 0x0001e80000100a00 */
[----:B0-----:R-:W3:Y:S04]  /*5d9a0*/  LDL.64 R4, [R1+0x60] ;  /* 0x0000600001047983 */ /* 0x001ee80000100a00 */
[----:B---3--:R0:W-:Y:S04]  /*5d9b0*/  STL.64 [R1+0x78b0], R4 ;  /* 0x0078b00401007387 */ /* 0x0081e80000100a00 */
[----:B0-----:R-:W3:Y:S04]  /*5d9c0*/  LDL.64 R4, [R1+0x80] ;  /* 0x0000800001047983 */ /* 0x001ee80000100a00 */
[----:B---3--:R0:W-:Y:S04]  /*5d9d0*/  STL.64 [R1+0x78c8], R4 ;  /* 0x0078c80401007387 */ /* 0x0081e80000100a00 */
[----:B0-----:R-:W3:Y:S04]  /*5d9e0*/  LDL R4, [R1+0x90] ;  /* 0x0000900001047983 */ /* 0x001ee80000100800 */
[----:B------:R-:W3:Y:S01]  /*5d9f0*/  LDL R5, [R1+0x94] ;  /* 0x0000940001057983 */ /* 0x000ee20000100800 */
[----:B--2---:R-:W-:Y:S03]  /*5da00*/  HMMA.16816.F32.BF16 R16, R24, R16, R20 ;  /* 0x000000101810723c */ /* 0x004fe60000041814 */
[----:B---3--:R0:W-:Y:S04]  /*5da10*/  STL.64 [R1+0x78e0], R4 ;  /* 0x0078e00401007387 */ /* 0x0081e80000100a00 */
[----:B0-----:R-:W4:Y:S04]  /*5da20*/  LDL.LU.64 R4, [R1+0x980] ;  /* 0x0009800001047983 */ /* 0x001f280000300a00 */
[----:B------:R-:W4:Y:S04]  /*5da30*/  LDL.LU.64 R6, [R1+0x988] ;  /* 0x0009880001067983 */ /* 0x000f280000300a00 */
[----:B------:R-:W2:Y:S04]  /*5da40*/  LDL.64 R20, [R1+0x10] ;  /* 0x0000100001147983 */ /* 0x000ea80000100a00 */
[----:B--2---:R0:W-:Y:S04]  /*5da50*/  STL.64 [R1+0x7840], R20 ;  /* 0x0078401401007387 */ /* 0x0041e80000100a00 */
[----:B------:R1:W-:Y:S04]  /*5da60*/  STL.64 [R1+0x990], R16 ;  /* 0x0009901001007387 */ /* 0x0003e80000100a00 */
[----:B------:R-:W-:Y:S04]  /*5da70*/  STL.64 [R1+0x998], R18 ;  /* 0x0009981201007387 */ /* 0x000fe80000100a00 */
[----:B0-----:R-:W2:Y:S01]  /*5da80*/  LDL.64 R20, [R1+0x20] ;  /* 0x0000200001147983 */ /* 0x001ea20000100a00 */
[----:B-1----:R-:W-:-:S02]  /*5da90*/  IMAD.MOV.U32 R16, RZ, RZ, R2 ;  /* 0x000000ffff107224 */ /* 0x002fc400078e0002 */
[----:B------:R-:W-:Y:S01]  /*5daa0*/  IMAD.MOV.U32 R17, RZ, RZ, R28 ;  /* 0x000000ffff117224 */ /* 0x000fe200078e001c */
[C---:B----4-:R-:W-:Y:S01]  /*5dab0*/  HMMA.16816.F32.BF16 R12, R24.reuse, R12, R4 ;  /* 0x0000000c180c723c */ /* 0x050fe20000041804 */
[----:B--2---:R-:W-:Y:S04]  /*5dac0*/  STL.64 [R1+0x7858], R20 ;  /* 0x0078581401007387 */ /* 0x004fe80000100a00 */
[----:B------:R-:W2:Y:S04]  /*5dad0*/  LDL.LU R2, [R1+0x7908] ;  /* 0x0079080001027983 */ /* 0x000ea80000300800 */
[----:B------:R-:W3:Y:S04]  /*5dae0*/  LDL.LU R28, [R1+0x7904] ;  /* 0x00790400011c7983 */ /* 0x000ee80000300800 */
[----:B------:R-:W-:Y:S04]  /*5daf0*/  STL.64 [R1+0x7838], R16 ;  /* 0x0078381001007387 */ /* 0x000fe80000100a00 */
[----:B------:R-:W4:Y:S04]  /*5db00*/  LDL.LU.64 R4, [R1+0x960] ;  /* 0x0009600001047983 */ /* 0x000f280000300a00 */
[----:B------:R-:W2:Y:S04]  /*5db10*/  LDL.LU.64 R6, [R1+0x968] ;  /* 0x0009680001067983 */ /* 0x000ea80000300a00 */
[----:B------:R-:W-:Y:S04]  /*5db20*/  STL.64 [R1+0x980], R12 ;  /* 0x0009800c01007387 */ /* 0x000fe80000100a00 */
[----:B------:R-:W-:Y:S04]  /*5db30*/  STL.64 [R1+0x988], R14 ;  /* 0x0009880e01007387 */ /* 0x000fe80000100a00 */
[----:B--2---:R-:W-:Y:S04]  /*5db40*/  STL.64 [R1+0x78f0], R6 ;  /* 0x0078f00601007387 */ /* 0x004fe80000100a00 */
[----:B----4-:R0:W-:Y:S04]  /*5db50*/  STL.64 [R1+0x78e8], R4 ;  /* 0x0078e80401007387 */ /* 0x0101e80000100a00 */
[----:B0-----:R-:W2:Y:S04]  /*5db60*/  LDL.LU.64 R4, [R1+0x970] ;  /* 0x0009700001047983 */ /* 0x001ea80000300a00 */
[----:B------:R-:W2:Y:S04]  /*5db70*/  LDL.LU.64 R6, [R1+0x978] ;  /* 0x0009780001067983 */ /* 0x000ea80000300a00 */
[----:B------:R-:W4:Y:S04]  /*5db80*/  LDL.LU.64 R12, [R1+0x930] ;  /* 0x00093000010c7983 */ /* 0x000f280000300a00 */
[----:B------:R-:W2:Y:S04]  /*5db90*/  LDL.LU.64 R14, [R1+0x938] ;  /* 0x00093800010e7983 */ /* 0x000ea80000300a00 */
[----:B--2---:R-:W-:Y:S04]  /*5dba0*/  STL.64 [R1+0x78c0], R14 ;  /* 0x0078c00e01007387 */ /* 0x004fe80000100a00 */
[----:B----4-:R0:W-:Y:S04]  /*5dbb0*/  STL.64 [R1+0x78b8], R12 ;  /* 0x0078b80c01007387 */ /* 0x0101e80000100a00 */
[----:B0-----:R-:W2:Y:S04]  /*5dbc0*/  LDL.LU.64 R12, [R1+0x940] ;  /* 0x00094000010c7983 */ /* 0x001ea80000300a00 */
[----:B------:R-:W4:Y:S01]  /*5dbd0*/  LDL.LU.64 R14, [R1+0x948] ;  /* 0x00094800010e7983 */ /* 0x000f220000300a00 */
[----:B------:R-:W-:Y:S01]  /*5dbe0*/  HMMA.16816.F32.BF16 R8, R24, R8, R4 ;  /* 0x000000081808723c */ /* 0x000fe20000041804 */
[----:B------:R-:W-:-:S02]  /*5dbf0*/  IMAD.MOV.U32 R20, RZ, RZ, R3 ;  /* 0x000000ffff147224 */ /* 0x000fc400078e0003 */
[----:B------:R-:W-:Y:S01]  /*5dc00*/  IMAD.MOV.U32 R21, RZ, RZ, R29 ;  /* 0x000000ffff157224 */ /* 0x000fe200078e001d */
[----:B----4-:R-:W-:Y:S04]  /*5dc10*/  STL.64 [R1+0x78d8], R14 ;  /* 0x0078d80e01007387 */ /* 0x010fe80000100a00 */
[----:B--2---:R0:W-:Y:S04]  /*5dc20*/  STL.64 [R1+0x78d0], R12 ;  /* 0x0078d00c01007387 */ /* 0x0041e80000100a00 */
[----:B0-----:R-:W2:Y:S04]  /*5dc30*/  LDL.LU.64 R12, [R1+0x950] ;  /* 0x00095000010c7983 */ /* 0x001ea80000300a00 */
[----:B------:R-:W2:Y:S04]  /*5dc40*/  LDL.LU.64 R14, [R1+0x958] ;  /* 0x00095800010e7983 */ /* 0x000ea80000300a00 */
[----:B------:R-:W4:Y:S04]  /*5dc50*/  LDL.LU.64 R16, [R1+0x920] ;  /* 0x0009200001107983 */ /* 0x000f280000300a00 */
[----:B------:R-:W4:Y:S04]  /*5dc60*/  LDL.LU.64 R18, [R1+0x928] ;  /* 0x0009280001127983 */ /* 0x000f280000300a00 */
[----:B------:R-:W2:Y:S04]  /*5dc70*/  LDL.LU R3, [R1+0x7900] ;  /* 0x0079000001037983 */ /* 0x000ea80000300800 */
[----:B------:R-:W2:Y:S04]  /*5dc80*/  LDL.LU R29, [R1+0x78fc] ;  /* 0x0078fc00011d7983 */ /* 0x000ea80000300800 */
[----:B------:R3:W-:Y:S02]  /*5dc90*/  STL.64 [R1+0x7880], R20 ;  /* 0x0078801401007387 */ /* 0x0007e40000100a00 */
[----:B---3--:R-:W-:-:S02]  /*5dca0*/  IMAD.MOV.U32 R20, RZ, RZ, R28 ;  /* 0x000000ffff147224 */ /* 0x008fc400078e001c */
[----:B------:R-:W3:Y:S04]  /*5dcb0*/  LDL.LU R28, [R1+0x78f8] ;  /* 0x0078f800011c7983 */ /* 0x000ee80000300800 */
[----:B------:R-:W2:Y:S04]  /*5dcc0*/  LDL R21, [R1+0x74] ;  /* 0x0000740001157983 */ /* 0x000ea80000100800 */
[----:B------:R-:W2:Y:S04]  /*5dcd0*/  LDL.LU.64 R6, [R1+0x78f0] ;  /* 0x0078f00001067983 */ /* 0x000ea80000300a00 */
[----:B------:R-:W2:Y:S04]  /*5dce0*/  LDL.LU.64 R4, [R1+0x78e8] ;  /* 0x0078e80001047983 */ /* 0x000ea80000300a00 */
[----:B------:R0:W-:Y:S04]  /*5dcf0*/  STL.64 [R1+0x970], R8 ;  /* 0x0009700801007387 */ /* 0x0001e80000100a00 */
[----:B------:R-:W-:Y:S04]  /*5dd00*/  STL.64 [R1+0x978], R10 ;  /* 0x0009780a01007387 */ /* 0x000fe80000100a00 */
[----:B0-----:R-:W2:Y:S04]  /*5dd10*/  LDL.64 R8, [R1+0x40] ;  /* 0x0000400001087983 */ /* 0x001ea80000100a00 */
[----:B--2---:R0:W-:Y:S02]  /*5dd20*/  STL.64 [R1+0x7888], R8 ;  /* 0x0078880801007387 */ /* 0x0041e40000100a00 */
[----:B0-----:R-:W-:-:S02]  /*5dd30*/  IMAD.MOV.U32 R8, RZ, RZ, R29 ;  /* 0x000000ffff087224 */ /* 0x001fc400078e001d */
[----:B---3--:R-:W-:-:S07]  /*5dd40*/  IMAD.MOV.U32 R9, RZ, RZ, R28 ;  /* 0x000000ffff097224 */ /* 0x008fce00078e001c */
[----:B------:R-:W-:Y:S01]  /*5dd50*/  HMMA.16816.F32.BF16 R8, R24, R8, R4 ;  /* 0x000000081808723c */ /* 0x000fe20000041804 */
[----:B------:R-:W2:-:S15]  /*5dd60*/  LDL.LU.64 R4, [R1+0x78e0] ;  /* 0x0078e00001047983 */ /* 0x000e9e0000300a00 */
[----:B------:R-:W-:-:S03]  /*5dd70*/  NOP ;  /* 0x0000000000007918 */ /* 0x000fc60000000000 */
[----:B------:R-:W-:Y:S04]  /*5dd80*/  STL.64 [R1+0x960], R8 ;  /* 0x0009600801007387 */ /* 0x000fe80000100a00 */
[----:B------:R-:W-:Y:S01]  /*5dd90*/  STL.64 [R1+0x968], R10 ;  /* 0x0009680a01007387 */ /* 0x000fe20000100a00 */
[----:B--2---:R-:W-:Y:S03]  /*5dda0*/  HMMA.16816.F32.BF16 R4, R24, R4, R12 ;  /* 0x000000041804723c */ /* 0x004fe6000004180c */
[----:B------:R-:W2:Y:S04]  /*5ddb0*/  LDL.LU.64 R14, [R1+0x78d8] ;  /* 0x0078d800010e7983 */ /* 0x000ea80000300a00 */
[----:B------:R-:W2:-:S12]  /*5ddc0*/  LDL.LU.64 R12, [R1+0x78d0] ;  /* 0x0078d000010c7983 */ /* 0x000e980000300a00 */
[----:B------:R0:W-:Y:S04]  /*5ddd0*/  STL.64 [R1+0x950], R4 ;  /* 0x0009500401007387 */ /* 0x0001e80000100a00 */
[----:B------:R-:W-:Y:S04]  /*5dde0*/  STL.64 [R1+0x958], R6 ;  /* 0x0009580601007387 */ /* 0x000fe80000100a00 */
[----:B0-----:R-:W2:Y:S01]  /*5ddf0*/  LDL.LU.64 R4, [R1+0x78c8] ;  /* 0x0078c80001047983 */ /* 0x001ea20000300a00 */
[----:B------:R-:W-:Y:S02]  /*5de00*/  IMAD.MOV.U32 R8, RZ, RZ, R3 ;  /* 0x000000ffff087224 */ /* 0x000fe400078e0003 */
[----:B------:R-:W-:Y:S01]  /*5de10*/  IMAD.MOV.U32 R9, RZ, RZ, R2 ;  /* 0x000000ffff097224 */ /* 0x000fe200078e0002 */
[----:B--2---:R-:W-:Y:S01]  /*5de20*/  HMMA.16816.F32.BF16 R12, R24, R4, R12 ;  /* 0x00000004180c723c */ /* 0x004fe2000004180c */
[----:B------:R-:W-:-:S02]  /*5de30*/  IMAD.MOV.U32 R3, RZ, RZ, R4 ;  /* 0x000000ffff037224 */ /* 0x000fc400078e0004 */
[----:B------:R-:W-:-:S15]  /*5de40*/  IMAD.MOV.U32 R2, RZ, RZ, R5 ;  /* 0x000000ffff027224 */ /* 0x000fde00078e0005 */
[----:B------:R-:W-:Y:S01]  /*5de50*/  NOP ;  /* 0x0000000000007918 */ /* 0x000fe20000000000 */
[----:B------:R-:W-:Y:S04]  /*5de60*/  STL.64 [R1+0x940], R12 ;  /* 0x0009400c01007387 */ /* 0x000fe80000100a00 */
[----:B------:R0:W-:Y:S04]  /*5de70*/  STL.64 [R1+0x948], R14 ;  /* 0x0009480e01007387 */ /* 0x0001e80000100a00 */
[----:B0-----:R-:W2:Y:S04]  /*5de80*/  LDL.LU.64 R14, [R1+0x78c0] ;  /* 0x0078c000010e7983 */ /* 0x001ea80000300a00 */
[----:B------:R-:W2:Y:S04]  /*5de90*/  LDL.LU.64 R12, [R1+0x78b8] ;  /* 0x0078b800010c7983 */ /* 0x000ea80000300a00 */
[----:B------:R-:W4:Y:S04]  /*5dea0*/  LDL.LU.64 R4, [R1+0x78b0] ;  /* 0x0078b00001047983 */ /* 0x000f280000300a00 */
[----:B------:R-:W-:Y:S04]  /*5deb0*/  STL [R1+0x76a4], R2 ;  /* 0x0076a40201007387 */ /* 0x000fe80000100800 */
[----:B------:R-:W-:Y:S01]  /*5dec0*/  STL [R1+0x76a0], R3 ;  /* 0x0076a00301007387 */ /* 0x000fe20000100800 */
[C---:B--2---:R-:W-:Y:S08]  /*5ded0*/  HMMA.16816.F32.BF16 R20, R24.reuse, R20, R12 ;  /* 0x000000141814723c */ /* 0x044ff0000004180c */
[----:B----4-:R-:W-:Y:S01]  /*5dee0*/  HMMA.16816.F32.BF16 R16, R24, R4, R16 ;  /* 0x000000041810723c */ /* 0x010fe20000041810 */
[----:B------:R-:W2:Y:S04]  /*5def0*/  LDL.LU R14, [R1+0x78a8] ;  /* 0x0078a800010e7983 */ /* 0x000ea80000300800 */
[----:B------:R-:W3:Y:S06]  /*5df00*/  LDL.LU.64 R12, [R1+0x78a0] ;  /* 0x0078a000010c7983 */ /* 0x000eec0000300a00 */
[----:B------:R0:W-:Y:S04]  /*5df10*/  STL.64 [R1+0x930], R20 ;  /* 0x0009301401007387 */ /* 0x0001e80000100a00 */
[----:B------:R1:W-:Y:S04]  /*5df20*/  STL.64 [R1+0x938], R22 ;  /* 0x0009381601007387 */ /* 0x0003e80000100a00 */
[----:B------:R-:W-:Y:S04]  /*5df30*/  STL.64 [R1+0x920], R16 ;  /* 0x0009201001007387 */ /* 0x000fe80000100a00 */
[----:B------:R-:W-:Y:S04]  /*5df40*/  STL.64 [R1+0x928], R18 ;  /* 0x0009281201007387 */ /* 0x000fe80000100a00 */
[----:B0-----:R-:W4:Y:S04]  /*5df50*/  LDL.LU.64 R20, [R1+0x900] ;  /* 0x0009000001147983 */ /* 0x001f280000300a00 */
[----:B-1----:R-:W2:Y:S04]  /*5df60*/  LDL.LU.64 R22, [R1+0x908] ;  /* 0x0009080001167983 */ /* 0x002ea80000300a00 */
        /* <DEDUP_REMOVED lines=10> */
[----:B------:R-:W-:-:S02]  /*5e010*/  IMAD.MOV.U32 R28, RZ, RZ, R4 ;  /* 0x000000ffff1c7224 */ /* 0x000fc400078e0004 */
[----:B------:R-:W-:Y:S01]  /*5e020*/  IMAD.MOV.U32 R15, RZ, RZ, R5 ;  /* 0x000000ffff0f7224 */ /* 0x000fe200078e0005 */
[C---:B------:R-:W-:Y:S01]  /*5e030*/  HMMA.16816.F32.BF16 R8, R24.reuse, R8, R20 ;  /* 0x000000081808723c */ /* 0x040fe20000041814 */
[----:B----4-:R-:W-:Y:S04]  /*5e040*/  STL.64 [R1+0x7868], R18 ;  /* 0x0078681201007387 */ /* 0x010fe80000100a00 */
[----:B--2---:R0:W-:Y:S04]  /*5e050*/  STL.64 [R1+0x7860], R16 ;  /* 0x0078601001007387 */ /* 0x0041e80000100a00 */
[----:B0-----:R-:W2:Y:S04]  /*5e060*/  LDL.LU.64 R16, [R1+0x8f0] ;  /* 0x0008f00001107983 */ /* 0x001ea80000300a00 */
[----:B------:R-:W2:Y:S04]  /*5e070*/  LDL.LU.64 R18, [R1+0x8f8] ;  /* 0x0008f80001127983 */ /* 0x000ea80000300a00 */
[----:B------:R-:W4:Y:S04]  /*5e080*/  LDL.LU.64 R4, [R1+0x8b0] ;  /* 0x0008b00001047983 */ /* 0x000f280000300a00 */
[----:B------:R-:W2:Y:S04]  /*5e090*/  LDL.LU.64 R6, [R1+0x8b8] ;  /* 0x0008b80001067983 */ /* 0x000ea80000300a00 */
[----:B--2---:R-:W-:Y:S04]  /*5e0a0*/  STL.64 [R1+0x7830], R6 ;  /* 0x0078300601007387 */ /* 0x004fe80000100a00 */
[----:B----4-:R0:W-:Y:S04]  /*5e0b0*/  STL.64 [R1+0x7828], R4 ;  /* 0x0078280401007387 */ /* 0x0101e80000100a00 */
[----:B0-----:R-:W2:Y:S04]  /*5e0c0*/  LDL.LU.64 R4, [R1+0x8c0] ;  /* 0x0008c00001047983 */ /* 0x001ea80000300a00 */
[----:B------:R-:W2:Y:S04]  /*5e0d0*/  LDL.LU.64 R6, [R1+0x8c8] ;  /* 0x0008c80001067983 */ /* 0x000ea80000300a00 */
[----:B------:R-:W-:Y:S04]  /*5e0e0*/  STL [R1+0x76ac], R15 ;  /* 0x0076ac0f01007387 */ /* 0x000fe80000100800 */
[----:B------:R-:W-:Y:S04]  /*5e0f0*/  STL [R1+0x76a8], R28 ;  /* 0x0076a81c01007387 */ /* 0x000fe80000100800 */
[----:B------:R-:W4:Y:S04]  /*5e100*/  LDL.LU.64 R22, [R1+0x7898] ;  /* 0x0078980001167983 */ /* 0x000f280000300a00 */
[----:B------:R-:W4:Y:S04]  /*5e110*/  LDL.LU.64 R20, [R1+0x7890] ;  /* 0x0078900001147983 */ /* 0x000f280000300a00 */
[----:B------:R0:W-:Y:S04]  /*5e120*/  STL.64 [R1+0x910], R8 ;  /* 0x0009100801007387 */ /* 0x0001e80000100a00 */
[----:B------:R-:W-:Y:S04]  /*5e130*/  STL.64 [R1+0x918], R10 ;  /* 0x0009180a01007387 */ /* 0x000fe80000100a00 */
[----:B0-----:R-:W4:Y:S02]  /*5e140*/  LDL.LU.64 R8, [R1+0x7888] ;  /* 0x0078880001087983 */ /* 0x001f240000300a00 */
[----:B----4-:R-:W-:-:S15]  /*5e150*/  HMMA.16816.F32.BF16 R20, R24, R8, R20 ;  /* 0x000000081814723c */ /* 0x010fde0000041814 */
[----:B------:R-:W-:-:S04]  /*5e160*/  NOP ;  /* 0x0000000000007918 */ /* 0x000fc80000000000 */
[----:B------:R0:W-:Y:S04]  /*5e170*/  STL.64 [R1+0x900], R20 ;  /* 0x0009001401007387 */ /* 0x0001e80000100a00 */
[----:B------:R1:W-:Y:S04]  /*5e180*/  STL.64 [R1+0x908], R22 ;  /* 0x0009081601007387 */ /* 0x0003e80000100a00 */
[----:B0-----:R-:W1:Y:S01]  /*5e190*/  LDL.LU.64 R20, [R1+0x7880] ;  /* 0x0078800001147983 */ /* 0x001e620000300a00 */
[----:B------:R-:W-:Y:S02]  /*5e1a0*/  IMAD.MOV.U32 R29, RZ, RZ, R8 ;  /* 0x000000ffff1d7224 */ /* 0x000fe400078e0008 */
[----:B------:R-:W-:Y:S01]  /*5e1b0*/  IMAD.MOV.U32 R11, RZ, RZ, R9 ;  /* 0x000000ffff0b7224 */ /* 0x000fe200078e0009 */
[----:B------:R-:W4:Y:S04]  /*5e1c0*/  LDL.LU R10, [R1+0x7878] ;  /* 0x00787800010a7983 */ /* 0x000f280000300800 */
[----:B------:R-:W2:Y:S01]  /*5e1d0*/  LDL.LU.64 R8, [R1+0x7870] ;  /* 0x0078700001087983 */ /* 0x000ea20000300a00 */
[----:B-1----:R-:W-:Y:S03]  /*5e1e0*/  HMMA.16816.F32.BF16 R20, R24, R20, R16 ;  /* 0x000000141814723c */ /* 0x002fe60000041810 */
[----:B------:R-:W2:Y:S04]  /*5e1f0*/  LDL.LU.64 R18, [R1+0x7868] ;  /* 0x0078680001127983 */ /* 0x000ea80000300a00 */
[----:B------:R-:W2:-:S12]  /*5e200*/  LDL.LU.64 R16, [R1+0x7860] ;  /* 0x0078600001107983 */ /* 0x000e980000300a00 */
[----:B------:R0:W-:Y:S04]  /*5e210*/  STL.64 [R1+0x8f0], R20 ;  /* 0x0008f01401007387 */ /* 0x0001e80000100a00 */
[----:B------:R-:W-:Y:S04]  /*5e220*/  STL.64 [R1+0x8f8], R22 ;  /* 0x0008f81601007387 */ /* 0x000fe80000100a00 */
[----:B0-----:R-:W2:Y:S02]  /*5e230*/  LDL.LU.64 R20, [R1+0x7858] ;  /* 0x0078580001147983 */ /* 0x001ea40000300a00 */
        /* <DEDUP_REMOVED lines=8> */
[----:B------:R-:W2:Y:S02]  /*5e2c0*/  LDL.LU.64 R20, [R1+0x7840] ;  /* 0x0078400001147983 */ /* 0x000ea40000300a00 */
[----:B--2---:R-:W-:-:S15]  /*5e2d0*/  HMMA.16816.F32.BF16 R16, R24, R20, R16 ;  /* 0x000000141810723c */ /* 0x004fde0000041810 */
[----:B------:R-:W-:-:S04]  /*5e2e0*/  NOP ;  /* 0x0000000000007918 */ /* 0x000fc80000000000 */
[----:B------:R0:W-:Y:S04]  /*5e2f0*/  STL.64 [R1+0x8d0], R16 ;  /* 0x0008d01001007387 */ /* 0x0001e80000100a00 */
[----:B------:R1:W-:Y:S04]  /*5e300*/  STL.64 [R1+0x8d8], R18 ;  /* 0x0008d81201007387 */ /* 0x0003e80000100a00 */
[----:B0-----:R-:W1:Y:S01]  /*5e310*/  LDL.LU.64 R16, [R1+0x7838] ;  /* 0x0078380001107983 */ /* 0x001e620000300a00 */
[----:B------:R-:W-:Y:S02]  /*5e320*/  IMAD.MOV.U32 R15, RZ, RZ, R20 ;  /* 0x000000ffff0f7224 */ /* 0x000fe400078e0014 */
[----:B------:R-:W-:-:S02]  /*5e330*/  IMAD.MOV.U32 R28, RZ, RZ, R21 ;  /* 0x000000ffff1c7224 */ /* 0x000fc400078e0015 */
[----:B------:R-:W2:Y:S04]  /*5e340*/  LDL.LU.64 R20, [R1+0x8a0] ;  /* 0x0008a00001147983 */ /* 0x000ea80000300a00 */
[----:B------:R-:W2:Y:S01]  /*5e350*/  LDL.LU.64 R22, [R1+0x8a8] ;  /* 0x0008a80001167983 */ /* 0x000ea20000300a00 */
[----:B-1----:R-:W-:Y:S03]  /*5e360*/  HMMA.16816.F32.BF16 R16, R24, R16, R4 ;  /* 0x000000101810723c */ /* 0x002fe60000041804 */
[----:B------:R-:W2:Y:S04]  /*5e370*/  LDL.LU.64 R6, [R1+0x7830] ;  /* 0x0078300001067983 */ /* 0x000ea80000300a00 */
[----:B------:R-:W2:-:S12]  /*5e380*/  LDL.LU.64 R4, [R1+0x7828] ;  /* 0x0078280001047983 */ /* 0x000e980000300a00 */
[----:B------:R-:W-:Y:S04]  /*5e390*/  STL.64 [R1+0x8c0], R16 ;  /* 0x0008c01001007387 */ /* 0x000fe80000100a00 */
[----:B------:R0:W-:Y:S04]  /*5e3a0*/  STL.64 [R1+0x8c8], R18 ;  /* 0x0008c81201007387 */ /* 0x0001e80000100a00 */
[----:B0-----:R-:W2:Y:S04]  /*5e3b0*/  LDL.LU.64 R18, [R1+0x7820] ;  /* 0x0078200001127983 */ /* 0x001ea80000300a00 */
[----:B------:R-:W2:Y:S02]  /*5e3c0*/  LDL.LU.64 R16, [R1+0x7818] ;  /* 0x0078180001107983 */ /* 0x000ea40000300a00 */
[----:B--2---:R-:W-:-:S15]  /*5e3d0*/  HMMA.16816.F32.BF16 R4, R24, R16, R4 ;  /* 0x000000101804723c */ /* 0x004fde0000041804 */
[----:B------:R-:W-:-:S04]  /*5e3e0*/  NOP ;  /* 0x0000000000007918 */ /* 0x000fc80000000000 */
[----:B------:R-:W-:Y:S04]  /*5e3f0*/  STL.64 [R1+0x8b0], R4 ;  /* 0x0008b00401007387 */ /* 0x000fe80000100a00 */
[----:B------:R0:W-:Y:S04]  /*5e400*/  STL.64 [R1+0x8b8], R6 ;  /* 0x0008b80601007387 */ /* 0x0001e80000100a00 */
[----:B0-----:R-:W2:Y:S04]  /*5e410*/  LDL.LU.64 R6, [R1+0x7810] ;  /* 0x0078100001067983 */ /* 0x001ea80000300a00 */
[----:B------:R-:W2:Y:S04]  /*5e420*/  LDL.LU.64 R4, [R1+0x7808] ;  /* 0x0078080001047983 */ /* 0x000ea80000300a00 */
[----:B------:R-:W-:Y:S04]  /*5e430*/  STL.64 [R1+0x75f8], R18 ;  /* 0x0075f81201007387 */ /* 0x000fe80000100a00 */
[----:B------:R0:W-:Y:S04]  /*5e440*/  STL.64 [R1+0x75f0], R16 ;  /* 0x0075f01001007387 */ /* 0x0001e80000100a00 */
[----:B0-----:R-:W2:Y:S04]  /*5e450*/  LDL.64 R16, [R1+0x170] ;  /* 0x0001700001107983 */ /* 0x001ea80000100a00 */
[----:B--2---:R0:W-:Y:S04]  /*5e460*/  STL.64 [R1+0x7790], R16 ;  /* 0x0077901001007387 */ /* 0x0041e80000100a00 */
[----:B0-----:R-:W2:Y:S04]  /*5e470*/  LDL.64 R16, [R1+0x180] ;  /* 0x0001800001107983 */ /* 0x001ea80000100a00 */
[----:B--2---:R3:W-:Y:S02]  /*5e480*/  STL.64 [R1+0x77a0], R16 ;  /* 0x0077a01001007387 */ /* 0x0047e40000100a00 */
[----:B---3--:R-:W-:-:S02]  /*5e490*/  IMAD.MOV.U32 R16, RZ, RZ, R13 ;  /* 0x000000ffff107224 */ /* 0x008fc400078e000d */
[----:B------:R-:W2:Y:S01]  /*5e4a0*/  LDL.LU R13, [R1+0x7804] ;  /* 0x00780400010d7983 */ /* 0x000ea20000300800 */
[----:B----4-:R-:W-:-:S05]  /*5e4b0*/  IMAD.MOV.U32 R17, RZ, RZ, R10 ;  /* 0x000000ffff117224 */ /* 0x010fca00078e000a */
[----:B------:R0:W-:Y:S02]  /*5e4c0*/  STL.64 [R1+0x77b8], R16 ;  /* 0x0077b81001007387 */ /* 0x0001e40000100a00 */
[----:B0-----:R-:W-:Y:S02]  /*5e4d0*/  IMAD.MOV.U32 R16, RZ, RZ, R5 ;  /* 0x000000ffff107224 */ /* 0x001fe400078e0005 */
[----:B------:R-:W-:Y:S01]  /*5e4e0*/  IMAD.MOV.U32 R17, RZ, RZ, R8 ;  /* 0x000000ffff117224 */ /* 0x000fe200078e0008 */
[----:B------:R-:W3:Y:S04]  /*5e4f0*/  LDL.LU R5, [R1+0x7800] ;  /* 0x0078000001057983 */ /* 0x000ee80000300800 */
[----:B------:R-:W4:Y:S04]  /*5e500*/  LDL.LU R8, [R1+0x77fc] ;  /* 0x0077fc0001087983 */ /* 0x000f280000300800 */
[----:B------:R0:W-:Y:S02]  /*5e510*/  STL.64 [R1+0x77d0], R16 ;  /* 0x0077d01001007387 */ /* 0x0001e40000100a00 */
[----:B0-----:R-:W-:-:S02]  /*5e520*/  IMAD.MOV.U32 R16, RZ, RZ, R9 ;  /* 0x000000ffff107224 */ /* 0x001fc400078e0009 */
[----:B------:R-:W4:Y:S01]  /*5e530*/  LDL.LU R9, [R1+0x77f8] ;  /* 0x0077f80001097983 */ /* 0x000f220000300800 */
[----:B--2---:R-:W-:-:S15]  /*5e540*/  HMMA.16816.F32.BF16 R20, R24, R12, R20 ;  /* 0x0000000c1814723c */ /* 0x004fde0000041814 */
[----:B------:R-:W-:-:S04]  /*5e550*/  NOP ;  /* 0x0000000000007918 */ /* 0x000fc80000000000 */
[----:B------:R0:W-:Y:S04]  /*5e560*/  STL.64 [R1+0x8a0], R20 ;  /* 0x0008a01401007387 */ /* 0x0001e80000100a00 */
[----:B------:R1:W-:Y:S04]  /*5e570*/  STL.64 [R1+0x8a8], R22 ;  /* 0x0008a81601007387 */ /* 0x0003e80000100a00 */
[----:B0-----:R-:W4:Y:S04]  /*5e580*/  LDL.LU.64 R20, [R1+0x890] ;  /* 0x0008900001147983 */ /* 0x001f280000300a00 */
[----:B-1----:R-:W4:Y:S04]  /*5e590*/  LDL.LU.64 R22, [R1+0x898] ;  /* 0x0008980001167983 */ /* 0x002f280000300a00 */
[----:B------:R-:W-:Y:S04]  /*5e5a0*/  STL [R1+0x76c0], R15 ;  /* 0x0076c00f01007387 */ /* 0x000fe80000100800 */
[----:B------:R0:W-:Y:S04]  /*5e5b0*/  STL.64 [R1+0x76b8], R12 ;  /* 0x0076b80c01007387 */ /* 0x0001e80000100a00 */
[----:B------:R1:W-:Y:S04]  /*5e5c0*/  STL [R1+0x7798], R14 ;  /* 0x0077980e01007387 */ /* 0x0003e80000100800 */
[----:B0-----:R-:W2:Y:S04]  /*5e5d0*/  LDL.LU.64 R12, [R1+0xfa0] ;  /* 0x000fa000010c7983 */ /* 0x001ea80000300a00 */
[----:B-1----:R-:W2:Y:S04]  /*5e5e0*/  LDL.LU.64 R14, [R1+0xfa8] ;  /* 0x000fa800010e7983 */ /* 0x002ea80000300a00 */
[----:B--2---:R-:W-:Y:S04]  /*5e5f0*/  STL.64 [R1+0x77b0], R14 ;  /* 0x0077b00e01007387 */ /* 0x004fe80000100a00 */
[----:B------:R0:W-:Y:S04]  /*5e600*/  STL.64 [R1+0x77a8], R12 ;  /* 0x0077a80c01007387 */ /* 0x0001e80000100a00 */
[----:B0-----:R-:W2:Y:S04]  /*5e610*/  LDL.LU.64 R12, [R1+0xfb0] ;  /* 0x000fb000010c7983 */ /* 0x001ea80000300a00 */
[----:B------:R-:W2:Y:S01]  /*5e620*/  LDL.LU.64 R14, [R1+0xfb8] ;  /* 0x000fb800010e7983 */ /* 0x000ea20000300a00 */
[C---:B----4-:R-:W-:Y:S03]  /*5e630*/  HMMA.16816.F32.BF16 R20, R24.reuse, R8, R20 ;  /* 0x000000081814723c */ /* 0x050fe60000041814 */
[----:B--2---:R-:W-:Y:S04]  /*5e640*/  STL.64 [R1+0x77c8], R14 ;  /* 0x0077c80e01007387 */ /* 0x004fe80000100a00 */
[----:B------:R0:W-:Y:S04]  /*5e650*/  STL.64 [R1+0x77c0], R12 ;  /* 0x0077c00c01007387 */ /* 0x0001e80000100a00 */
[----:B0-----:R-:W2:Y:S04]  /*5e660*/  LDL.LU.64 R12, [R1+0xfc0] ;  /* 0x000fc000010c7983 */ /* 0x001ea80000300a00 */
[----:B------:R-:W4:Y:S04]  /*5e670*/  LDL.LU.64 R14, [R1+0xfc8] ;  /* 0x000fc800010e7983 */ /* 0x000f280000300a00 */
[----:B----4-:R-:W-:Y:S04]  /*5e680*/  STL.64 [R1+0x77e0], R14 ;  /* 0x0077e00e01007387 */ /* 0x010fe80000100a00 */
[----:B--2---:R0:W-:Y:S04]  /*5e690*/  STL.64 [R1+0x77d8], R12 ;  /* 0x0077d80c01007387 */ /* 0x0041e80000100a00 */
[----:B0-----:R-:W2:Y:S04]  /*5e6a0*/  LDL.LU.64 R12, [R1+0xfd0] ;  /* 0x000fd000010c7983 */ /* 0x001ea80000300a00 */
[----:B------:R-:W2:Y:S04]  /*5e6b0*/  LDL.LU.64 R14, [R1+0xfd8] ;  /* 0x000fd800010e7983 */ /* 0x000ea80000300a00 */
[----:B------:R-:W-:Y:S04]  /*5e6c0*/  STL.64 [R1+0x890], R20 ;  /* 0x0008901401007387 */ /* 0x000fe80000100a00 */
[----:B------:R0:W-:Y:S04]  /*5e6d0*/  STL.64 [R1+0x898], R22 ;  /* 0x0008981601007387 */ /* 0x0001e80000100a00 */
[----:B0-----:R-:W2:Y:S04]  /*5e6e0*/  LDL.LU.64 R22, [R1+0x77f0] ;  /* 0x0077f00001167983 */ /* 0x001ea80000300a00 */
[----:B------:R-:W2:Y:S04]  /*5e6f0*/  LDL.LU.64 R20, [R1+0x77e8] ;  /* 0x0077e80001147983 */ /* 0x000ea80000300a00 */
[----:B------:R-:W-:Y:S04]  /*5e700*/  STL [R1+0x7788], R11 ;  /* 0x0077880b01007387 */ /* 0x000fe80000100800 */
[----:B------:R0:W-:Y:S04]  /*5e710*/  STL.64 [R1+0x7780], R8 ;  /* 0x0077800801007387 */ /* 0x0001e80000100a00 */
[----:B0-----:R-:W3:Y:S04]  /*5e720*/  LDL.LU.64 R8, [R1+0x4d0] ;  /* 0x0004d00001087983 */ /* 0x001ee80000300a00 */
[----:B------:R-:W3:Y:S01]  /*5e730*/  LDL.LU.64 R10, [R1+0x4d8] ;  /* 0x0004d800010a7983 */ /* 0x000ee20000300a00 */
[----:B------:R-:W-:Y:S01]  /*5e740*/  IMAD.MOV.U32 R17, RZ, RZ, R6 ;  /* 0x000000ffff117224 */ /* 0x000fe200078e0006 */
[----:B---3--:R-:W-:Y:S02]  /*5e750*/  HMMA.16816.F32.BF16 R8, R24, R4, R8 ;  /* 0x000000041808723c */ /* 0x008fe40000041808 */
[----:B------:R-:W0:Y:S06]  /*5e760*/  LDSM.16.MT88.4 R24, [R0+UR5+0x10080] ;  /* 0x010080050018783b */ /* 0x000e2c0008004200 */
[C---:B--2---:R-:W-:Y:S11]  /*5e770*/  HMMA.16816.F32.BF16 R16, R20.reuse, R16, R12 ;  /* 0x000000101410723c */ /* 0x044ff6000004180c */
[----:B------:R1:W-:Y:S04]  /*5e780*/  STL.64 [R1+0x4d0], R8 ;  /* 0x0004d00801007387 */ /* 0x0003e80000100a00 */
[----:B------:R2:W-:Y:S04]  /*5e790*/  STL.64 [R1+0x4d8], R10 ;  /* 0x0004d80a01007387 */ /* 0x0005e80000100a00 */
[----:B-1----:R-:W3:Y:S04]  /*5e7a0*/  LDL.LU.64 R8, [R1+0xf90] ;  /* 0x000f900001087983 */ /* 0x002ee80000300a00 */
[----:B--2---:R-:W3:Y:S04]  /*5e7b0*/  LDL.LU.64 R10, [R1+0xf98] ;  /* 0x000f9800010a7983 */ /* 0x004ee80000300a00 */
[----:B0-----:R-:W-:Y:S04]  /*5e7c0*/  STL [R1+0x75bc], R25 ;  /* 0x0075bc1901007387 */ /* 0x001fe80000100800 */
[----:B------:R-:W-:Y:S04]  /*5e7d0*/  STL [R1+0x75b8], R26 ;  /* 0x0075b81a01007387 */ /* 0x000fe80000100800 */
[----:B------:R-:W-:Y:S04]  /*5e7e0*/  STL [R1+0x75b4], R27 ;  /* 0x0075b41b01007387 */ /* 0x000fe80000100800 */
[----:B------:R-:W2:Y:S04]  /*5e7f0*/  LDL.LU.64 R14, [R1+0x77e0] ;  /* 0x0077e000010e7983 */ /* 0x000ea80000300a00 */
[----:B------:R-:W2:Y:S04]  /*5e800*/  LDL.LU.64 R12, [R1+0x77d8] ;  /* 0x0077d800010c7983 */ /* 0x000ea80000300a00 */
[----:B------:R0:W-:Y:S04]  /*5e810*/  STL.64 [R1+0xfd0], R16 ;  /* 0x000fd01001007387 */ /* 0x0001e80000100a00 */
[----:B------:R2:W-:Y:S04]  /*5e820*/  STL.64 [R1+0xfd8], R18 ;  /* 0x000fd81201007387 */ /* 0x0005e80000100a00 */
[----:B0-----:R-:W2:Y:S02]  /*5e830*/  LDL.LU.64 R16, [R1+0x77d0] ;  /* 0x0077d00001107983 */ /* 0x001ea40000300a00 */
[----:B--2---:R-:W-:Y:S02]  /*5e840*/  HMMA.16816.F32.BF16 R16, R20, R16, R12 ;  /* 0x000000101410723c */ /* 0x004fe4000004180c */
[----:B------:R-:W2:Y:S04]  /*5e850*/  LDL.LU.64 R14, [R1+0x77c8] ;  /* 0x0077c800010e7983 */ /* 0x000ea80000300a00 */
[----:B------:R-:W2:-:S13]  /*5e860*/  LDL.LU.64 R12, [R1+0x77c0] ;  /* 0x0077c000010c7983 */ /* 0x000e9a0000300a00 */
[----:B------:R0:W-:Y:S04]  /*5e870*/  STL.64 [R1+0xfc0], R16 ;  /* 0x000fc01001007387 */ /* 0x0001e80000100a00 */
[----:B------:R2:W-:Y:S04]  /*5e880*/  STL.64 [R1+0xfc8], R18 ;  /* 0x000fc81201007387 */ /* 0x0005e80000100a00 */
[----:B0-----:R-:W2:Y:S02]  /*5e890*/  LDL.LU.64 R16, [R1+0x77b8] ;  /* 0x0077b80001107983 */ /* 0x001ea40000300a00 */
[----:B--2---:R-:W-:Y:S02]  /*5e8a0*/  HMMA.16816.F32.BF16 R16, R20, R16, R12 ;  /* 0x000000101410723c */ /* 0x004fe4000004180c */
[----:B------:R-:W2:Y:S04]  /*5e8b0*/  LDL.LU.64 R14, [R1+0x77b0] ;  /* 0x0077b000010e7983 */ /* 0x000ea80000300a00 */
[----:B------:R-:W2:-:S13]  /*5e8c0*/  LDL.LU.64 R12, [R1+0x77a8] ;  /* 0x0077a800010c7983 */ /* 0x000e9a0000300a00 */
        /* <DEDUP_REMOVED lines=9> */
[----:B0-----:R-:W2:Y:S04]  /*5e960*/  LDL.LU R14, [R1+0x7798] ;  /* 0x00779800010e7983 */ /* 0x001ea80000300800 */
[----:B------:R-:W3:Y:S04]  /*5e970*/  LDL.LU.64 R16, [R1+0x7790] ;  /* 0x0077900001107983 */ /* 0x000ee80000300a00 */
[----:B------:R-:W4:Y:S04]  /*5e980*/  LDL R12, [R1+0xd0] ;  /* 0x0000d000010c7983 */ /* 0x000f280000100800 */
[----:B------:R-:W4:Y:S01]  /*5e990*/  LDL R13, [R1+0xd4] ;  /* 0x0000d400010d7983 */ /* 0x000f220000100800 */
[----:B---3--:R-:W-:Y:S03]  /*5e9a0*/  HMMA.16816.F32.BF16 R8, R20, R16, R8 ;  /* 0x000000101408723c */ /* 0x008fe60000041808 */
[----:B----4-:R2:W-:Y:S02]  /*5e9b0*/  STL.64 [R1+0x76d0], R12 ;  /* 0x0076d00c01007387 */ /* 0x0105e40000100a00 */
[----:B--2---:R-:W-:-:S02]  /*5e9c0*/  IMAD.MOV.U32 R12, RZ, RZ, R14 ;  /* 0x000000ffff0c7224 */ /* 0x004fc400078e000e */
[----:B------:R-:W-:Y:S01]  /*5e9d0*/  IMAD.MOV.U32 R13, RZ, RZ, R7 ;  /* 0x000000ffff0d7224 */ /* 0x000fe200078e0007 */
[----:B------:R-:W2:Y:S04]  /*5e9e0*/  LDL.LU R14, [R1+0x778c] ;  /* 0x00778c00010e7983 */ /* 0x000ea80000300800 */
[----:B------:R-:W-:Y:S04]  /*5e9f0*/  STL.64 [R1+0x76e8], R12 ;  /* 0x0076e80c01007387 */ /* 0x000fe80000100a00 */
[----:B------:R-:W-:Y:S04]  /*5ea00*/  STL [R1+0x75b0], R6 ;  /* 0x0075b00601007387 */ /* 0x000fe80000100800 */
[----:B------:R-:W-:Y:S04]  /*5ea10*/  STL.64 [R1+0xf90], R8 ;  /* 0x000f900801007387 */ /* 0x000fe80000100a00 */
[----:B------:R0:W-:Y:S04]  /*5ea20*/  STL.64 [R1+0xf98], R10 ;  /* 0x000f980a01007387 */ /* 0x0001e80000100a00 */
[----:B0-----:R-:W3:Y:S04]  /*5ea30*/  LDL.LU R11, [R1+0x7788] ;  /* 0x00778800010b7983 */ /* 0x001ee80000300800 */
[----:B------:R-:W4:Y:S04]  /*5ea40*/  LDL.LU.64 R8, [R1+0x7780] ;  /* 0x0077800001087983 */ /* 0x000f280000300a00 */
[----:B------:R-:W2:Y:S04]  /*5ea50*/  LDL R12, [R1+0xf0] ;  /* 0x0000f000010c7983 */ /* 0x000ea80000100800 */
[----:B------:R-:W2:Y:S01]  /*5ea60*/  LDL R13, [R1+0xf4] ;  /* 0x0000f400010d7983 */ /* 0x000ea20000100800 */
[----:B------:R-:W-:-:S02]  /*5ea70*/  IMAD.MOV.U32 R10, RZ, RZ, R16 ;  /* 0x000000ffff0a7224 */ /* 0x000fc400078e0010 */
[----:B------:R-:W-:Y:S01]  /*5ea80*/  IMAD.MOV.U32 R7, RZ, RZ, R17 ;  /* 0x000000ffff077224 */ /* 0x000fe200078e0011 */
[----:B------:R-:W3:Y:S04]  /*5ea90*/  LDL R16, [R1+0xb0] ;  /* 0x0000b00001107983 */ /* 0x000ee80000100800 */
[----:B------:R-:W3:Y:S04]  /*5eaa0*/  LDL R17, [R1+0xb4] ;  /* 0x0000b40001117983 */ /* 0x000ee80000100800 */
[----:B--2---:R0:W-:Y:S04]  /*5eab0*/  STL.64 [R1+0x7700], R12 ;  /* 0x0077000c01007387 */ /* 0x0041e80000100a00 */
[----:B0-----:R-:W2:Y:S01]  /*5eac0*/  LDL R12, [R1+0x100] ;  /* 0x00010000010c7983 */ /* 0x001ea20000100800 */
[----:B------:R-:W-:-:S03]  /*5ead0*/  IMAD.MOV.U32 R13, RZ, RZ, R14 ;  /* 0x000000ffff0d7224 */ /* 0x000fc600078e000e */
[----:B------:R-:W3:Y:S04]  /*5eae0*/  LDL.LU R14, [R1+0x777c] ;  /* 0x00777c00010e7983 */ /* 0x000ee80000300800 */
[----:B--2---:R0:W-:Y:S04]  /*5eaf0*/  STL.64 [R1+0x7718], R12 ;  /* 0x0077180c01007387 */ /* 0x0041e80000100a00 */
[----:B0-----:R-:W2:Y:S04]  /*5eb00*/  LDL R12, [R1+0x110] ;  /* 0x00011000010c7983 */ /* 0x001ea80000100800 */
[----:B------:R-:W2:Y:S04]  /*5eb10*/  LDL R13, [R1+0x114] ;  /* 0x00011400010d7983 */ /* 0x000ea80000100800 */
[----:B--2---:R-:W-:Y:S04]  /*5eb20*/  STL.64 [R1+0x7730], R12 ;  /* 0x0077300c01007387 */ /* 0x004fe80000100a00 */
[----:B---3--:R0:W-:Y:S04]  /*5eb30*/  STL.64 [R1+0x76c8], R16 ;  /* 0x0076c81001007387 */ /* 0x0081e80000100a00 */
[----:B0-----:R-:W2:Y:S04]  /*5eb40*/  LDL.64 R16, [R1+0x160] ;  /* 0x0001600001107983 */ /* 0x001ea80000100a00 */
[----:B------:R-:W-:Y:S04]  /*5eb50*/  STL [R1+0x7680], R10 ;  /* 0x0076800a01007387 */ /* 0x000fe80000100800 */
[----:B----4-:R0:W-:Y:S04]  /*5eb60*/  STL.64 [R1+0x7678], R8 ;  /* 0x0076780801007387 */ /* 0x0101e80000100a00 */
[----:B------:R1:W-:Y:S04]  /*5eb70*/  STL [R1+0x76b0], R11 ;  /* 0x0076b00b01007387 */ /* 0x0003e80000100800 */
[----:B0-----:R-:W2:Y:S04]  /*5eb80*/  LDL.LU.64 R8, [R1+0xf80] ;  /* 0x000f800001087983 */ /* 0x001ea80000300a00 */
[----:B-1----:R-:W2:Y:S01]  /*5eb90*/  LDL.LU.64 R10, [R1+0xf88] ;  /* 0x000f8800010a7983 */ /* 0x002ea20000300a00 */
[----:B------:R-:W-:Y:S01]  /*5eba0*/  IMAD.MOV.U32 R12, RZ, RZ, R14 ;  /* 0x000000ffff0c7224 */ /* 0x000fe200078e000e */
[----:B--2---:R-:W-:Y:S01]  /*5ebb0*/  HMMA.16816.F32.BF16 R8, R20, R16, R8 ;  /* 0x000000101408723c */ /* 0x004fe20000041808 */
[----:B------:R-:W-:-:S15]  /*5ebc0*/  IMAD.MOV.U32 R27, RZ, RZ, R16 ;  /* 0x000000ffff1b7224 */ /* 0x000fde00078e0010 */
[----:B------:R-:W-:-:S03]  /*5ebd0*/  NOP ;  /* 0x0000000000007918 */ /* 0x000fc60000000000 */
[----:B------:R0:W-:Y:S04]  /*5ebe0*/  STL.64 [R1+0xf80], R8 ;  /* 0x000f800801007387 */ /* 0x0001e80000100a00 */
[----:B------:R-:W-:Y:S04]  /*5ebf0*/  STL.64 [R1+0xf88], R10 ;  /* 0x000f880a01007387 */ /* 0x000fe80000100a00 */
[----:B------:R-:W-:Y:S04]  /*5ec00*/  STL [R1+0x7774], R27 ;  /* 0x0077741b01007387 */ /* 0x000fe80000100800 */
[----:B------:R-:W-:Y:S04]  /*5ec10*/  STL [R1+0x7770], R24 ;  /* 0x0077701801007387 */ /* 0x000fe80000100800 */
[----:B------:R-:W2:Y:S04]  /*5ec20*/  LDL.LU R14, [R1+0x7778] ;  /* 0x00777800010e7983 */ /* 0x000ea80000300800 */
[----:B------:R-:W3:Y:S04]  /*5ec30*/  LDL R13, [R1+0x124] ;  /* 0x00012400010d7983 */ /* 0x000ee80000100800 */
[----:B---3--:R-:W-:Y:S04]  /*5ec40*/  STL.64 [R1+0x7748], R12 ;  /* 0x0077480c01007387 */ /* 0x008fe80000100a00 */
[----:B0-----:R-:W3:Y:S04]  /*5ec50*/  LDL R8, [R1+0x130] ;  /* 0x0001300001087983 */ /* 0x001ee80000100800 */
[----:B------:R-:W3:Y:S04]  /*5ec60*/  LDL R9, [R1+0x134] ;  /* 0x0001340001097983 */ /* 0x000ee80000100800 */
[----:B---3--:R0:W-:Y:S04]  /*5ec70*/  STL.64 [R1+0x7750], R8 ;  /* 0x0077500801007387 */ /* 0x0081e80000100a00 */
[----:B0-----:R-:W3:Y:S01]  /*5ec80*/  LDL R8, [R1+0x140] ;  /* 0x0001400001087983 */ /* 0x001ee20000100800 */
[----:B--2---:R-:W-:-:S03]  /*5ec90*/  IMAD.MOV.U32 R9, RZ, RZ, R14 ;  /* 0x000000ffff097224 */ /* 0x004fc600078e000e */
[----:B------:R-:W2:Y:S04]  /*5eca0*/  LDL.LU.64 R24, [R1+0xf70] ;  /* 0x000f700001187983 */ /* 0x000ea80000300a00 */
[----:B------:R-:W2:Y:S04]  /*5ecb0*/  LDL.LU.64 R26, [R1+0xf78] ;  /* 0x000f7800011a7983 */ /* 0x000ea80000300a00 */
[----:B---3--:R0:W-:Y:S04]  /*5ecc0*/  STL.64 [R1+0x7768], R8 ;  /* 0x0077680801007387 */ /* 0x0081e80000100a00 */
[----:B0-----:R-:W2:Y:S04]  /*5ecd0*/  LDL.64 R8, [R1+0x150] ;  /* 0x0001500001087983 */ /* 0x001ea80000100a00 */
[----:B------:R-:W3:Y:S04]  /*5ece0*/  LDL.LU.64 R12, [R1+0xf50] ;  /* 0x000f5000010c7983 */ /* 0x000ee80000300a00 */
[----:B------:R-:W4:Y:S01]  /*5ecf0*/  LDL.LU.64 R14, [R1+0xf58] ;  /* 0x000f5800010e7983 */ /* 0x000f220000300a00 */
[----:B------:R-:W-:-:S03]  /*5ed00*/  IMAD.MOV.U32 R6, RZ, RZ, R17 ;  /* 0x000000ffff067224 */ /* 0x000fc600078e0011 */
[----:B----4-:R-:W-:Y:S04]  /*5ed10*/  STL.64 [R1+0x7760], R14 ;  /* 0x0077600e01007387 */ /* 0x010fe80000100a00 */
[----:B---3--:R0:W-:Y:S04]  /*5ed20*/  STL.64 [R1+0x7758], R12 ;  /* 0x0077580c01007387 */ /* 0x0081e80000100a00 */
[----:B0-----:R-:W3:Y:S04]  /*5ed30*/  LDL.LU.64 R12, [R1+0xf60] ;  /* 0x000f6000010c7983 */ /* 0x001ee80000300a00 */
[----:B------:R-:W3:Y:S04]  /*5ed40*/  LDL.LU.64 R14, [R1+0xf68] ;  /* 0x000f6800010e7983 */ /* 0x000ee80000300a00 */
        /* <DEDUP_REMOVED lines=25> */
[----:B0-----:R-:W4:Y:S04]  /*5eee0*/  LDL.64 R4, [R1+0xc0] ;  /* 0x0000c00001047983 */ /* 0x001f280000100a00 */
[----:B------:R0:W-:Y:S04]  /*5eef0*/  STL.64 [R1+0xf70], R24 ;  /* 0x000f701801007387 */ /* 0x0001e80000100a00 */
[----:B------:R1:W-:Y:S01]  /*5ef00*/  STL.64 [R1+0xf78], R26 ;  /* 0x000f781a01007387 */ /* 0x0003e20000100a00 */
[----:B0-----:R-:W-:-:S03]  /*5ef10*/  IMAD.MOV.U32 R25, RZ, RZ, R8 ;  /* 0x000000ffff197224 */ /* 0x001fc600078e0008 */
[----:B-1----:R-:W2:Y:S04]  /*5ef20*/  LDL.LU R27, [R1+0x7774] ;  /* 0x00777400011b7983 */ /* 0x002ea80000300800 */
[----:B------:R-:W2:Y:S01]  /*5ef30*/  LDL.LU R24, [R1+0x7770] ;  /* 0x0077700001187983 */ /* 0x000ea20000300800 */
[----:B------:R-:W-:-:S03]  /*5ef40*/  IMAD.MOV.U32 R26, RZ, RZ, R9 ;  /* 0x000000ffff1a7224 */ /* 0x000fc600078e0009 */
[----:B------:R-:W3:Y:S02]  /*5ef50*/  LDL.LU.64 R8, [R1+0x7768] ;  /* 0x0077680001087983 */ /* 0x000ee40000300a00 */
[C---:B---3--:R-:W-:Y:S02]  /*5ef60*/  HMMA.16816.F32.BF16 R8, R20.reuse, R8, R12 ;  /* 0x000000081408723c */ /* 0x048fe4000004180c */
[----:B--2---:R-:W-:Y:S04]  /*5ef70*/  STL.64 [R1+0x75c8], R26 ;  /* 0x0075c81a01007387 */ /* 0x004fe80000100a00 */
[----:B------:R0:W-:Y:S04]  /*5ef80*/  STL.64 [R1+0x75c0], R24 ;  /* 0x0075c01801007387 */ /* 0x0001e80000100a00 */
[----:B0-----:R-:W4:Y:S04]  /*5ef90*/  LDL.LU.64 R24, [R1+0xee0] ;  /* 0x000ee00001187983 */ /* 0x001f280000300a00 */
[----:B------:R-:W4:Y:S04]  /*5efa0*/  LDL.LU.64 R26, [R1+0xee8] ;  /* 0x000ee800011a7983 */ /* 0x000f280000300a00 */
[----:B------:R-:W2:Y:S04]  /*5efb0*/  LDL.LU.64 R14, [R1+0x7760] ;  /* 0x00776000010e7983 */ /* 0x000ea80000300a00 */
[----:B------:R-:W2:Y:S04]  /*5efc0*/  LDL.LU.64 R12, [R1+0x7758] ;  /* 0x00775800010c7983 */ /* 0x000ea80000300a00 */
[----:B------:R0:W-:Y:S04]  /*5efd0*/  STL.64 [R1+0xf60], R8 ;  /* 0x000f600801007387 */ /* 0x0001e80000100a00 */
[----:B------:R2:W-:Y:S04]  /*5efe0*/  STL.64 [R1+0xf68], R10 ;  /* 0x000f680a01007387 */ /* 0x0005e80000100a00 */
[----:B0-----:R-:W2:Y:S02]  /*5eff0*/  LDL.LU.64 R8, [R1+0x7750] ;  /* 0x0077500001087983 */ /* 0x001ea40000300a00 */
[----:B--2---:R-:W-:Y:S02]  /*5f000*/  HMMA.16816.F32.BF16 R8, R20, R8, R12 ;  /* 0x000000081408723c */ /* 0x004fe4000004180c */
[----:B------:R-:W2:-:S15]  /*5f010*/  LDL.LU.64 R12, [R1+0x7748] ;  /* 0x00774800010c7983 */ /* 0x000e9e0000300a00 */
[----:B------:R-:W-:Y:S02]  /*5f020*/  NOP ;  /* 0x0000000000007918 */ /* 0x000fe40000000000 */
[----:B------:R0:W-:Y:S04]  /*5f030*/  STL.64 [R1+0xf50], R8 ;  /* 0x000f500801007387 */ /* 0x0001e80000100a00 */
[----:B------:R1:W-:Y:S04]  /*5f040*/  STL.64 [R1+0xf58], R10 ;  /* 0x000f580a01007387 */ /* 0x0003e80000100a00 */
[----:B0-----:R-:W3:Y:S04]  /*5f050*/  LDL.LU.64 R8, [R1+0xed0] ;  /* 0x000ed00001087983 */ /* 0x001ee80000300a00 */
[----:B-1----:R-:W3:Y:S01]  /*5f060*/  LDL.LU.64 R10, [R1+0xed8] ;  /* 0x000ed800010a7983 */ /* 0x002ee20000300a00 */
[----:B--2---:R-:W-:Y:S03]  /*5f070*/  HMMA.16816.F32.BF16 R12, R20, R12, R16 ;  /* 0x0000000c140c723c */ /* 0x004fe60000041810 */
[----:B------:R-:W2:Y:S04]  /*5f080*/  LDL.LU.64 R18, [R1+0x7740] ;  /* 0x0077400001127983 */ /* 0x000ea80000300a00 */
[----:B------:R-:W2:-:S12]  /*5f090*/  LDL.LU.64 R16, [R1+0x7738] ;  /* 0x0077380001107983 */ /* 0x000e980000300a00 */
        /* <DEDUP_REMOVED lines=26> */
[----:B0-----:R-:W2:Y:S01]  /*5f240*/  LDL.LU.64 R12, [R1+0x76d0] ;  /* 0x0076d000010c7983 */ /* 0x001ea20000300a00 */
[C---:B----4-:R-:W-:Y:S08]  /*5f250*/  HMMA.16816.F32.BF16 R24, R20.reuse, R4, R24 ;  /* 0x000000041418723c */ /* 0x050ff00000041818 */
[----:B--2---:R-:W-:Y:S01]  /*5f260*/  HMMA.16816.F32.BF16 R12, R20, R12, R16 ;  /* 0x0000000c140c723c */ /* 0x004fe20000041810 */
[----:B------:R-:W3:-:S15]  /*5f270*/  LDL.LU.64 R16, [R1+0x76c8] ;  /* 0x0076c80001107983 */ /* 0x000ede0000300a00 */
[----:B------:R-:W-:-:S03]  /*5f280*/  NOP ;  /* 0x0000000000007918 */ /* 0x000fc60000000000 */
[----:B------:R-:W-:Y:S04]  /*5f290*/  STL.64 [R1+0xef0], R12 ;  /* 0x000ef00c01007387 */ /* 0x000fe80000100a00 */
[----:B------:R0:W-:Y:S04]  /*5f2a0*/  STL.64 [R1+0xef8], R14 ;  /* 0x000ef80e01007387 */ /* 0x0001e80000100a00 */
[----:B0-----:R-:W2:Y:S04]  /*5f2b0*/  LDL.LU R15, [R1+0x76c0] ;  /* 0x0076c000010f7983 */ /* 0x001ea80000300800 */
[----:B------:R-:W4:Y:S04]  /*5f2c0*/  LDL.LU.64 R12, [R1+0x76b8] ;  /* 0x0076b800010c7983 */ /* 0x000f280000300a00 */
[----:B------:R0:W-:Y:S04]  /*5f2d0*/  STL.64 [R1+0xee0], R24 ;  /* 0x000ee01801007387 */ /* 0x0001e80000100a00 */
[----:B------:R-:W-:Y:S04]  /*5f2e0*/  STL.64 [R1+0xee8], R26 ;  /* 0x000ee81a01007387 */ /* 0x000fe80000100a00 */
[----:B0-----:R-:W2:Y:S01]  /*5f2f0*/  LDL.64 R24, [R1+0x70] ;  /* 0x0000700001187983 */ /* 0x001ea20000100a00 */
[----:B------:R-:W-:-:S03]  /*5f300*/  IMAD.MOV.U32 R14, RZ, RZ, R5 ;  /* 0x000000ffff0e7224 */ /* 0x000fc600078e0005 */
[----:B--2---:R0:W-:Y:S04]  /*5f310*/  STL.64 [R1+0x7688], R24 ;  /* 0x0076881801007387 */ /* 0x0041e80000100a00 */
[----:B------:R-:W2:Y:S01]  /*5f320*/  LDL.64 R4, [R1] ;  /* 0x0000000001047983 */ /* 0x000ea20000100a00 */
[----:B---3--:R-:W-:Y:S03]  /*5f330*/  HMMA.16816.F32.BF16 R16, R20, R16, R8 ;  /* 0x000000101410723c */ /* 0x008fe60000041808 */
[----:B0-----:R-:W3:Y:S04]  /*5f340*/  LDL.64 R24, [R1+0xa0] ;  /* 0x0000a00001187983 */ /* 0x001ee80000100a00 */
[----:B--2---:R0:W-:Y:S04]  /*5f350*/  STL.64 [R1+0x7600], R4 ;  /* 0x0076000401007387 */ /* 0x0041e80000100a00 */
[----:B0-----:R-:W2:Y:S04]  /*5f360*/  LDL.LU.64 R4, [R1+0xec0] ;  /* 0x000ec00001047983 */ /* 0x001ea80000300a00 */
[----:B------:R-:W2:Y:S04]  /*5f370*/  LDL.LU.64 R6, [R1+0xec8] ;  /* 0x000ec80001067983 */ /* 0x000ea80000300a00 */
[----:B------:R-:W-:Y:S04]  /*5f380*/  STL [R1+0x7508], R14 ;  /* 0x0075080e01007387 */ /* 0x000fe80000100800 */
[----:B------:R-:W4:Y:S04]  /*5f390*/  LDL.LU R11, [R1+0x76b0] ;  /* 0x0076b000010b7983 */ /* 0x000f280000300800 */
[----:B------:R0:W-:Y:S04]  /*5f3a0*/  STL.64 [R1+0xed0], R16 ;  /* 0x000ed01001007387 */ /* 0x0001e80000100a00 */
[----:B------:R-:W-:Y:S01]  /*5f3b0*/  STL.64 [R1+0xed8], R18 ;  /* 0x000ed81201007387 */ /* 0x000fe20000100a00 */
[----:B0-----:R-:W-:-:S02]  /*5f3c0*/  IMAD.MOV.U32 R16, RZ, RZ, R15 ;  /* 0x000000ffff107224 */ /* 0x001fc400078e000f */
[----:B------:R-:W-:Y:S01]  /*5f3d0*/  IMAD.MOV.U32 R17, RZ, RZ, R28 ;  /* 0x000000ffff117224 */ /* 0x000fe200078e001c */
[----:B------:R-:W4:Y:S04]  /*5f3e0*/  LDL.LU R15, [R1+0x76ac] ;  /* 0x0076ac00010f7983 */ /* 0x000f280000300800 */
[----:B------:R-:W4:Y:S04]  /*5f3f0*/  LDL.LU R28, [R1+0x76a8] ;  /* 0x0076a800011c7983 */ /* 0x000f280000300800 */
[----:B------:R0:W-:Y:S02]  /*5f400*/  STL.64 [R1+0x7608], R16 ;  /* 0x0076081001007387 */ /* 0x0001e40000100a00 */
[----:B0-----:R-:W-:-:S02]  /*5f410*/  IMAD.MOV.U32 R16, RZ, RZ, R2 ;  /* 0x000000ffff107224 */ /* 0x001fc400078e0002 */
[----:B------:R-:W-:Y:S01]  /*5f420*/  IMAD.MOV.U32 R17, RZ, RZ, R3 ;  /* 0x000000ffff117224 */ /* 0x000fe200078e0003 */
[----:B------:R-:W4:Y:S04]  /*5f430*/  LDL.LU R2, [R1+0x76a4] ;  /* 0x0076a40001027983 */ /* 0x000f280000300800 */
[----:B------:R-:W4:Y:S04]  /*5f440*/  LDL.LU R3, [R1+0x76a0] ;  /* 0x0076a00001037983 */ /* 0x000f280000300800 */
[----:B------:R0:W-:Y:S04]  /*5f450*/  STL.64 [R1+0x7618], R16 ;  /* 0x0076181001007387 */ /* 0x0001e80000100a00 */
[----:B0-----:R-:W4:Y:S01]  /*5f460*/  LDL.64 R16, [R1+0x30] ;  /* 0x0000300001107983 */ /* 0x001f220000100a00 */
[----:B---3--:R-:W-:Y:S01]  /*5f470*/  IMAD.MOV.U32 R14, RZ, RZ, R25 ;  /* 0x000000ffff0e7224 */ /* 0x008fe200078e0019 */
[----:B--2---:R-:W-:Y:S02]  /*5f480*/  HMMA.16816.F32.BF16 R4, R20, R24, R4 ;  /* 0x000000181404723c */ /* 0x004fe40000041804 */
[----:B----4-:R-:W-:Y:S04]  /*5f490*/  STL.64 [R1+0x7630], R16 ;  /* 0x0076301001007387 */ /* 0x010fe80000100a00 */
[----:B------:R-:W2:-:S13]  /*5f4a0*/  LDL.LU.64 R24, [R1+0xeb0] ;  /* 0x000eb00001187983 */ /* 0x000e9a0000300a00 */
[----:B------:R0:W-:Y:S04]  /*5f4b0*/  STL.64 [R1+0xec0], R4 ;  /* 0x000ec00401007387 */ /* 0x0001e80000100a00 */
[----:B------:R1:W-:Y:S04]  /*5f4c0*/  STL.64 [R1+0xec8], R6 ;  /* 0x000ec80601007387 */ /* 0x0003e80000100a00 */
[----:B------:R-:W2:Y:S04]  /*5f4d0*/  LDL.LU.64 R26, [R1+0xeb8] ;  /* 0x000eb800011a7983 */ /* 0x000ea80000300a00 */
[----:B0-----:R-:W3:Y:S04]  /*5f4e0*/  LDL.LU.64 R4, [R1+0xe90] ;  /* 0x000e900001047983 */ /* 0x001ee80000300a00 */
[----:B-1----:R-:W4:Y:S01]  /*5f4f0*/  LDL.LU.64 R6, [R1+0xe98] ;  /* 0x000e980001067983 */ /* 0x002f220000300a00 */
[----:B------:R-:W-:-:S02]  /*5f500*/  IMAD.MOV.U32 R16, RZ, RZ, R29 ;  /* 0x000000ffff107224 */ /* 0x000fc400078e001d */
[----:B------:R-:W-:Y:S01]  /*5f510*/  IMAD.MOV.U32 R17, RZ, RZ, R11 ;  /* 0x000000ffff117224 */ /* 0x000fe200078e000b */
[----:B----4-:R-:W-:Y:S04]  /*5f520*/  STL.64 [R1+0x7698], R6 ;  /* 0x0076980601007387 */ /* 0x010fe80000100a00 */
[----:B---3--:R0:W-:Y:S04]  /*5f530*/  STL.64 [R1+0x7690], R4 ;  /* 0x0076900401007387 */ /* 0x0081e80000100a00 */
[----:B0-----:R-:W2:Y:S04]  /*5f540*/  LDL.64 R4, [R1+0x90] ;  /* 0x0000900001047983 */ /* 0x001ea80000100a00 */
[----:B------:R-:W3:Y:S04]  /*5f550*/  LDL.LU.64 R8, [R1+0xea0] ;  /* 0x000ea00001087983 */ /* 0x000ee80000300a00 */
[----:B------:R-:W3:Y:S04]  /*5f560*/  LDL.LU.64 R10, [R1+0xea8] ;  /* 0x000ea800010a7983 */ /* 0x000ee80000300a00 */
[----:B------:R0:W-:Y:S04]  /*5f570*/  STL.64 [R1+0x7648], R16 ;  /* 0x0076481001007387 */ /* 0x0001e80000100a00 */
[----:B0-----:R-:W4:Y:S01]  /*5f580*/  LDL.64 R16, [R1+0x50] ;  /* 0x0000500001107983 */ /* 0x001f220000100a00 */
[----:B--2---:R-:W-:Y:S03]  /*5f590*/  HMMA.16816.F32.BF16 R24, R20, R4, R24 ;  /* 0x000000041418723c */ /* 0x004fe60000041818 */
[----:B----4-:R0:W-:Y:S04]  /*5f5a0*/  STL.64 [R1+0x7660], R16 ;  /* 0x0076601001007387 */ /* 0x0101e80000100a00 */
[----:B------:R-:W-:Y:S04]  /*5f5b0*/  STL [R1+0x750c], R14 ;  /* 0x00750c0e01007387 */ /* 0x000fe80000100800 */
[----:B------:R1:W-:Y:S04]  /*5f5c0*/  STL.64 [R1+0x7610], R12 ;  /* 0x0076100c01007387 */ /* 0x0003e80000100a00 */
[----:B------:R-:W2:Y:S01]  /*5f5d0*/  LDL.LU.64 R6, [R1+0x7698] ;  /* 0x0076980001067983 */ /* 0x000ea20000300a00 */
[----:B0-----:R-:W-:-:S02]  /*5f5e0*/  IMAD.MOV.U32 R16, RZ, RZ, R28 ;  /* 0x000000ffff107224 */ /* 0x001fc400078e001c */
[----:B------:R-:W-:Y:S02]  /*5f5f0*/  IMAD.MOV.U32 R28, RZ, RZ, R4 ;  /* 0x000000ffff1c7224 */ /* 0x000fe400078e0004 */
[----:B-1----:R-:W-:Y:S02]  /*5f600*/  IMAD.MOV.U32 R13, RZ, RZ, R2 ;  /* 0x000000ffff0d7224 */ /* 0x002fe400078e0002 */
[----:B------:R-:W-:Y:S02]  /*5f610*/  IMAD.MOV.U32 R2, RZ, RZ, R5 ;  /* 0x000000ffff027224 */ /* 0x000fe400078e0005 */
[----:B------:R-:W2:Y:S04]  /*5f620*/  LDL.LU.64 R4, [R1+0x7690] ;  /* 0x0076900001047983 */ /* 0x000ea80000300a00 */
[----:B------:R0:W-:Y:S04]  /*5f630*/  STL.64 [R1+0xeb0], R24 ;  /* 0x000eb01801007387 */ /* 0x0001e80000100a00 */
[----:B------:R-:W-:Y:S04]  /*5f640*/  STL [R1+0xeb8], R26 ;  /* 0x000eb81a01007387 */ /* 0x000fe80000100800 */
[----:B0-----:R-:W2:Y:S01]  /*5f650*/  LDL.LU.64 R24, [R1+0x7688] ;  /* 0x0076880001187983 */ /* 0x001ea20000300a00 */
[----:B------:R-:W-:-:S02]  /*5f660*/  IMAD.MOV.U32 R12, RZ, RZ, R3 ;  /* 0x000000ffff0c7224 */ /* 0x000fc400078e0003 */
[----:B------:R-:W-:-:S05]  /*5f670*/  IMAD.MOV.U32 R17, RZ, RZ, R15 ;  /* 0x000000ffff117224 */ /* 0x000fca00078e000f */
[C---:B---3--:R-:W-:Y:S01]  /*5f680*/  HMMA.16816.F32.BF16 R12, R20.reuse, R12, R8 ;  /* 0x0000000c140c723c */ /* 0x048fe20000041808 */
[----:B------:R-:W-:Y:S01]  /*5f690*/  IMAD.MOV.U32 R29, RZ, RZ, R27 ;  /* 0x000000ffff1d7224 */ /* 0x000fe200078e001b */
[----:B------:R-:W-:Y:S04]  /*5f6a0*/  STL [R1+0x74fc], R2 ;  /* 0x0074fc0201007387 */ /* 0x000fe80000100800 */
[----:B------:R-:W-:Y:S04]  /*5f6b0*/  STL [R1+0x74f8], R28 ;  /* 0x0074f81c01007387 */ /* 0x000fe80000100800 */
[----:B------:R-:W-:Y:S04]  /*5f6c0*/  STL [R1+0x64c8], R29 ;  /* 0x0064c81d01007387 */ /* 0x000fe80000100800 */
[----:B------:R-:W3:Y:S04]  /*5f6d0*/  LDL.LU R10, [R1+0x7680] ;  /* 0x00768000010a7983 */ /* 0x000ee80000300800 */
[----:B------:R-:W4:Y:S04]  /*5f6e0*/  LDL.LU.64 R8, [R1+0x7678] ;  /* 0x0076780001087983 */ /* 0x000f280000300a00 */
[----:B------:R0:W-:Y:S04]  /*5f6f0*/  STL.64 [R1+0xea0], R12 ;  /* 0x000ea00c01007387 */ /* 0x0001e80000100a00 */
[----:B------:R1:W-:Y:S01]  /*5f700*/  STL.64 [R1+0xea8], R14 ;  /* 0x000ea80e01007387 */ /* 0x0003e20000100a00 */
[----:B--2---:R-:W-:-:S15]  /*5f710*/  HMMA.16816.F32.BF16 R4, R20, R24, R4 ;  /* 0x000000181404723c */ /* 0x004fde0000041804 */
[----:B------:R-:W-:-:S04]  /*5f720*/  NOP ;  /* 0x0000000000007918 */ /* 0x000fc80000000000 */
[----:B------:R-:W-:Y:S04]  /*5f730*/  STL.64 [R1+0xe90], R4 ;  /* 0x000e900401007387 */ /* 0x000fe80000100a00 */
[----:B------:R-:W-:Y:S04]  /*5f740*/  STL [R1+0xe98], R6 ;  /* 0x000e980601007387 */ /* 0x000fe80000100800 */
        /* <DEDUP_REMOVED lines=18> */
[----:B------:R-:W-:-:S02]  /*5f870*/  IMAD.MOV.U32 R11, RZ, RZ, R24 ;  /* 0x000000ffff0b7224 */ /* 0x000fc400078e0018 */
[----:B------:R-:W-:Y:S02]  /*5f880*/  IMAD.MOV.U32 R3, RZ, RZ, R25 ;  /* 0x000000ffff037224 */ /* 0x000fe400078e0019 */
[----:B------:R-:W-:Y:S01]  /*5f890*/  IMAD.MOV.U32 R29, RZ, RZ, R7 ;  /* 0x000000ffff1d7224 */ /* 0x000fe200078e0007 */
[----:B------:R-:W3:Y:S04]  /*5f8a0*/  LDL.LU.64 R4, [R1+0xe30] ;  /* 0x000e300001047983 */ /* 0x000ee80000300a00 */
[----:B------:R-:W3:Y:S04]  /*5f8b0*/  LDL.LU.64 R6, [R1+0xe38] ;  /* 0x000e380001067983 */ /* 0x000ee80000300a00 */
[----:B------:R-:W3:Y:S04]  /*5f8c0*/  LDL.LU.64 R24, [R1+0xe20] ;  /* 0x000e200001187983 */ /* 0x000ee80000300a00 */
[----:B------:R-:W3:Y:S04]  /*5f8d0*/  LDL.LU.64 R26, [R1+0xe28] ;  /* 0x000e2800011a7983 */ /* 0x000ee80000300a00 */
[----:B------:R-:W-:Y:S04]  /*5f8e0*/  STL [R1+0x7510], R11 ;  /* 0x0075100b01007387 */ /* 0x000fe80000100800 */
[----:B------:R-:W-:Y:S04]  /*5f8f0*/  STL [R1+0x7500], R3 ;  /* 0x0075000301007387 */ /* 0x000fe80000100800 */
[----:B------:R-:W-:Y:S01]  /*5f900*/  STL [R1+0x6600], R29 ;  /* 0x0066001d01007387 */ /* 0x000fe20000100800 */
[----:B--2---:R-:W-:Y:S03]  /*5f910*/  HMMA.16816.F32.BF16 R16, R20, R16, R12 ;  /* 0x000000101410723c */ /* 0x004fe6000004180c */
        /* <DEDUP_REMOVED lines=13> */
[----:B------:R-:W2:Y:S04]  /*5f9f0*/  LDL.LU.64 R16, [R1+0x7648] ;  /* 0x0076480001107983 */ /* 0x000ea80000300a00 */
        /* <DEDUP_REMOVED lines=16> */
[----:B--2---:R-:W-:Y:S02]  /*5fb00*/  HMMA.16816.F32.BF16 R16, R20, R16, R12 ;  /* 0x000000101410723c */ /* 0x004fe4000004180c */
[----:B------:R-:W2:-:S15]  /*5fb10*/  LDL.LU.64 R12, [R1+0x7610] ;  /* 0x00761000010c7983 */ /* 0x000e9e0000300a00 */
[----:B------:R-:W-:Y:S02]  /*5fb20*/  NOP ;  /* 0x0000000000007918 */ /* 0x000fe40000000000 */
[----:B------:R0:W-:Y:S04]  /*5fb30*/  STL.64 [R1+0xe40], R16 ;  /* 0x000e401001007387 */ /* 0x0001e80000100a00 */
[----:B------:R3:W-:Y:S04]  /*5fb40*/  STL.64 [R1+0xe48], R18 ;  /* 0x000e481201007387 */ /* 0x0007e80000100a00 */
[----:B0-----:R-:W3:Y:S02]  /*5fb50*/  LDL.LU.64 R16, [R1+0x7608] ;  /* 0x0076080001107983 */ /* 0x001ee40000300a00 */
[----:B---3--:R-:W-:Y:S02]  /*5fb60*/  HMMA.16816.F32.BF16 R16, R20, R16, R4 ;  /* 0x000000101410723c */ /* 0x008fe40000041804 */
[----:B------:R-:W3:-:S15]  /*5fb70*/  LDL.LU.64 R4, [R1+0x7600] ;  /* 0x0076000001047983 */ /* 0x000ede0000300a00 */
[----:B------:R-:W-:Y:S02]  /*5fb80*/  NOP ;  /* 0x0000000000007918 */ /* 0x000fe40000000000 */
[----:B------:R-:W-:Y:S04]  /*5fb90*/  STL.64 [R1+0xe30], R16 ;  /* 0x000e301001007387 */ /* 0x000fe80000100a00 */
[----:B------:R0:W-:Y:S04]  /*5fba0*/  STL.64 [R1+0xe38], R18 ;  /* 0x000e381201007387 */ /* 0x0001e80000100a00 */
[----:B0-----:R-:W2:Y:S04]  /*5fbb0*/  LDL.LU.64 R18, [R1+0x75f8] ;  /* 0x0075f80001127983 */ /* 0x001ea80000300a00 */
[----:B------:R-:W2:Y:S01]  /*5fbc0*/  LDL.LU.64 R16, [R1+0x75f0] ;  /* 0x0075f00001107983 */ /* 0x000ea20000300a00 */
[----:B---3--:R-:W-:Y:S01]  /*5fbd0*/  HMMA.16816.F32.BF16 R24, R20, R4, R24 ;  /* 0x000000041418723c */ /* 0x008fe20000041818 */
[----:B------:R-:W-:-:S15]  /*5fbe0*/  IMAD.MOV.U32 R11, RZ, RZ, R4 ;  /* 0x000000ffff0b7224 */ /* 0x000fde00078e0004 */
[----:B------:R-:W-:-:S03]  /*5fbf0*/  NOP ;  /* 0x0000000000007918 */ /* 0x000fc60000000000 */
[----:B------:R-:W-:Y:S04]  /*5fc00*/  STL.64 [R1+0xe20], R24 ;  /* 0x000e201801007387 */ /* 0x000fe80000100a00 */
[----:B------:R-:W-:Y:S04]  /*5fc10*/  STL.64 [R1+0xe28], R26 ;  /* 0x000e281a01007387 */ /* 0x000fe80000100a00 */
[----:B------:R-:W-:Y:S04]  /*5fc20*/  STL.64 [R1+0x75e8], R10 ;  /* 0x0075e80a01007387 */ /* 0x000fe80000100a00 */
[----:B----4-:R0:W-:Y:S04]  /*5fc30*/  STL.64 [R1+0x75e0], R8 ;  /* 0x0075e00801007387 */ /* 0x0101e80000100a00 */
[----:B0-----:R-:W2:Y:S04]  /*5fc40*/  LDL.LU.64 R8, [R1+0xe10] ;  /* 0x000e100001087983 */ /* 0x001ea80000300a00 */
[----:B------:R-:W2:Y:S01]  /*5fc50*/  LDL.LU.64 R10, [R1+0xe18] ;  /* 0x000e1800010a7983 */ /* 0x000ea20000300a00 */
[----:B------:R-:W-:-:S03]  /*5fc60*/  IMAD.MOV.U32 R14, RZ, RZ, R5 ;  /* 0x000000ffff0e7224 */ /* 0x000fc600078e0005 */
[----:B------:R-:W3:Y:S04]  /*5fc70*/  LDL.LU.64 R4, [R1+0xdf0] ;  /* 0x000df00001047983 */ /* 0x000ee80000300a00 */
[----:B------:R-:W3:Y:S04]  /*5fc80*/  LDL.LU.64 R6, [R1+0xdf8] ;  /* 0x000df80001067983 */ /* 0x000ee80000300a00 */
[----:B------:R-:W4:Y:S04]  /*5fc90*/  LDL.LU.64 R24, [R1+0x570] ;  /* 0x0005700001187983 */ /* 0x000f280000300a00 */
[----:B------:R-:W4:Y:S01]  /*5fca0*/  LDL.LU.64 R26, [R1+0x578] ;  /* 0x00057800011a7983 */ /* 0x000f220000300a00 */
[----:B--2---:R-:W-:-:S15]  /*5fcb0*/  HMMA.16816.F32.BF16 R8, R20, R16, R8 ;  /* 0x000000101408723c */ /* 0x004fde0000041808 */
[----:B------:R-:W-:-:S04]  /*5fcc0*/  NOP ;  /* 0x0000000000007918 */ /* 0x000fc80000000000 */
[----:B------:R-:W-:Y:S04]  /*5fcd0*/  STL.64 [R1+0xe10], R8 ;  /* 0x000e100801007387 */ /* 0x000fe80000100a00 */
[----:B------:R0:W-:Y:S04]  /*5fce0*/  STL.64 [R1+0xe18], R10 ;  /* 0x000e180a01007387 */ /* 0x0001e80000100a00 */
[----:B0-----:R-:W2:Y:S04]  /*5fcf0*/  LDL.LU.64 R10, [R1+0x75e8] ;  /* 0x0075e800010a7983 */ /* 0x001ea80000300a00 */
[----:B------:R-:W3:Y:S04]  /*5fd00*/  LDL.LU.64 R8, [R1+0x75e0] ;  /* 0x0075e00001087983 */ /* 0x000ee80000300a00 */
[----:B------:R-:W-:Y:S04]  /*5fd10*/  STL.64 [R1+0x73f0], R18 ;  /* 0x0073f01201007387 */ /* 0x000fe80000100a00 */
[----:B------:R0:W-:Y:S04]  /*5fd20*/  STL.64 [R1+0x73e8], R16 ;  /* 0x0073e81001007387 */ /* 0x0001e80000100a00 */
[----:B0-----:R-:W2:Y:S04]  /*5fd30*/  LDL.64 R16, [R1+0x1a0] ;  /* 0x0001a00001107983 */ /* 0x001ea80000100a00 */
[----:B--2---:R0:W-:Y:S04]  /*5fd40*/  STL.64 [R1+0x75a8], R16 ;  /* 0x0075a81001007387 */ /* 0x0041e80000100a00 */
[----:B0-----:R-:W2:Y:S04]  /*5fd50*/  LDL.LU.64 R16, [R1+0xe00] ;  /* 0x000e000001107983 */ /* 0x001ea80000300a00 */
[----:B------:R-:W2:Y:S01]  /*5fd60*/  LDL.LU.64 R18, [R1+0xe08] ;  /* 0x000e080001127983 */ /* 0x000ea20000300a00 */
[C---:B---3--:R-:W-:Y:S08]  /*5fd70*/  HMMA.16816.F32.BF16 R4, R20.reuse, R8, R4 ;  /* 0x000000081404723c */ /* 0x048ff00000041804 */
[----:B--2---:R-:W-:-:S15]  /*5fd80*/  HMMA.16816.F32.BF16 R16, R20, R12, R16 ;  /* 0x0000000c1410723c */ /* 0x004fde0000041810 */
[----:B------:R-:W-:-:S04]  /*5fd90*/  NOP ;  /* 0x0000000000007918 */ /* 0x000fc80000000000 */
[----:B------:R0:W-:Y:S04]  /*5fda0*/  STL.64 [R1+0xe00], R16 ;  /* 0x000e001001007387 */ /* 0x0001e80000100a00 */
[----:B------:R1:W-:Y:S04]  /*5fdb0*/  STL.64 [R1+0xe08], R18 ;  /* 0x000e081201007387 */ /* 0x0003e80000100a00 */
[----:B0-----:R-:W2:Y:S04]  /*5fdc0*/  LDL.LU.64 R16, [R1+0x4c0] ;  /* 0x0004c00001107983 */ /* 0x001ea80000300a00 */
[----:B-1----:R-:W2:Y:S04]  /*5fdd0*/  LDL.LU.64 R18, [R1+0x4c8] ;  /* 0x0004c80001127983 */ /* 0x002ea80000300a00 */
[----:B------:R-:W-:Y:S04]  /*5fde0*/  STL [R1+0x73e4], R12 ;  /* 0x0073e40c01007387 */ /* 0x000fe80000100800 */
[----:B------:R0:W-:Y:S04]  /*5fdf0*/  STL [R1+0x73e0], R13 ;  /* 0x0073e00d01007387 */ /* 0x0001e80000100800 */
[----:B------:R1:W-:Y:S04]  /*5fe00*/  STL [R1+0x75a0], R14 ;  /* 0x0075a00e01007387 */ /* 0x0003e80000100800 */
[----:B0-----:R-:W3:Y:S04]  /*5fe10*/  LDL.LU.64 R12, [R1+0x4b0] ;  /* 0x0004b000010c7983 */ /* 0x001ee80000300a00 */
[----:B-1----:R-:W3:Y:S04]  /*5fe20*/  LDL.LU.64 R14, [R1+0x4b8] ;  /* 0x0004b800010e7983 */ /* 0x002ee80000300a00 */
[----:B------:R-:W-:Y:S04]  /*5fe30*/  STL.64 [R1+0xdf0], R4 ;  /* 0x000df00401007387 */ /* 0x000fe80000100a00 */
[----:B------:R0:W-:Y:S04]  /*5fe40*/  STL.64 [R1+0xdf8], R6 ;  /* 0x000df80601007387 */ /* 0x0001e80000100a00 */
[----:B0-----:R-:W2:Y:S04]  /*5fe50*/  LDL.LU.64 R6, [R1+0x75d8] ;  /* 0x0075d80001067983 */ /* 0x001ea80000300a00 */
[----:B------:R-:W4:Y:S04]  /*5fe60*/  LDL.LU.64 R4, [R1+0x75d0] ;  /* 0x0075d00001047983 */ /* 0x000f280000300a00 */
[----:B------:R-:W-:Y:S04]  /*5fe70*/  STL [R1+0x73dc], R8 ;  /* 0x0073dc0801007387 */ /* 0x000fe80000100800 */
[----:B------:R-:W-:Y:S01]  /*5fe80*/  STL [R1+0x73d8], R9 ;  /* 0x0073d80901007387 */ /* 0x000fe20000100800 */
[----:B----4-:R-:W-:Y:S03]  /*5fe90*/  HMMA.16816.F32.BF16 R20, R20, R4, R24 ;  /* 0x000000041414723c */ /* 0x010fe60000041818 */
[----:B------:R-:W4:Y:S04]  /*5fea0*/  LDL.LU.64 R26, [R1+0x75c8] ;  /* 0x0075c800011a7983 */ /* 0x000f280000300a00 */
[----:B------:R-:W2:-:S12]  /*5feb0*/  LDL.LU.64 R24, [R1+0x75c0] ;  /* 0x0075c00001187983 */ /* 0x000e980000300a00 */
[----:B------:R4:W-:Y:S04]  /*5fec0*/  STL.64 [R1+0x570], R20 ;  /* 0x0005701401007387 */ /* 0x0009e80000100a00 */
[----:B------:R-:W-:Y:S01]  /*5fed0*/  STL.64 [R1+0x578], R22 ;  /* 0x0005781601007387 */ /* 0x000fe20000100a00 */
[----:B----4-:R-:W-:Y:S02]  /*5fee0*/  IMAD.MOV.U32 R21, RZ, RZ, R26 ;  /* 0x000000ffff157224 */ /* 0x010fe400078e001a */
[----:B--2---:R-:W-:Y:S02]  /*5fef0*/  IMAD.MOV.U32 R20, RZ, RZ, R25 ;  /* 0x000000ffff147224 */ /* 0x004fe400078e0019 */
[----:B------:R-:W2:Y:S04]  /*5ff00*/  LDL.LU R25, [R1+0x75bc] ;  /* 0x0075bc0001197983 */ /* 0x000ea80000300800 */
[----:B------:R-:W2:Y:S04]  /*5ff10*/  LDL.LU R26, [R1+0x75b8] ;  /* 0x0075b800011a7983 */ /* 0x000ea80000300800 */
[----:B------:R0:W-:Y:S02]  /*5ff20*/  STL.64 [R1+0x7560], R20 ;  /* 0x0075601401007387 */ /* 0x0001e40000100a00 */
[----:B0-----:R-:W-:-:S02]  /*5ff30*/  IMAD.MOV.U32 R20, RZ, RZ, R27 ;  /* 0x000000ffff147224 */ /* 0x001fc400078e001b */
[----:B------:R-:W-:Y:S01]  /*5ff40*/  IMAD.MOV.U32 R21, RZ, RZ, R6 ;  /* 0x000000ffff157224 */ /* 0x000fe200078e0006 */
[----:B------:R-:W2:Y:S04]  /*5ff50*/  LDL.LU R27, [R1+0x75b4] ;  /* 0x0075b400011b7983 */ /* 0x000ea80000300800 */
[----:B------:R-:W4:Y:S04]  /*5ff60*/  LDL.LU R6, [R1+0x75b0] ;  /* 0x0075b00001067983 */ /* 0x000f280000300800 */
[----:B------:R0:W-:Y:S04]  /*5ff70*/  STL.64 [R1+0x7578], R20 ;  /* 0x0075781401007387 */ /* 0x0001e80000100a00 */
[----:B0-----:R-:W2:Y:S04]  /*5ff80*/  LDL R20, [R1+0x1b0] ;  /* 0x0001b00001147983 */ /* 0x001ea80000100800 */
[----:B------:R-:W2:Y:S04]  /*5ff90*/  LDL R21, [R1+0x1b4] ;  /* 0x0001b40001157983 */ /* 0x000ea80000100800 */
[----:B------:R-:W-:Y:S01]  /*5ffa0*/  STL.64 [R1+0x7550], R4 ;  /* 0x0075500401007387 */ /* 0x000fe20000100a00 */
[----:B--2---:R-:W-:Y:S03]  /*5ffb0*/  HMMA.16816.F32.BF16 R20, R24, R20, R16 ;  /* 0x000000141814723c */ /* 0x004fe60000041810 */
[----:B------:R-:W3:-:S15]  /*5ffc0*/  LDL.LU.64 R16, [R1+0x75a8] ;  /* 0x0075a80001107983 */ /* 0x000ede0000300a00 */
[----:B------:R-:W-:Y:S01]  /*5ffd0*/  NOP ;  /* 0x0000000000007918 */ /* 0x000fe20000000000 */
[----:B------:R-:W-:Y:S04]  /*5ffe0*/  STL.64 [R1+0x4c0], R20 ;  /* 0x0004c01401007387 */ /* 0x000fe80000100a00 */
[----:B------:R-:W-:Y:S01]  /*5fff0*/  STL.64 [R1+0x4c8], R22 ;  /* 0x0004c81601007387 */ /* 0x000fe20000100a00 */
[----:B---3--:R-:W-:-:S15]  /*60000*/  HMMA.16816.F32.BF16 R12, R24, R16, R12 ;  /* 0x00000010180c723c */ /* 0x008fde000004180c */
[----:B------:R-:W-:-:S04]  /*60010*/  NOP ;  /* 0x0000000000007918 */ /* 0x000fc80000000000 */
[----:B------:R0:W-:Y:S04]  /*60020*/  STL.64 [R1+0x4b0], R12 ;  /* 0x0004b00c01007387 */ /* 0x0001e80000100a00 */
[----:B------:R1:W-:Y:S04]  /*60030*/  STL.64 [R1+0x4b8], R14 ;  /* 0x0004b80e01007387 */ /* 0x0003e80000100a00 */
[----:B0-----:R-:W2:Y:S04]  /*60040*/  LDL.LU.64 R12, [R1+0x4a0] ;  /* 0x0004a000010c7983 */ /* 0x001ea80000300a00 */
[----:B-1----:R-:W2:Y:S04]  /*60050*/  LDL.LU.64 R14, [R1+0x4a8] ;  /* 0x0004a800010e7983 */ /* 0x002ea80000300a00 */
[----:B------:R-:W3:Y:S04]  /*60060*/  LDL.LU.64 R20, [R1+0x480] ;  /* 0x0004800001147983 */ /* 0x000ee80000300a00 */
[----:B------:R-:W2:Y:S01]  /*60070*/  LDL.LU.64 R22, [R1+0x488] ;  /* 0x0004880001167983 */ /* 0x000ea20000300a00 */
[----:B------:R-:W-:-:S02]  /*60080*/  IMAD.MOV.U32 R8, RZ, RZ, R16 ;  /* 0x000000ffff087224 */ /* 0x000fc400078e0010 */
[----:B------:R-:W-:Y:S01]  /*60090*/  IMAD.MOV.U32 R9, RZ, RZ, R17 ;  /* 0x000000ffff097224 */ /* 0x000fe200078e0011 */
[----:B--2---:R-:W-:Y:S04]  /*600a0*/  STL.64 [R1+0x7588], R22 ;  /* 0x0075881601007387 */ /* 0x004fe80000100a00 */
[----:B---3--:R-:W-:Y:S04]  /*600b0*/  STL.64 [R1+0x7580], R20 ;  /* 0x0075801401007387 */ /* 0x008fe80000100a00 */
[----:B------:R-:W-:Y:S04]  /*600c0*/  STL [R1+0x7538], R11 ;  /* 0x0075380b01007387 */ /* 0x000fe80000100800 */
[----:B------:R0:W-:Y:S04]  /*600d0*/  STL.64 [R1+0x7530], R8 ;  /* 0x0075300801007387 */ /* 0x0001e80000100a00 */
[----:B0-----:R-:W2:Y:S04]  /*600e0*/  LDL.64 R8, [R1+0x120] ;  /* 0x0001200001087983 */ /* 0x001ea80000100a00 */
[----:B--2---:R0:W-:Y:S04]  /*600f0*/  STL.64 [R1+0x7548], R8 ;  /* 0x0075480801007387 */ /* 0x0041e80000100a00 */
[----:B0-----:R-:W2:Y:S04]  /*60100*/  LDL.64 R8, [R1+0x130] ;  /* 0x0001300001087983 */ /* 0x001ea80000100a00 */
[----:B--2---:R0:W-:Y:S04]  /*60110*/  STL.64 [R1+0x7558], R8 ;  /* 0x0075580801007387 */ /* 0x0041e80000100a00 */
[----:B------:R-:W2:Y:S04]  /*60120*/  LDL.64 R16, [R1+0x100] ;  /* 0x0001000001107983 */ /* 0x000ea80000100a00 */
[----:B0-----:R-:W3:Y:S04]  /*60130*/  LDL.64 R8, [R1+0x190] ;  /* 0x0001900001087983 */ /* 0x001ee80000100a00 */
[----:B--2---:R0:W-:Y:S04]  /*60140*/  STL.64 [R1+0x7518], R16 ;  /* 0x0075181001007387 */ /* 0x0041e80000100a00 */
[----:B0-----:R-:W2:Y:S04]  /*60150*/  LDL.64 R16, [R1+0x110] ;  /* 0x0001100001107983 */ /* 0x001ea80000100a00 */
[----:B--2---:R0:W-:Y:S04]  /*60160*/  STL.64 [R1+0x7540], R16 ;  /* 0x0075401001007387 */ /* 0x0041e80000100a00 */
[----:B0-----:R-:W2:Y:S04]  /*60170*/  LDL.LU.64 R16, [R1+0x460] ;  /* 0x0004600001107983 */ /* 0x001ea80000300a00 */
[----:B------:R-:W2:Y:S04]  /*60180*/  LDL.LU.64 R18, [R1+0x468] ;  /* 0x0004680001127983 */ /* 0x000ea80000300a00 */
[----:B--2---:R-:W-:Y:S04]  /*60190*/  STL.64 [R1+0x7570], R18 ;  /* 0x0075701201007387 */ /* 0x004fe80000100a00 */
[----:B------:R0:W-:Y:S04]  /*601a0*/  STL.64 [R1+0x7568], R16 ;  /* 0x0075681001007387 */ /* 0x0001e80000100a00 */
[----:B0-----:R-:W2:Y:S04]  /*601b0*/  LDL.LU.64 R16, [R1+0x470] ;  /* 0x0004700001107983 */ /* 0x001ea80000300a00 */
[----:B------:R-:W2:Y:S01]  /*601c0*/  LDL.LU.64 R18, [R1+0x478] ;  /* 0x0004780001127983 */ /* 0x000ea20000300a00 */
[----:B----4-:R-:W-:-:S02]  /*601d0*/  IMAD.MOV.U32 R20, RZ, RZ, R6 ;  /* 0x000000ffff147224 */ /* 0x010fc400078e0006 */
[----:B------:R-:W-:Y:S01]  /*601e0*/  IMAD.MOV.U32 R21, RZ, RZ, R0 ;  /* 0x000000ffff157224 */ /* 0x000fe200078e0000 */
[----:B---3--:R-:W-:Y:S01]  /*601f0*/  HMMA.16816.F32.BF16 R12, R24, R8, R12 ;  /* 0x00000008180c723c */ /* 0x008fe2000004180c */
[----:B--2---:R-:W-:Y:S04]  /*60200*/  STL.64 [R1+0x7598], R18 ;  /* 0x0075981201007387 */ /* 0x004fe80000100a00 */
[----:B------:R0:W-:Y:S04]  /*60210*/  STL.64 [R1+0x7590], R16 ;  /* 0x0075901001007387 */ /* 0x0001e80000100a00 */
[----:B0-----:R-:W2:Y:S04]  /*60220*/  LDL.LU.64 R16, [R1+0x490] ;  /* 0x0004900001107983 */ /* 0x001ea80000300a00 */
[----:B------:R-:W2:Y:S06]  /*60230*/  LDL.LU.64 R18, [R1+0x498] ;  /* 0x0004980001127983 */ /* 0x000eac0000300a00 */
[----:B------:R0:W-:Y:S04]  /*60240*/  STL.64 [R1+0x4a0], R12 ;  /* 0x0004a00c01007387 */ /* 0x0001e80000100a00 */
[----:B------:R1:W-:Y:S01]  /*60250*/  STL.64 [R1+0x4a8], R14 ;  /* 0x0004a80e01007387 */ /* 0x0003e20000100a00 */
[----:B------:R-:W-:-:S02]  /*60260*/  IMAD.MOV.U32 R4, RZ, RZ, R10 ;  /* 0x000000ffff047224 */ /* 0x000fc400078e000a */
[----:B0-----:R-:W-:Y:S01]  /*60270*/  IMAD.MOV.U32 R12, RZ, RZ, R8 ;  /* 0x000000ffff0c7224 */ /* 0x001fe200078e0008 */
[----:B-1----:R-:W3:Y:S01]  /*60280*/  LDL.LU R14, [R1+0x75a0] ;  /* 0x0075a000010e7983 */ /* 0x002ee20000300800 */
[----:B------:R-:W-:-:S03]  /*60290*/  IMAD.MOV.U32 R13, RZ, RZ, R9 ;  /* 0x000000ffff0d7224 */ /* 0x000fc600078e0009 */
[----:B------:R-:W4:Y:S04]  /*602a0*/  LDL.LU.64 R8, [R1+0x880] ;  /* 0x0008800001087983 */ /* 0x000f280000300a00 */
[----:B------:R-:W4:Y:S01]  /*602b0*/  LDL.LU.64 R10, [R1+0x888] ;  /* 0x00088800010a7983 */ /* 0x000f220000300a00 */
[----:B------:R-:W0:Y:S01]  /*602c0*/  S2R R0, SR_TID.X ;  /* 0x0000000000007919 */ /* 0x000e220000002100 */
[----:B--2---:R-:W-:Y:S02]  /*602d0*/  HMMA.16816.F32.BF16 R20, R24, R20, R16 ;  /* 0x000000141814723c */ /* 0x004fe40000041810 */
[----:B------:R-:W2:Y:S04]  /*602e0*/  LDL.LU.64 R18, [R1+0x7598] ;  /* 0x0075980001127983 */ /* 0x000ea80000300a00 */
[----:B------:R-:W2:-:S13]  /*602f0*/  LDL.LU.64 R16, [R1+0x7590] ;  /* 0x0075900001107983 */ /* 0x000e9a0000300a00 */
[----:B------:R-:W-:Y:S04]  /*60300*/  STL.64 [R1+0x490], R20 ;  /* 0x0004901401007387 */ /* 0x000fe80000100a00 */
[----:B------:R1:W-:Y:S04]  /*60310*/  STL.64 [R1+0x498], R22 ;  /* 0x0004981601007387 */ /* 0x0003e80000100a00 */
[----:B-1----:R-:W2:Y:S04]  /*60320*/  LDL.LU.64 R22, [R1+0x7588] ;  /* 0x0075880001167983 */ /* 0x002ea80000300a00 */
[----:B------:R-:W2:Y:S01]  /*60330*/  LDL.LU.64 R20, [R1+0x7580] ;  /* 0x0075800001147983 */ /* 0x000ea20000300a00 */
[----:B------:R-:W-:Y:S01]  /*60340*/  IMAD.MOV.U32 R5, RZ, RZ, R7 ;  /* 0x000000ffff057224 */ /* 0x000fe200078e0007 */
[C---:B0-----:R-:W-:Y:S01]  /*60350*/  LOP3.LUT R7, R0.reuse, 0x7, RZ, 0xc0, !PT ;  /* 0x0000000700077812 */ /* 0x041fe200078ec0ff */
[----:B------:R-:W-:-:S02]  /*60360*/  IMAD.SHL.U32 R6, R0, 0x80, RZ ;  /* 0x0000008000067824 */ /* 0x000fc400078e00ff */
[----:B------:R-:W-:Y:S02]  /*60370*/  IMAD.SHL.U32 R0, R0, 0x2, RZ ;  /* 0x0000000200007824 */ /* 0x000fe400078e00ff */
[----:B------:R-:W-:-:S05]  /*60380*/  IMAD R7, R7, 0x110, RZ ;  /* 0x0000011007077824 */ /* 0x000fca00078e02ff */
[----:B------:R-:W-:-:S04]  /*60390*/  LOP3.LUT R0, R7, 0x10, R0, 0x78, !PT ;  /* 0x0000001007007812 */ /* 0x000fc800078e7800 */
[----:B------:R-:W-:Y:S02]  /*603a0*/  LOP3.LUT R0, R0, 0x800, R6, 0xf8, !PT ;  /* 0x0000080000007812 */ /* 0x000fe400078ef806 */
[----:B--2---:R-:W-:Y:S01]  /*603b0*/  HMMA.16816.F32.BF16 R4, R24, R4, R20 ;  /* 0x000000041804723c */ /* 0x004fe20000041814 */
[----:B------:R-:W2:-:S15]  /*603c0*/  LDL.LU.64 R20, [R1+0x7578] ;  /* 0x0075780001147983 */ /* 0x000e9e0000300a00 */
[----:B------:R-:W-:-:S03]  /*603d0*/  NOP ;  /* 0x0000000000007918 */ /* 0x000fc60000000000 */
        /* <DEDUP_REMOVED lines=9> */
[----:B0-----:R-:W2:Y:S01]  /*60470*/  LDL.LU.64 R20, [R1+0x7560] ;  /* 0x0075600001147983 */ /* 0x001ea20000300a00 */
[----:B------:R-:W-:Y:S01]  /*60480*/  LOP3.LUT R0, R0, 0x40, RZ, 0x3c, !PT ;  /* 0x0000004000007812 */ /* 0x000fe200078e3cff */
[----:B--2---:R-:W-:Y:S02]  /*60490*/  HMMA.16816.F32.BF16 R20, R24, R20, R16 ;  /* 0x000000141814723c */ /* 0x004fe40000041810 */
[----:B------:R-:W2:Y:S04]  /*604a0*/  LDL.LU.64 R16, [R1+0x860] ;  /* 0x0008600001107983 */ /* 0x000ea80000300a00 */
[----:B------:R-:W2:-:S13]  /*604b0*/  LDL.LU.64 R18, [R1+0x868] ;  /* 0x0008680001127983 */ /* 0x000e9a0000300a00 */
[----:B------:R-:W-:Y:S04]  /*604c0*/  STL.64 [R1+0x460], R20 ;  /* 0x0004601401007387 */ /* 0x000fe80000100a00 */
[----:B------:R-:W-:Y:S04]  /*604d0*/  STL.64 [R1+0x468], R22 ;  /* 0x0004681601007387 */ /* 0x000fe80000100a00 */
[----:B------:R-:W0:Y:S04]  /*604e0*/  LDSM.16.MT88.4 R20, [R0+UR5+0x10000] ;  /* 0x010000050014783b */ /* 0x000e280008004200 */
[----:B0-----:R-:W-:Y:S04]  /*604f0*/  STL.64 [R1+0x73c0], R22 ;  /* 0x0073c01601007387 */ /* 0x001fe80000100a00 */
[----:B------:R0:W-:Y:S04]  /*60500*/  STL.64 [R1+0x73b8], R20 ;  /* 0x0073b81401007387 */ /* 0x0001e80000100a00 */
[----:B0-----:R-:W4:Y:S02]  /*60510*/  LDL.64 R20, [R1+0x140] ;  /* 0x0001400001147983 */ /* 0x001f240000100a00 */
[----:B----4-:R-:W-:Y:S01]  /*60520*/  HMMA.16816.F32.BF16 R8, R24, R20, R8 ;  /* 0x000000141808723c */ /* 0x010fe20000041808 */
[----:B------:R-:W-:-:S15]  /*60530*/  IMAD.MOV.U32 R15, RZ, RZ, R21 ;  /* 0x000000ffff0f7224 */ /* 0x000fde00078e0015 */
[----:B------:R-:W-:-:S03]  /*60540*/  NOP ;  /* 0x0000000000007918 */ /* 0x000fc60000000000 */
[----:B------:R0:W-:Y:S04]  /*60550*/  STL.64 [R1+0x880], R8 ;  /* 0x0008800801007387 */ /* 0x0001e80000100a00 */
[----:B------:R-:W-:Y:S04]  /*60560*/  STL.64 [R1+0x888], R10 ;  /* 0x0008880a01007387 */ /* 0x000fe80000100a00 */
[----:B0-----:R-:W3:Y:S04]  /*60570*/  LDL.LU.64 R8, [R1+0x7558] ;  /* 0x0075580001087983 */ /* 0x001ee80000300a00 */
[----:B------:R-:W4:Y:S04]  /*60580*/  LDL.LU.64 R20, [R1+0x840] ;  /* 0x0008400001147983 */ /* 0x000f280000300a00 */
[----:B------:R-:W2:Y:S01]  /*60590*/  LDL.LU.64 R22, [R1+0x848] ;  /* 0x0008480001167983 */ /* 0x000ea20000300a00 */
[----:B---3--:R-:W-:Y:S03]  /*605a0*/  HMMA.16816.F32.BF16 R4, R24, R8, R4 ;  /* 0x000000081804723c */ /* 0x008fe60000041804 */
[----:B--2---:R-:W-:Y:S04]  /*605b0*/  STL.64 [R1+0x7528], R22 ;  /* 0x0075281601007387 */ /* 0x004fe80000100a00 */
[----:B----4-:R0:W-:Y:S04]  /*605c0*/  STL.64 [R1+0x7520], R20 ;  /* 0x0075201401007387 */ /* 0x0101e80000100a00 */
[----:B0-----:R-:W2:Y:S04]  /*605d0*/  LDL.LU.64 R20, [R1+0x850] ;  /* 0x0008500001147983 */ /* 0x001ea80000300a00 */
[----:B------:R-:W2:Y:S04]  /*605e0*/  LDL.LU.64 R22, [R1+0x858] ;  /* 0x0008580001167983 */ /* 0x000ea80000300a00 */
[----:B------:R-:W-:Y:S04]  /*605f0*/  STL [R1+0x7338], R15 ;  /* 0x0073380f01007387 */ /* 0x000fe80000100800 */
[----:B------:R0:W-:Y:S04]  /*60600*/  STL.64 [R1+0x870], R4 ;  /* 0x0008700401007387 */ /* 0x0001e80000100a00 */
[----:B------:R1:W-:Y:S04]  /*60610*/  STL.64 [R1+0x878], R6 ;  /* 0x0008780601007387 */ /* 0x0003e80000100a00 */
[----:B0-----:R-:W3:Y:S01]  /*60620*/  LDL.LU.64 R4, [R1+0x7550] ;  /* 0x0075500001047983 */ /* 0x001ee20000300a00 */
[----:B-1----:R-:W-:-:S02]  /*60630*/  IMAD.MOV.U32 R7, RZ, RZ, R8 ;  /* 0x000000ffff077224 */ /* 0x002fc400078e0008 */
[----:B------:R-:W-:Y:S02]  /*60640*/  IMAD.MOV.U32 R6, RZ, RZ, R9 ;  /* 0x000000ffff067224 */ /* 0x000fe400078e0009 */
[----:B------:R-:W4:Y:S04]  /*60650*/  LDL.LU.64 R8, [R1+0x7548] ;  /* 0x0075480001087983 */ /* 0x000f280000300a00 */
[----:B------:R-:W-:Y:S04]  /*60660*/  STL [R1+0x7340], R7 ;  /* 0x0073400701007387 */ /* 0x000fe80000100800 */
[----:B------:R-:W-:Y:S01]  /*60670*/  STL [R1+0x733c], R6 ;  /* 0x00733c0601007387 */ /* 0x000fe20000100800 */
[----:B----4-:R-:W-:-:S15]  /*60680*/  HMMA.16816.F32.BF16 R16, R24, R8, R16 ;  /* 0x000000081810723c */ /* 0x010fde0000041810 */
[----:B------:R-:W-:-:S04]  /*60690*/  NOP ;  /* 0x0000000000007918 */ /* 0x000fc80000000000 */
[----:B------:R0:W-:Y:S04]  /*606a0*/  STL.64 [R1+0x860], R16 ;  /* 0x0008601001007387 */ /* 0x0001e80000100a00 */
[----:B------:R-:W-:Y:S04]  /*606b0*/  STL.64 [R1+0x868], R18 ;  /* 0x0008681201007387 */ /* 0x000fe80000100a00 */
[----:B0-----:R-:W2:Y:S01]  /*606c0*/  LDL.LU.64 R16, [R1+0x7540] ;  /* 0x0075400001107983 */ /* 0x001ea20000300a00 */
[----:B------:R-:W-:Y:S02]  /*606d0*/  IMAD.MOV.U32 R10, RZ, RZ, R9 ;  /* 0x000000ffff0a7224 */ /* 0x000fe400078e0009 */
[----:B------:R-:W-:Y:S01]  /*606e0*/  IMAD.MOV.U32 R29, RZ, RZ, R8 ;  /* 0x000000ffff1d7224 */ /* 0x000fe200078e0008 */
[----:B------:R-:W4:Y:S04]  /*606f0*/  LDL.LU R11, [R1+0x7538] ;  /* 0x00753800010b7983 */ /* 0x000f280000300800 */
[----:B------:R-:W3:Y:S04]  /*60700*/  LDL.LU.64 R8, [R1+0x7530] ;  /* 0x0075300001087983 */ /* 0x000ee80000300a00 */
[----:B------:R-:W-:Y:S04]  /*60710*/  STL [R1+0x7348], R10 ;  /* 0x0073480a01007387 */ /* 0x000fe80000100800 */
[----:B------:R-:W-:Y:S01]  /*60720*/  STL [R1+0x7344], R29 ;  /* 0x0073441d01007387 */ /* 0x000fe20000100800 */
[----:B--2---:R-:W-:Y:S01]  /*60730*/  HMMA.16816.F32.BF16 R20, R24, R16, R20 ;  /* 0x000000101814723c */ /* 0x004fe20000041814 */
[----:B------:R-:W-:-:S15]  /*60740*/  IMAD.MOV.U32 R15, RZ, RZ, R17 ;  /* 0x000000ffff0f7224 */ /* 0x000fde00078e0011 */
[----:B------:R-:W-:-:S03]  /*60750*/  NOP ;  /* 0x0000000000007918 */ /* 0x000fc60000000000 */
[----:B------:R-:W-:Y:S04]  /*60760*/  STL.64 [R1+0x850], R20 ;  /* 0x0008501401007387 */ /* 0x000fe80000100a00 */
[----:B------:R0:W-:Y:S04]  /*60770*/  STL.64 [R1+0x858], R22 ;  /* 0x0008581601007387 */ /* 0x0001e80000100a00 */
[----:B0-----:R-:W2:Y:S04]  /*60780*/  LDL.LU.64 R22, [R1+0x7528] ;  /* 0x0075280001167983 */ /* 0x001ea80000300a00 */
[----:B------:R-:W2:Y:S04]  /*60790*/  LDL.LU.64 R20, [R1+0x7520] ;  /* 0x0075200001147983 */ /* 0x000ea80000300a00 */
[----:B------:R-:W2:Y:S04]  /*607a0*/  LDL.LU.64 R16, [R1+0x7518] ;  /* 0x0075180001107983 */ /* 0x000ea80000300a00 */
[----:B------:R-:W-:Y:S04]  /*607b0*/  STL [R1+0x73b0], R15 ;  /* 0x0073b00f01007387 */ /* 0x000fe80000100800 */
[----:B------:R-:W-:Y:S01]  /*607c0*/  STL.64 [R1+0x74f0], R12 ;  /* 0x0074f00c01007387 */ /* 0x000fe20000100a00 */
[----:B--2---:R-:W-:Y:S01]  /*607d0*/  HMMA.16816.F32.BF16 R20, R24, R16, R20 ;  /* 0x000000101814723c */ /* 0x004fe20000041814 */
[----:B------:R-:W-:-:S02]  /*607e0*/  IMAD.MOV.U32 R7, RZ, RZ, R16 ;  /* 0x000000ffff077224 */ /* 0x000fc400078e0010 */
[----:B------:R-:W-:-:S15]  /*607f0*/  IMAD.MOV.U32 R6, RZ, RZ, R17 ;  /* 0x000000ffff067224 */ /* 0x000fde00078e0011 */
[----:B------:R-:W-:Y:S01]  /*60800*/  NOP ;  /* 0x0000000000007918 */ /* 0x000fe20000000000 */
[----:B------:R4:W-:Y:S04]  /*60810*/  STL.64 [R1+0x840], R20 ;  /* 0x0008401401007387 */ /* 0x0009e80000100a00 */
[----:B------:R-:W-:Y:S01]  /*60820*/  STL.64 [R1+0x848], R22 ;  /* 0x0008481601007387 */ /* 0x000fe20000100a00 */
[----:B----4-:R-:W-:Y:S02]  /*60830*/  IMAD.MOV.U32 R20, RZ, RZ, R11 ;  /* 0x000000ffff147224 */ /* 0x010fe400078e000b */
[----:B------:R-:W-:Y:S01]  /*60840*/  IMAD.MOV.U32 R21, RZ, RZ, R14 ;  /* 0x000000ffff157224 */ /* 0x000fe200078e000e */
[----:B------:R-:W2:Y:S04]  /*60850*/  LDL.LU R11, [R1+0x7510] ;  /* 0x00751000010b7983 */ /* 0x000ea80000300800 */
[----:B------:R-:W4:Y:S04]  /*60860*/  LDL.LU R14, [R1+0x750c] ;  /* 0x00750c00010e7983 */ /* 0x000f280000300800 */
[----:B------:R-:W2:Y:S04]  /*60870*/  LDL R16, [R1+0x80] ;  /* 0x0000800001107983 */ /* 0x000ea80000100800 */
[----:B------:R-:W2:Y:S04]  /*60880*/  LDL R17, [R1+0x84] ;  /* 0x0000840001117983 */ /* 0x000ea80000100800 */
[----:B------:R-:W3:Y:S04]  /*60890*/  LDL R12, [R1+0xe0] ;  /* 0x0000e000010c7983 */ /* 0x000ee80000100800 */
[----:B------:R-:W3:Y:S04]  /*608a0*/  LDL R13, [R1+0xe4] ;  /* 0x0000e400010d7983 */ /* 0x000ee80000100800 */
[----:B--2---:R0:W-:Y:S04]  /*608b0*/  STL.64 [R1+0x74a0], R16 ;  /* 0x0074a01001007387 */ /* 0x0041e80000100a00 */
[----:B0-----:R-:W2:Y:S01]  /*608c0*/  LDL R16, [R1+0xa0] ;  /* 0x0000a00001107983 */ /* 0x001ea20000100800 */
[----:B----4-:R-:W-:-:S03]  /*608d0*/  IMAD.MOV.U32 R17, RZ, RZ, R14 ;  /* 0x000000ffff117224 */ /* 0x010fc600078e000e */
[----:B------:R-:W4:Y:S04]  /*608e0*/  LDL.LU R14, [R1+0x7508] ;  /* 0x00750800010e7983 */ /* 0x000f280000300800 */
[----:B--2---:R0:W-:Y:S04]  /*608f0*/  STL.64 [R1+0x74b8], R16 ;  /* 0x0074b81001007387 */ /* 0x0041e80000100a00 */
[----:B0-----:R-:W2:Y:S04]  /*60900*/  LDL.64 R16, [R1+0xf0] ;  /* 0x0000f00001107983 */ /* 0x001ea80000100a00 */
[----:B------:R0:W-:Y:S04]  /*60910*/  STL.64 [R1+0x73f8], R20 ;  /* 0x0073f81401007387 */ /* 0x0001e80000100a00 */
[----:B0-----:R-:W2:Y:S04]  /*60920*/  LDL.64 R20, [R1+0x10] ;  /* 0x0000100001147983 */ /* 0x001ea80000100a00 */
[----:B--2---:R0:W-:Y:S04]  /*60930*/  STL.64 [R1+0x7410], R20 ;  /* 0x0074101401007387 */ /* 0x0041e80000100a00 */
[----:B0-----:R-:W2:Y:S04]  /*60940*/  LDL.64 R20, [R1+0x20] ;  /* 0x0000200001147983 */ /* 0x001ea80000100a00 */
[----:B--2---:R0:W-:Y:S04]  /*60950*/  STL.64 [R1+0x7428], R20 ;  /* 0x0074281401007387 */ /* 0x0041e80000100a00 */
[----:B0-----:R-:W2:Y:S04]  /*60960*/  LDL.LU.64 R20, [R1+0x830] ;  /* 0x0008300001147983 */ /* 0x001ea80000300a00 */
[----:B------:R-:W2:Y:S04]  /*60970*/  LDL.LU.64 R22, [R1+0x838] ;  /* 0x0008380001167983 */ /* 0x000ea80000300a00 */
[----:B------:R-:W-:Y:S04]  /*60980*/  STL.64 [R1+0x73d0], R6 ;  /* 0x0073d00601007387 */ /* 0x000fe80000100a00 */
[----:B---3--:R2:W-:Y:S01]  /*60990*/  STL.64 [R1+0x73c8], R4 ;  /* 0x0073c80401007387 */ /* 0x0085e20000100a00 */
[----:B------:R-:W-:-:S02]  /*609a0*/  IMAD.MOV.U32 R10, RZ, RZ, R16 ;  /* 0x000000ffff0a7224 */ /* 0x000fc400078e0010 */
[----:B------:R-:W-:Y:S01]  /*609b0*/  IMAD.MOV.U32 R29, RZ, RZ, R17 ;  /* 0x000000ffff1d7224 */ /* 0x000fe200078e0011 */
[----:B--2---:R-:W-:-:S15]  /*609c0*/  HMMA.16816.F32.BF16 R4, R24, R16, R20 ;  /* 0x000000101804723c */ /* 0x004fde0000041814 */
[----:B------:R-:W-:-:S04]  /*609d0*/  NOP ;  /* 0x0000000000007918 */ /* 0x000fc80000000000 */
[----:B------:R0:W-:Y:S04]  /*609e0*/  STL.64 [R1+0x830], R4 ;  /* 0x0008300401007387 */ /* 0x0001e80000100a00 */
[----:B------:R1:W-:Y:S04]  /*609f0*/  STL.64 [R1+0x838], R6 ;  /* 0x0008380601007387 */ /* 0x0003e80000100a00 */
[----:B0-----:R-:W2:Y:S04]  /*60a00*/  LDL.LU.64 R4, [R1+0x820] ;  /* 0x0008200001047983 */ /* 0x001ea80000300a00 */
[----:B-1----:R-:W2:Y:S04]  /*60a10*/  LDL.LU.64 R6, [R1+0x828] ;  /* 0x0008280001067983 */ /* 0x002ea80000300a00 */
[----:B------:R-:W3:Y:S04]  /*60a20*/  LDL R16, [R1+0xb0] ;  /* 0x0000b00001107983 */ /* 0x000ee80000100800 */
[----:B------:R-:W3:Y:S01]  /*60a30*/  LDL R17, [R1+0xb4] ;  /* 0x0000b40001117983 */ /* 0x000ee20000100800 */
[----:B------:R-:W-:-:S02]  /*60a40*/  IMAD.MOV.U32 R20, RZ, RZ, R2 ;  /* 0x000000ffff147224 */ /* 0x000fc400078e0002 */
[----:B------:R-:W-:Y:S01]  /*60a50*/  IMAD.MOV.U32 R21, RZ, RZ, R3 ;  /* 0x000000ffff157224 */ /* 0x000fe200078e0003 */
[----:B---3--:R-:W-:Y:S04]  /*60a60*/  STL.64 [R1+0x74d0], R16 ;  /* 0x0074d01001007387 */ /* 0x008fe80000100a00 */
[----:B------:R-:W-:Y:S04]  /*60a70*/  STL [R1+0x7478], R10 ;  /* 0x0074780a01007387 */ /* 0x000fe80000100800 */
[----:B------:R0:W-:Y:S04]  /*60a80*/  STL.64 [R1+0x7470], R8 ;  /* 0x0074700801007387 */ /* 0x0001e80000100a00 */
[----:B------:R-:W-:Y:S04]  /*60a90*/  STL [R1+0x74e8], R11 ;  /* 0x0074e80b01007387 */ /* 0x000fe80000100800 */
[----:B0-----:R-:W3:Y:S04]  /*60aa0*/  LDL.64 R8, [R1+0xd0] ;  /* 0x0000d00001087983 */ /* 0x001ee80000100a00 */
[----:B------:R-:W3:Y:S04]  /*60ab0*/  LDL.LU R2, [R1+0x7504] ;  /* 0x0075040001027983 */ /* 0x000ee80000300800 */
[----:B------:R-:W3:Y:S04]  /*60ac0*/  LDL.LU R3, [R1+0x7500] ;  /* 0x0075000001037983 */ /* 0x000ee80000300800 */
[----:B------:R-:W3:Y:S04]  /*60ad0*/  LDL R16, [R1+0xc0] ;  /* 0x0000c00001107983 */ /* 0x000ee80000100800 */
[----:B------:R0:W-:Y:S04]  /*60ae0*/  STL.64 [R1+0x7440], R20 ;  /* 0x0074401401007387 */ /* 0x0001e80000100a00 */
[----:B0-----:R-:W3:Y:S01]  /*60af0*/  LDL.64 R20, [R1+0x40] ;  /* 0x0000400001147983 */ /* 0x001ee20000100a00 */
[----:B--2---:R-:W-:Y:S01]  /*60b00*/  HMMA.16816.F32.BF16 R4, R24, R12, R4 ;  /* 0x0000000c1804723c */ /* 0x004fe20000041804 */
[----:B----4-:R-:W-:-:S02]  /*60b10*/  IMAD.MOV.U32 R17, RZ, RZ, R14 ;  /* 0x000000ffff117224 */ /* 0x010fc400078e000e */
[----:B---3--:R-:W-:Y:S04]  /*60b20*/  STL.64 [R1+0x7458], R20 ;  /* 0x0074581401007387 */ /* 0x008fe80000100a00 */
[----:B------:R-:W2:Y:S04]  /*60b30*/  LDL.LU.64 R12, [R1+0x810] ;  /* 0x00081000010c7983 */ /* 0x000ea80000300a00 */
[----:B------:R-:W2:Y:S08]  /*60b40*/  LDL.LU.64 R14, [R1+0x818] ;  /* 0x00081800010e7983 */ /* 0x000eb00000300a00 */
[----:B------:R0:W-:Y:S04]  /*60b50*/  STL.64 [R1+0x820], R4 ;  /* 0x0008200401007387 */ /* 0x0001e80000100a00 */
[----:B------:R1:W-:Y:S04]  /*60b60*/  STL.64 [R1+0x828], R6 ;  /* 0x0008280601007387 */ /* 0x0003e80000100a00 */
[----:B0-----:R-:W3:Y:S04]  /*60b70*/  LDL.LU.64 R4, [R1+0x7c0] ;  /* 0x0007c00001047983 */ /* 0x001ee80000300a00 */
[----:B-1----:R-:W4:Y:S01]  /*60b80*/  LDL.LU.64 R6, [R1+0x7c8] ;  /* 0x0007c80001067983 */ /* 0x002f220000300a00 */
[----:B------:R-:W-:-:S02]  /*60b90*/  IMAD.MOV.U32 R20, RZ, RZ, R2 ;  /* 0x000000ffff147224 */ /* 0x000fc400078e0002 */
[----:B------:R-:W-:Y:S01]  /*60ba0*/  IMAD.MOV.U32 R21, RZ, RZ, R28 ;  /* 0x000000ffff157224 */ /* 0x000fe200078e001c */
[----:B----4-:R-:W-:Y:S04]  /*60bb0*/  STL.64 [R1+0x74b0], R6 ;  /* 0x0074b00601007387 */ /* 0x010fe80000100a00 */
[----:B---3--:R0:W-:Y:S04]  /*60bc0*/  STL.64 [R1+0x74a8], R4 ;  /* 0x0074a80401007387 */ /* 0x0081e80000100a00 */
[----:B------:R-:W3:Y:S04]  /*60bd0*/  LDL.LU R2, [R1+0x74fc] ;  /* 0x0074fc0001027983 */ /* 0x000ee80000300800 */
[----:B------:R-:W4:Y:S04]  /*60be0*/  LDL.LU R28, [R1+0x74f8] ;  /* 0x0074f800011c7983 */ /* 0x000f280000300800 */
[----:B0-----:R-:W3:Y:S04]  /*60bf0*/  LDL.LU.64 R4, [R1+0x7e0] ;  /* 0x0007e00001047983 */ /* 0x001ee80000300a00 */
[----:B------:R-:W3:Y:S01]  /*60c00*/  LDL.LU.64 R6, [R1+0x7e8] ;  /* 0x0007e80001067983 */ /* 0x000ee20000300a00 */
[----:B--2---:R-:W-:Y:S03]  /*60c10*/  HMMA.16816.F32.BF16 R12, R24, R8, R12 ;  /* 0x00000008180c723c */ /* 0x004fe6000004180c */
[----:B---3--:R-:W-:Y:S04]  /*60c20*/  STL.64 [R1+0x74c8], R6 ;  /* 0x0074c80601007387 */ /* 0x008fe80000100a00 */
[----:B------:R0:W-:Y:S04]  /*60c30*/  STL.64 [R1+0x74c0], R4 ;  /* 0x0074c00401007387 */ /* 0x0001e80000100a00 */
[----:B0-----:R-:W2:Y:S04]  /*60c40*/  LDL.LU.64 R4, [R1+0x7f0] ;  /* 0x0007f00001047983 */ /* 0x001ea80000300a00 */
[----:B------:R-:W3:Y:S04]  /*60c50*/  LDL.LU.64 R6, [R1+0x7f8] ;  /* 0x0007f80001067983 */ /* 0x000ee80000300a00 */
[----:B---3--:R-:W-:Y:S04]  /*60c60*/  STL.64 [R1+0x74e0], R6 ;  /* 0x0074e00601007387 */ /* 0x008fe80000100a00 */
[----:B--2---:R0:W-:Y:S04]  /*60c70*/  STL.64 [R1+0x74d8], R4 ;  /* 0x0074d80401007387 */ /* 0x0041e80000100a00 */
[----:B0-----:R-:W2:Y:S04]  /*60c80*/  LDL.LU.64 R4, [R1+0x800] ;  /* 0x0008000001047983 */ /* 0x001ea80000300a00 */
[----:B------:R-:W2:Y:S04]  /*60c90*/  LDL.LU.64 R6, [R1+0x808] ;  /* 0x0008080001067983 */ /* 0x000ea80000300a00 */
[----:B------:R0:W-:Y:S04]  /*60ca0*/  STL.64 [R1+0x7480], R20 ;  /* 0x0074801401007387 */ /* 0x0001e80000100a00 */
[----:B------:R1:W-:Y:S04]  /*60cb0*/  STL.64 [R1+0x810], R12 ;  /* 0x0008100c01007387 */ /* 0x0003e80000100a00 */
[----:B------:R3:W-:Y:S01]  /*60cc0*/  STL.64 [R1+0x818], R14 ;  /* 0x0008180e01007387 */ /* 0x0007e20000100a00 */
[----:B0-----:R-:W-:-:S03]  /*60cd0*/  IMAD.MOV.U32 R21, RZ, RZ, R2 ;  /* 0x000000ffff157224 */ /* 0x001fc600078e0002 */
[----:B-1----:R-:W4:Y:S01]  /*60ce0*/  LDL.LU.64 R12, [R1+0x74f0] ;  /* 0x0074f000010c7983 */ /* 0x002f220000300a00 */
[----:B---3--:R-:W-:Y:S02]  /*60cf0*/  IMAD.MOV.U32 R15, RZ, RZ, R8 ;  /* 0x000000ffff0f7224 */ /* 0x008fe400078e0008 */
[----:B------:R-:W-:Y:S01]  /*60d00*/  IMAD.MOV.U32 R2, RZ, RZ, R9 ;  /* 0x000000ffff027224 */ /* 0x000fe200078e0009 */
[----:B------:R-:W3:Y:S04]  /*60d10*/  LDL.LU R11, [R1+0x74e8] ;  /* 0x0074e800010b7983 */ /* 0x000ee80000300800 */
[----:B------:R-:W3:Y:S01]  /*60d20*/  LDL.64 R8, [R1+0x60] ;  /* 0x0000600001087983 */ /* 0x000ee20000100a00 */
[C---:B--2---:R-:W-:Y:S03]  /*60d30*/  HMMA.16816.F32.BF16 R16, R24.reuse, R16, R4 ;  /* 0x000000101810723c */ /* 0x044fe60000041804 */
[----:B---3--:R-:W-:Y:S04]  /*60d40*/  STL.64 [R1+0x7488], R8 ;  /* 0x0074880801007387 */ /* 0x008fe80000100a00 */
[----:B------:R-:W-:Y:S04]  /*60d50*/  STL [R1+0x7408], R15 ;  /* 0x0074080f01007387 */ /* 0x000fe80000100800 */
[----:B----4-:R0:W-:Y:S04]  /*60d60*/  STL.64 [R1+0x7400], R12 ;  /* 0x0074000c01007387 */ /* 0x0101e80000100a00 */
[----:B0-----:R-:W2:Y:S04]  /*60d70*/  LDL.LU.64 R12, [R1+0x7d0] ;  /* 0x0007d000010c7983 */ /* 0x001ea80000300a00 */
[----:B------:R-:W2:Y:S04]  /*60d80*/  LDL.LU.64 R14, [R1+0x7d8] ;  /* 0x0007d800010e7983 */ /* 0x000ea80000300a00 */
        /* <DEDUP_REMOVED lines=10> */
[----:B0-----:R-:W3:Y:S01]  /*60e30*/  LDL.LU.64 R16, [R1+0x74b8] ;  /* 0x0074b80001107983 */ /* 0x001ee20000300a00 */
[----:B------:R-:W-:-:S07]  /*60e40*/  IMAD.MOV.U32 R20, RZ, RZ, R28 ;  /* 0x000000ffff147224 */ /* 0x000fce00078e001c */
[C---:B--2---:R-:W-:Y:S08]  /*60e50*/  HMMA.16816.F32.BF16 R12, R24.reuse, R20, R12 ;  /* 0x00000014180c723c */ /* 0x044ff0000004180c */
[----:B---3--:R-:W-:Y:S01]  /*60e60*/  HMMA.16816.F32.BF16 R16, R24, R16, R4 ;  /* 0x000000101810723c */ /* 0x008fe20000041804 */
[----:B------:R-:W2:Y:S04]  /*60e70*/  LDL.LU.64 R6, [R1+0x74b0] ;  /* 0x0074b00001067983 */ /* 0x000ea80000300a00 */
[----:B------:R-:W2:-:S14]  /*60e80*/  LDL.LU.64 R4, [R1+0x74a8] ;  /* 0x0074a80001047983 */ /* 0x000e9c0000300a00 */
[----:B------:R0:W-:Y:S04]  /*60e90*/  STL.64 [R1+0x7e0], R16 ;  /* 0x0007e01001007387 */ /* 0x0001e80000100a00 */
[----:B------:R-:W-:Y:S04]  /*60ea0*/  STL.64 [R1+0x7e8], R18 ;  /* 0x0007e81201007387 */ /* 0x000fe80000100a00 */
[----:B0-----:R-:W2:Y:S04]  /*60eb0*/  LDL.LU.64 R16, [R1+0x74a0] ;  /* 0x0074a00001107983 */ /* 0x001ea80000300a00 */
[----:B------:R-:W3:Y:S04]  /*60ec0*/  LDL.LU.64 R20, [R1+0x7a0] ;  /* 0x0007a00001147983 */ /* 0x000ee80000300a00 */
[----:B------:R-:W-:Y:S04]  /*60ed0*/  STL.64 [R1+0x7d0], R12 ;  /* 0x0007d00c01007387 */ /* 0x000fe80000100a00 */
[----:B------:R-:W-:Y:S04]  /*60ee0*/  STL.64 [R1+0x7d8], R14 ;  /* 0x0007d80e01007387 */ /* 0x000fe80000100a00 */
[----:B------:R-:W4:Y:S01]  /*60ef0*/  LDL.LU.64 R22, [R1+0x7a8] ;  /* 0x0007a80001167983 */ /* 0x000f220000300a00 */
[----:B--2---:R-:W-:-:S15]  /*60f00*/  HMMA.16816.F32.BF16 R4, R24, R16, R4 ;  /* 0x000000101804723c */ /* 0x004fde0000041804 */
[----:B------:R-:W-:-:S04]  /*60f10*/  NOP ;  /* 0x0000000000007918 */ /* 0x000fc80000000000 */
[----:B------:R-:W-:Y:S04]  /*60f20*/  STL.64 [R1+0x7c0], R4 ;  /* 0x0007c00401007387 */ /* 0x000fe80000100a00 */
[----:B------:R-:W-:Y:S04]  /*60f30*/  STL.64 [R1+0x7c8], R6 ;  /* 0x0007c80601007387 */ /* 0x000fe80000100a00 */
[----:B----4-:R-:W-:Y:S04]  /*60f40*/  STL.64 [R1+0x7498], R22 ;  /* 0x0074981601007387 */ /* 0x010fe80000100a00 */
[----:B---3--:R0:W-:Y:S04]  /*60f50*/  STL.64 [R1+0x7490], R20 ;  /* 0x0074901401007387 */ /* 0x0081e80000100a00 */
[----:B0-----:R-:W2:Y:S04]  /*60f60*/  LDL.LU.64 R20, [R1+0x7b0] ;  /* 0x0007b00001147983 */ /* 0x001ea80000300a00 */
[----:B------:R-:W2:Y:S04]  /*60f70*/  LDL.LU.64 R22, [R1+0x7b8] ;  /* 0x0007b80001167983 */ /* 0x000ea80000300a00 */
[----:B------:R-:W3:Y:S04]  /*60f80*/  LDL.LU.64 R12, [R1+0x750] ;  /* 0x00075000010c7983 */ /* 0x000ee80000300a00 */
[----:B------:R-:W4:Y:S04]  /*60f90*/  LDL.LU.64 R14, [R1+0x758] ;  /* 0x00075800010e7983 */ /* 0x000f280000300a00 */
[----:B----4-:R-:W-:Y:S04]  /*60fa0*/  STL.64 [R1+0x7420], R14 ;  /* 0x0074200e01007387 */ /* 0x010fe80000100a00 */
[----:B---3--:R0:W-:Y:S04]  /*60fb0*/  STL.64 [R1+0x7418], R12 ;  /* 0x0074180c01007387 */ /* 0x0081e80000100a00 */
[----:B0-----:R-:W3:Y:S04]  /*60fc0*/  LDL.LU.64 R12, [R1+0x760] ;  /* 0x00076000010c7983 */ /* 0x001ee80000300a00 */
[----:B------:R-:W4:Y:S04]  /*60fd0*/  LDL.LU.64 R14, [R1+0x768] ;  /* 0x00076800010e7983 */ /* 0x000f280000300a00 */
[----:B----4-:R-:W-:Y:S04]  /*60fe0*/  STL.64 [R1+0x7438], R14 ;  /* 0x0074380e01007387 */ /* 0x010fe80000100a00 */
[----:B---3--:R0:W-:Y:S04]  /*60ff0*/  STL.64 [R1+0x7430], R12 ;  /* 0x0074300c01007387 */ /* 0x0081e80000100a00 */
[----:B0-----:R-:W3:Y:S04]  /*61000*/  LDL.LU.64 R12, [R1+0x770] ;  /* 0x00077000010c7983 */ /* 0x001ee80000300a00 */
[----:B------:R-:W4:Y:S01]  /*61010*/  LDL.LU.64 R14, [R1+0x778] ;  /* 0x00077800010e7983 */ /* 0x000f220000300a00 */
[----:B------:R-:W-:-:S02]  /*61020*/  IMAD.MOV.U32 R8, RZ, RZ, R11 ;  /* 0x000000ffff087224 */ /* 0x000fc400078e000b */
[----:B------:R-:W-:Y:S01]  /*61030*/  IMAD.MOV.U32 R9, RZ, RZ, R3 ;  /* 0x000000ffff097224 */ /* 0x000fe200078e0003 */
[----:B----4-:R-:W-:Y:S04]  /*61040*/  STL.64 [R1+0x7450], R14 ;  /* 0x0074500e01007387 */ /* 0x010fe80000100a00 */
[----:B---3--:R0:W-:Y:S04]  /*61050*/  STL.64 [R1+0x7448], R12 ;  /* 0x0074480c01007387 */ /* 0x0081e80000100a00 */
[----:B0-----:R-:W3:Y:S04]  /*61060*/  LDL.LU.64 R12, [R1+0x780] ;  /* 0x00078000010c7983 */ /* 0x001ee80000300a00 */
[----:B------:R-:W4:Y:S01]  /*61070*/  LDL.LU.64 R14, [R1+0x788] ;  /* 0x00078800010e7983 */ /* 0x000f220000300a00 */
[C---:B--2---:R-:W-:Y:S03]  /*61080*/  HMMA.16816.F32.BF16 R8, R24.reuse, R8, R20 ;  /* 0x000000081808723c */ /* 0x044fe60000041814 */
[----:B----4-:R-:W-:Y:S04]  /*61090*/  STL.64 [R1+0x7468], R14 ;  /* 0x0074680e01007387 */ /* 0x010fe80000100a00 */
[----:B---3--:R0:W-:Y:S04]  /*610a0*/  STL.64 [R1+0x7460], R12 ;  /* 0x0074600c01007387 */ /* 0x0081e80000100a00 */
[----:B0-----:R-:W2:Y:S04]  /*610b0*/  LDL.LU.64 R12, [R1+0x790] ;  /* 0x00079000010c7983 */ /* 0x001ea80000300a00 */
[----:B------:R-:W2:Y:S04]  /*610c0*/  LDL.LU.64 R14, [R1+0x798] ;  /* 0x00079800010e7983 */ /* 0x000ea80000300a00 */
[----:B------:R-:W3:Y:S04]  /*610d0*/  LDL.LU.64 R16, [R1+0x740] ;  /* 0x0007400001107983 */ /* 0x000ee80000300a00 */
[----:B------:R-:W3:Y:S04]  /*610e0*/  LDL.LU.64 R18, [R1+0x748] ;  /* 0x0007480001127983 */ /* 0x000ee80000300a00 */
[----:B------:R-:W4:Y:S04]  /*610f0*/  LDL.LU.64 R4, [R1+0x730] ;  /* 0x0007300001047983 */ /* 0x000f280000300a00 */
[----:B------:R-:W4:Y:S04]  /*61100*/  LDL.LU.64 R6, [R1+0x738] ;  /* 0x0007380001067983 */ /* 0x000f280000300a00 */
[----:B------:R-:W2:Y:S04]  /*61110*/  LDL.LU.64 R22, [R1+0x7498] ;  /* 0x0074980001167983 */ /* 0x000ea80000300a00 */
[----:B------:R-:W2:Y:S04]  /*61120*/  LDL.LU.64 R20, [R1+0x7490] ;  /* 0x0074900001147983 */ /* 0x000ea80000300a00 */
[----:B------:R0:W-:Y:S04]  /*61130*/  STL.64 [R1+0x7b0], R8 ;  /* 0x0007b00801007387 */ /* 0x0001e80000100a00 */
[----:B------:R-:W-:Y:S04]  /*61140*/  STL.64 [R1+0x7b8], R10 ;  /* 0x0007b80a01007387 */ /* 0x000fe80000100a00 */
[----:B0-----:R-:W2:Y:S02]  /*61150*/  LDL.LU.64 R8, [R1+0x7488] ;  /* 0x0074880001087983 */ /* 0x001ea40000300a00 */
[----:B--2---:R-:W-:-:S15]  /*61160*/  HMMA.16816.F32.BF16 R20, R24, R8, R20 ;  /* 0x000000081814723c */ /* 0x004fde0000041814 */
[----:B------:R-:W-:-:S04]  /*61170*/  NOP ;  /* 0x0000000000007918 */ /* 0x000fc80000000000 */
[----:B------:R0:W-:Y:S04]  /*61180*/  STL.64 [R1+0x7a0], R20 ;  /* 0x0007a01401007387 */ /* 0x0001e80000100a00 */
[----:B------:R1:W-:Y:S04]  /*61190*/  STL.64 [R1+0x7a8], R22 ;  /* 0x0007a81601007387 */ /* 0x0003e80000100a00 */
[----:B0-----:R-:W1:Y:S01]  /*611a0*/  LDL.LU.64 R20, [R1+0x7480] ;  /* 0x0074800001147983 */ /* 0x001e620000300a00 */
[----:B------:R-:W-:-:S03]  /*611b0*/  IMAD.MOV.U32 R11, RZ, RZ, R9 ;  /* 0x000000ffff0b7224 */ /* 0x000fc600078e0009 */
[----:B------:R-:W2:Y:S04]  /*611c0*/  LDL.LU R10, [R1+0x7478] ;  /* 0x00747800010a7983 */ /* 0x000ea80000300800 */
        /* <DEDUP_REMOVED lines=35> */
[----:B------:R-:W-:Y:S04]  /*61400*/  STL.64 [R1+0x750], R12 ;  /* 0x0007500c01007387 */ /* 0x000fe80000100a00 */
[----:B------:R0:W-:Y:S04]  /*61410*/  STL.64 [R1+0x758], R14 ;  /* 0x0007580e01007387 */ /* 0x0001e80000100a00 */
[----:B0-----:R-:W2:Y:S04]  /*61420*/  LDL.LU R15, [R1+0x7408] ;  /* 0x00740800010f7983 */ /* 0x001ea80000300800 */
[----:B------:R-:W2:Y:S01]  /*61430*/  LDL.LU.64 R12, [R1+0x7400] ;  /* 0x00740000010c7983 */ /* 0x000ea20000300a00 */
[----:B------:R-:W-:-:S03]  /*61440*/  IMAD.MOV.U32 R14, RZ, RZ, R21 ;  /* 0x000000ffff0e7224 */ /* 0x000fc600078e0015 */
[----:B------:R-:W3:Y:S02]  /*61450*/  LDL.LU.64 R20, [R1+0x73f8] ;  /* 0x0073f80001147983 */ /* 0x000ee40000300a00 */
[----:B---3--:R-:W-:Y:S02]  /*61460*/  HMMA.16816.F32.BF16 R20, R24, R20, R16 ;  /* 0x000000141814723c */ /* 0x008fe40000041810 */
[----:B------:R-:W3:Y:S04]  /*61470*/  LDL.LU.64 R18, [R1+0x73f0] ;  /* 0x0073f00001127983 */ /* 0x000ee80000300a00 */
[----:B------:R-:W4:-:S13]  /*61480*/  LDL.LU.64 R16, [R1+0x73e8] ;  /* 0x0073e80001107983 */ /* 0x000f1a0000300a00 */
[----:B------:R-:W-:Y:S04]  /*61490*/  STL.64 [R1+0x740], R20 ;  /* 0x0007401401007387 */ /* 0x000fe80000100a00 */
[----:B------:R4:W-:Y:S02]  /*614a0*/  STL.64 [R1+0x748], R22 ;  /* 0x0007481601007387 */ /* 0x0009e40000100a00 */
[----:B----4-:R-:W-:Y:S02]  /*614b0*/  HMMA.16816.F32.BF16 R20, R24, R16, R4 ;  /* 0x000000101814723c */ /* 0x010fe40000041804 */
[----:B------:R-:W4:Y:S04]  /*614c0*/  LDL.LU.64 R4, [R1+0x720] ;  /* 0x0007200001047983 */ /* 0x000f280000300a00 */
[----:B------:R-:W4:-:S13]  /*614d0*/  LDL.LU.64 R6, [R1+0x728] ;  /* 0x0007280001067983 */ /* 0x000f1a0000300a00 */
[----:B------:R0:W-:Y:S04]  /*614e0*/  STL.64 [R1+0x730], R20 ;  /* 0x0007301401007387 */ /* 0x0001e80000100a00 */
[----:B------:R1:W-:Y:S04]  /*614f0*/  STL.64 [R1+0x738], R22 ;  /* 0x0007381601007387 */ /* 0x0003e80000100a00 */
[----:B0-----:R-:W2:Y:S04]  /*61500*/  LDL.LU.64 R20, [R1+0x710] ;  /* 0x0007100001147983 */ /* 0x001ea80000300a00 */
[----:B-1----:R-:W2:Y:S04]  /*61510*/  LDL.LU.64 R22, [R1+0x718] ;  /* 0x0007180001167983 */ /* 0x002ea80000300a00 */
[----:B---3--:R-:W-:Y:S04]  /*61520*/  STL.64 [R1+0x71a8], R18 ;  /* 0x0071a81201007387 */ /* 0x008fe80000100a00 */
[----:B------:R0:W-:Y:S04]  /*61530*/  STL.64 [R1+0x71a0], R16 ;  /* 0x0071a01001007387 */ /* 0x0001e80000100a00 */
[----:B0-----:R-:W3:Y:S04]  /*61540*/  LDL.64 R16, [R1+0x170] ;  /* 0x0001700001107983 */ /* 0x001ee80000100a00 */
[----:B---3--:R0:W-:Y:S04]  /*61550*/  STL.64 [R1+0x7350], R16 ;  /* 0x0073501001007387 */ /* 0x0081e80000100a00 */
[----:B0-----:R-:W3:Y:S04]  /*61560*/  LDL.64 R16, [R1+0x180] ;  /* 0x0001800001107983 */ /* 0x001ee80000100a00 */
[----:B---3--:R2:W-:Y:S02]  /*61570*/  STL.64 [R1+0x7368], R16 ;  /* 0x0073681001007387 */ /* 0x0085e40000100a00 */
[----:B--2---:R-:W-:-:S02]  /*61580*/  IMAD.MOV.U32 R16, RZ, RZ, R12 ;  /* 0x000000ffff107224 */ /* 0x004fc400078e000c */
[----:B------:R-:W-:Y:S01]  /*61590*/  IMAD.MOV.U32 R17, RZ, RZ, R13 ;  /* 0x000000ffff117224 */ /* 0x000fe200078e000d */
[----:B------:R-:W4:Y:S04]  /*615a0*/  LDL.LU R12, [R1+0x73e4] ;  /* 0x0073e400010c7983 */ /* 0x000f280000300800 */
[----:B------:R-:W4:Y:S04]  /*615b0*/  LDL.LU R13, [R1+0x73e0] ;  /* 0x0073e000010d7983 */ /* 0x000f280000300800 */
[----:B------:R0:W-:Y:S02]  /*615c0*/  STL.64 [R1+0x7380], R16 ;  /* 0x0073801001007387 */ /* 0x0001e40000100a00 */
[----:B0-----:R-:W-:-:S02]  /*615d0*/  IMAD.MOV.U32 R16, RZ, RZ, R8 ;  /* 0x000000ffff107224 */ /* 0x001fc400078e0008 */
[----:B------:R-:W-:Y:S01]  /*615e0*/  IMAD.MOV.U32 R17, RZ, RZ, R9 ;  /* 0x000000ffff117224 */ /* 0x000fe200078e0009 */
[----:B------:R-:W2:Y:S04]  /*615f0*/  LDL.LU R8, [R1+0x73dc] ;  /* 0x0073dc0001087983 */ /* 0x000ea80000300800 */
[----:B------:R-:W2:Y:S04]  /*61600*/  LDL.LU R9, [R1+0x73d8] ;  /* 0x0073d80001097983 */ /* 0x000ea80000300800 */
[----:B------:R0:W-:Y:S04]  /*61610*/  STL.64 [R1+0x7398], R16 ;  /* 0x0073981001007387 */ /* 0x0001e80000100a00 */
[----:B0-----:R-:W3:Y:S04]  /*61620*/  LDL R16, [R1+0x1b0] ;  /* 0x0001b00001107983 */ /* 0x001ee80000100800 */
[----:B------:R-:W3:Y:S01]  /*61630*/  LDL R17, [R1+0x1b4] ;  /* 0x0001b40001117983 */ /* 0x000ee20000100800 */
[C---:B----4-:R-:W-:Y:S08]  /*61640*/  HMMA.16816.F32.BF16 R4, R24.reuse, R12, R4 ;  /* 0x0000000c1804723c */ /* 0x050ff00000041804 */
[C---:B--2---:R-:W-:Y:S11]  /*61650*/  HMMA.16816.F32.BF16 R20, R24.reuse, R8, R20 ;  /* 0x000000081814723c */ /* 0x044ff60000041814 */
[----:B------:R-:W-:Y:S04]  /*61660*/  STL.64 [R1+0x720], R4 ;  /* 0x0007200401007387 */ /* 0x000fe80000100a00 */
[----:B------:R0:W-:Y:S04]  /*61670*/  STL.64 [R1+0x728], R6 ;  /* 0x0007280601007387 */ /* 0x0001e80000100a00 */
[----:B0-----:R-:W2:Y:S04]  /*61680*/  LDL.LU.64 R6, [R1+0x73d0] ;  /* 0x0073d00001067983 */ /* 0x001ea80000300a00 */
[----:B------:R-:W4:Y:S04]  /*61690*/  LDL.LU.64 R4, [R1+0x73c8] ;  /* 0x0073c80001047983 */ /* 0x000f280000300a00 */
[----:B------:R-:W-:Y:S04]  /*616a0*/  STL [R1+0x7288], R14 ;  /* 0x0072880e01007387 */ /* 0x000fe80000100800 */
[----:B------:R-:W-:Y:S04]  /*616b0*/  STL.64 [R1+0x7280], R12 ;  /* 0x0072800c01007387 */ /* 0x000fe80000100a00 */
[----:B------:R0:W-:Y:S04]  /*616c0*/  STL.64 [R1+0x710], R20 ;  /* 0x0007101401007387 */ /* 0x0001e80000100a00 */
[----:B------:R1:W-:Y:S04]  /*616d0*/  STL.64 [R1+0x718], R22 ;  /* 0x0007181601007387 */ /* 0x0003e80000100a00 */
[----:B0-----:R-:W4:Y:S04]  /*616e0*/  LDL.LU.64 R20, [R1+0x450] ;  /* 0x0004500001147983 */ /* 0x001f280000300a00 */
[----:B-1----:R-:W4:Y:S04]  /*616f0*/  LDL.LU.64 R22, [R1+0x458] ;  /* 0x0004580001167983 */ /* 0x002f280000300a00 */
[----:B------:R-:W-:Y:S04]  /*61700*/  STL.64 [R1+0x7360], R10 ;  /* 0x0073600a01007387 */ /* 0x000fe80000100a00 */
        /* <DEDUP_REMOVED lines=11> */
[----:B----4-:R-:W-:Y:S01]  /*617c0*/  HMMA.16816.F32.BF16 R24, R24, R4, R20 ;  /* 0x000000041818723c */ /* 0x010fe20000041814 */
[----:B------:R-:W-:-:S02]  /*617d0*/  IMAD.MOV.U32 R12, RZ, RZ, R15 ;  /* 0x000000ffff0c7224 */ /* 0x000fc400078e000f */
[----:B--2---:R-:W-:Y:S04]  /*617e0*/  STL.64 [R1+0x73a8], R10 ;  /* 0x0073a80a01007387 */ /* 0x004fe80000100a00 */
[----:B------:R0:W-:Y:S04]  /*617f0*/  STL.64 [R1+0x73a0], R8 ;  /* 0x0073a00801007387 */ /* 0x0001e80000100a00 */
[----:B0-----:R-:W3:Y:S04]  /*61800*/  LDL.LU.64 R8, [R1+0xde0] ;  /* 0x000de00001087983 */ /* 0x001ee80000300a00 */
[----:B------:R-:W3:Y:S04]  /*61810*/  LDL.LU.64 R10, [R1+0xde8] ;  /* 0x000de800010a7983 */ /* 0x000ee80000300a00 */
[----:B------:R-:W3:Y:S04]  /*61820*/  LDL.LU.64 R22, [R1+0x73c0] ;  /* 0x0073c00001167983 */ /* 0x000ee80000300a00 */
[----:B------:R-:W3:Y:S04]  /*61830*/  LDL.LU.64 R20, [R1+0x73b8] ;  /* 0x0073b80001147983 */ /* 0x000ee80000300a00 */
[----:B------:R-:W2:Y:S04]  /*61840*/  LDL.LU R15, [R1+0x73b0] ;  /* 0x0073b000010f7983 */ /* 0x000ea80000300800 */
[----:B------:R-:W-:Y:S04]  /*61850*/  STL.64 [R1+0x450], R24 ;  /* 0x0004501801007387 */ /* 0x000fe80000100a00 */
[----:B------:R-:W-:Y:S04]  /*61860*/  STL.64 [R1+0x458], R26 ;  /* 0x0004581a01007387 */ /* 0x000fe80000100a00 */
[----:B------:R-:W0:Y:S01]  /*61870*/  LDSM.16.MT88.4 R24, [R0+UR5+0x10080] ;  /* 0x010080050018783b */ /* 0x000e220008004200 */
[----:B------:R-:W-:-:S05]  /*61880*/  IMAD.MOV.U32 R13, RZ, RZ, R2 ;  /* 0x000000ffff0d7224 */ /* 0x000fca00078e0002 */
[----:B------:R-:W-:Y:S04]  /*61890*/  STL.64 [R1+0x7290], R12 ;  /* 0x0072900c01007387 */ /* 0x000fe80000100a00 */
[----:B------:R-:W-:Y:S04]  /*618a0*/  STL [R1+0x718c], R4 ;  /* 0x00718c0401007387 */ /* 0x000fe80000100800 */
[----:B------:R-:W-:Y:S04]  /*618b0*/  STL [R1+0x7188], R5 ;  /* 0x0071880501007387 */ /* 0x000fe80000100800 */
[----:B0-----:R-:W-:Y:S04]  /*618c0*/  STL.64 [R1+0x7180], R26 ;  /* 0x0071801a01007387 */ /* 0x001fe80000100a00 */
[----:B------:R0:W-:Y:S04]  /*618d0*/  STL.64 [R1+0x7178], R24 ;  /* 0x0071781801007387 */ /* 0x0001e80000100a00 */
[----:B0-----:R-:W4:Y:S04]  /*618e0*/  LDL.LU.64 R24, [R1+0xda0] ;  /* 0x000da00001187983 */ /* 0x001f280000300a00 */
[----:B------:R-:W4:Y:S01]  /*618f0*/  LDL.LU.64 R26, [R1+0xda8] ;  /* 0x000da800011a7983 */ /* 0x000f220000300a00 */
[----:B---3--:R-:W-:Y:S03]  /*61900*/  HMMA.16816.F32.BF16 R16, R20, R16, R8 ;  /* 0x000000101410723c */ /* 0x008fe60000041808 */
[----:B------:R-:W3:Y:S04]  /*61910*/  LDL.LU.64 R10, [R1+0x73a8] ;  /* 0x0073a800010a7983 */ /* 0x000ee80000300a00 */
[----:B------:R-:W3:-:S12]  /*61920*/  LDL.LU.64 R8, [R1+0x73a0] ;  /* 0x0073a00001087983 */ /* 0x000ed80000300a00 */
        /* <DEDUP_REMOVED lines=22> */
[----:B------:R-:W2:Y:S04]  /*61a90*/  LDL.LU.64 R8, [R1+0x7358] ;  /* 0x0073580001087983 */ /* 0x000ea80000300a00 */
[----:B------:R-:W4:Y:S04]  /*61aa0*/  LDL.LU.64 R16, [R1+0x7350] ;  /* 0x0073500001107983 */ /* 0x000f280000300a00 */
[----:B------:R0:W-:Y:S04]  /*61ab0*/  STL.64 [R1+0x7330], R4 ;  /* 0x0073300401007387 */ /* 0x0001e80000100a00 */
[----:B0-----:R-:W2:Y:S01]  /*61ac0*/  LDL.64 R4, [R1+0x160] ;  /* 0x0001600001047983 */ /* 0x001ea20000100a00 */
[----:B----4-:R-:W-:-:S15]  /*61ad0*/  HMMA.16816.F32.BF16 R24, R20, R16, R24 ;  /* 0x000000101418723c */ /* 0x010fde0000041818 */
[----:B------:R-:W-:-:S04]  /*61ae0*/  NOP ;  /* 0x0000000000007918 */ /* 0x000fc80000000000 */
[----:B------:R0:W-:Y:S04]  /*61af0*/  STL.64 [R1+0xda0], R24 ;  /* 0x000da01801007387 */ /* 0x0001e80000100a00 */
[----:B------:R1:W-:Y:S04]  /*61b00*/  STL.64 [R1+0xda8], R26 ;  /* 0x000da81a01007387 */ /* 0x0003e80000100a00 */
[----:B0-----:R-:W4:Y:S04]  /*61b10*/  LDL.LU.64 R24, [R1+0xd00] ;  /* 0x000d000001187983 */ /* 0x001f280000300a00 */
[----:B-1----:R-:W2:Y:S04]  /*61b20*/  LDL.LU.64 R26, [R1+0xd08] ;  /* 0x000d0800011a7983 */ /* 0x002ea80000300a00 */
[----:B--2---:R-:W-:Y:S04]  /*61b30*/  STL.64 [R1+0x72a0], R26 ;  /* 0x0072a01a01007387 */ /* 0x004fe80000100a00 */
[----:B----4-:R3:W-:Y:S02]  /*61b40*/  STL.64 [R1+0x7298], R24 ;  /* 0x0072981801007387 */ /* 0x0107e40000100a00 */
[----:B---3--:R-:W-:-:S02]  /*61b50*/  IMAD.MOV.U32 R24, RZ, RZ, R10 ;  /* 0x000000ffff187224 */ /* 0x008fc400078e000a */
[----:B------:R-:W-:Y:S01]  /*61b60*/  IMAD.MOV.U32 R25, RZ, RZ, R29 ;  /* 0x000000ffff197224 */ /* 0x000fe200078e001d */
[----:B------:R-:W2:Y:S04]  /*61b70*/  LDL.LU R10, [R1+0x7348] ;  /* 0x00734800010a7983 */ /* 0x000ea80000300800 */
[----:B------:R-:W3:Y:S04]  /*61b80*/  LDL.LU R29, [R1+0x7344] ;  /* 0x00734400011d7983 */ /* 0x000ee80000300800 */
[----:B------:R0:W-:Y:S02]  /*61b90*/  STL.64 [R1+0x72b8], R24 ;  /* 0x0072b81801007387 */ /* 0x0001e40000100a00 */
[----:B0-----:R-:W-:-:S02]  /*61ba0*/  IMAD.MOV.U32 R24, RZ, RZ, R7 ;  /* 0x000000ffff187224 */ /* 0x001fc400078e0007 */
[----:B------:R-:W-:Y:S01]  /*61bb0*/  IMAD.MOV.U32 R25, RZ, RZ, R6 ;  /* 0x000000ffff197224 */ /* 0x000fe200078e0006 */
[----:B------:R-:W4:Y:S04]  /*61bc0*/  LDL.LU R7, [R1+0x7340] ;  /* 0x0073400001077983 */ /* 0x000f280000300800 */
[----:B------:R-:W2:Y:S04]  /*61bd0*/  LDL.LU R6, [R1+0x733c] ;  /* 0x00733c0001067983 */ /* 0x000ea80000300800 */
[----:B------:R0:W-:Y:S04]  /*61be0*/  STL.64 [R1+0x72d0], R24 ;  /* 0x0072d01801007387 */ /* 0x0001e80000100a00 */
[----:B0-----:R-:W2:Y:S01]  /*61bf0*/  LDL R24, [R1+0x110] ;  /* 0x0001100001187983 */ /* 0x001ea20000100800 */
[----:B------:R-:W-:-:S03]  /*61c00*/  IMAD.MOV.U32 R25, RZ, RZ, R15 ;  /* 0x000000ffff197224 */ /* 0x000fc600078e000f */
[----:B------:R-:W3:Y:S01]  /*61c10*/  LDL.LU R15, [R1+0x7338] ;  /* 0x00733800010f7983 */ /* 0x000ee20000300800 */
[----:B------:R-:W-:Y:S02]  /*61c20*/  IMAD.MOV.U32 R2, RZ, RZ, R16 ;  /* 0x000000ffff027224 */ /* 0x000fe400078e0010 */
[----:B------:R-:W-:Y:S01]  /*61c30*/  IMAD.MOV.U32 R0, RZ, RZ, R17 ;  /* 0x000000ffff007224 */ /* 0x000fe200078e0011 */
[----:B--2---:R3:W-:Y:S02]  /*61c40*/  STL.64 [R1+0x72e8], R24 ;  /* 0x0072e81801007387 */ /* 0x0047e40000100a00 */
[----:B---3--:R-:W-:Y:S02]  /*61c50*/  IMAD.MOV.U32 R24, RZ, RZ, R29 ;  /* 0x000000ffff187224 */ /* 0x008fe400078e001d */
[----:B------:R-:W-:-:S05]  /*61c60*/  IMAD.MOV.U32 R25, RZ, RZ, R10 ;  /* 0x000000ffff197224 */ /* 0x000fca00078e000a */
[----:B------:R4:W-:Y:S04]  /*61c70*/  STL.64 [R1+0x7300], R24 ;  /* 0x0073001801007387 */ /* 0x0009e80000100a00 */
[----:B------:R-:W2:Y:S01]  /*61c80*/  LDL.64 R16, [R1+0x150] ;  /* 0x0001500001107983 */ /* 0x000ea20000100a00 */
[----:B----4-:R-:W-:Y:S02]  /*61c90*/  IMAD.MOV.U32 R24, RZ, RZ, R7 ;  /* 0x000000ffff187224 */ /* 0x010fe400078e0007 */
[----:B------:R-:W-:-:S05]  /*61ca0*/  IMAD.MOV.U32 R25, RZ, RZ, R6 ;  /* 0x000000ffff197224 */ /* 0x000fca00078e0006 */
[----:B------:R0:W-:Y:S04]  /*61cb0*/  STL.64 [R1+0x7318], R24 ;  /* 0x0073181801007387 */ /* 0x0001e80000100a00 */
[----:B0-----:R-:W3:Y:S04]  /*61cc0*/  LDL.LU.64 R24, [R1+0xd90] ;  /* 0x000d900001187983 */ /* 0x001ee80000300a00 */
[----:B------:R-:W3:Y:S01]  /*61cd0*/  LDL.LU.64 R26, [R1+0xd98] ;  /* 0x000d9800011a7983 */ /* 0x000ee20000300a00 */
[----:B------:R-:W-:Y:S02]  /*61ce0*/  IMAD.MOV.U32 R10, RZ, RZ, R5 ;  /* 0x000000ffff0a7224 */ /* 0x000fe400078e0005 */
[----:B------:R-:W-:Y:S01]  /*61cf0*/  IMAD.MOV.U32 R29, RZ, RZ, R4 ;  /* 0x000000ffff1d7224 */ /* 0x000fe200078e0004 */
[----:B---3--:R-:W-:-:S15]  /*61d00*/  HMMA.16816.F32.BF16 R24, R20, R4, R24 ;  /* 0x000000041418723c */ /* 0x008fde0000041818 */
[----:B------:R-:W-:-:S04]  /*61d10*/  NOP ;  /* 0x0000000000007918 */ /* 0x000fc80000000000 */
[----:B------:R0:W-:Y:S04]  /*61d20*/  STL.64 [R1+0xd90], R24 ;  /* 0x000d901801007387 */ /* 0x0001e80000100a00 */
[----:B------:R-:W-:Y:S04]  /*61d30*/  STL.64 [R1+0xd98], R26 ;  /* 0x000d981a01007387 */ /* 0x000fe80000100a00 */
[----:B------:R-:W2:Y:S04]  /*61d40*/  LDL.LU.64 R4, [R1+0xd80] ;  /* 0x000d800001047983 */ /* 0x000ea80000300a00 */
[----:B------:R-:W2:Y:S04]  /*61d50*/  LDL.LU.64 R6, [R1+0xd88] ;  /* 0x000d880001067983 */ /* 0x000ea80000300a00 */
[----:B0-----:R-:W3:Y:S04]  /*61d60*/  LDL R24, [R1+0x140] ;  /* 0x0001400001187983 */ /* 0x001ee80000100800 */
[----:B------:R-:W-:Y:S04]  /*61d70*/  STL.64 [R1+0x72b0], R10 ;  /* 0x0072b00a01007387 */ /* 0x000fe80000100a00 */
[----:B------:R0:W-:Y:S04]  /*61d80*/  STL.64 [R1+0x72a8], R8 ;  /* 0x0072a80801007387 */ /* 0x0001e80000100a00 */
[----:B0-----:R-:W4:Y:S04]  /*61d90*/  LDL.LU.64 R8, [R1+0xd20] ;  /* 0x000d200001087983 */ /* 0x001f280000300a00 */
        /* <DEDUP_REMOVED lines=17> */
[----:B------:R-:W-:Y:S01]  /*61eb0*/  HMMA.16816.F32.BF16 R4, R20, R16, R4 ;  /* 0x000000101404723c */ /* 0x000fe20000041804 */
[----:B------:R-:W-:-:S02]  /*61ec0*/  IMAD.MOV.U32 R25, RZ, RZ, R15 ;  /* 0x000000ffff197224 */ /* 0x000fc400078e000f */
[----:B----4-:R-:W-:Y:S04]  /*61ed0*/  STL.64 [R1+0x7328], R10 ;  /* 0x0073280a01007387 */ /* 0x010fe80000100a00 */
[----:B--2---:R0:W-:Y:S04]  /*61ee0*/  STL.64 [R1+0x7320], R8 ;  /* 0x0073200801007387 */ /* 0x0041e80000100a00 */
[----:B0-----:R-:W3:Y:S04]  /*61ef0*/  LDL.LU.64 R8, [R1+0xd70] ;  /* 0x000d700001087983 */ /* 0x001ee80000300a00 */
[----:B------:R-:W3:Y:S04]  /*61f00*/  LDL.LU.64 R10, [R1+0xd78] ;  /* 0x000d7800010a7983 */ /* 0x000ee80000300a00 */
[----:B------:R-:W2:Y:S04]  /*61f10*/  LDL.LU.64 R12, [R1+0xd10] ;  /* 0x000d1000010c7983 */ /* 0x000ea80000300a00 */
[----:B------:R-:W2:Y:S04]  /*61f20*/  LDL.LU.64 R14, [R1+0xd18] ;  /* 0x000d1800010e7983 */ /* 0x000ea80000300a00 */
[----:B------:R0:W-:Y:S04]  /*61f30*/  STL.64 [R1+0xd80], R4 ;  /* 0x000d800401007387 */ /* 0x0001e80000100a00 */
[----:B------:R1:W-:Y:S04]  /*61f40*/  STL.64 [R1+0xd88], R6 ;  /* 0x000d880601007387 */ /* 0x0003e80000100a00 */
[----:B0-----:R-:W4:Y:S01]  /*61f50*/  LDL.LU.64 R4, [R1+0x7330] ;  /* 0x0073300001047983 */ /* 0x001f220000300a00 */
[----:B-1----:R-:W-:-:S02]  /*61f60*/  IMAD.MOV.U32 R6, RZ, RZ, R16 ;  /* 0x000000ffff067224 */ /* 0x002fc400078e0010 */
[----:B------:R-:W-:Y:S02]  /*61f70*/  IMAD.MOV.U32 R7, RZ, RZ, R17 ;  /* 0x000000ffff077224 */ /* 0x000fe400078e0011 */
[----:B------:R-:W2:Y:S04]  /*61f80*/  LDL.64 R16, [R1+0xc0] ;  /* 0x0000c00001107983 */ /* 0x000ea80000100a00 */
[----:B------:R-:W-:Y:S01]  /*61f90*/  STL.64 [R1+0x7198], R6 ;  /* 0x0071980601007387 */ /* 0x000fe20000100a00 */
[C---:B---3--:R-:W-:Y:S03]  /*61fa0*/  HMMA.16816.F32.BF16 R24, R20.reuse, R24, R8 ;  /* 0x000000181418723c */ /* 0x048fe60000041808 */
[----:B----4-:R0:W-:Y:S04]  /*61fb0*/  STL.64 [R1+0x7190], R4 ;  /* 0x0071900401007387 */ /* 0x0101e80000100a00 */
[----:B0-----:R-:W2:Y:S04]  /*61fc0*/  LDL R4, [R1+0xe0] ;  /* 0x0000e00001047983 */ /* 0x001ea80000100800 */
[----:B------:R-:W2:Y:S04]  /*61fd0*/  LDL R5, [R1+0xe4] ;  /* 0x0000e40001057983 */ /* 0x000ea80000100800 */
        /* <DEDUP_REMOVED lines=29> */
[C---:B--2---:R-:W-:Y:S08]  /*621b0*/  HMMA.16816.F32.BF16 R4, R20.reuse, R4, R12 ;  /* 0x000000041404723c */ /* 0x044ff0000004180c */
[----:B---3--:R-:W-:Y:S01]  /*621c0*/  HMMA.16816.F32.BF16 R24, R20, R24, R8 ;  /* 0x000000181418723c */ /* 0x008fe20000041808 */
[----:B------:R-:W2:Y:S04]  /*621d0*/  LDL.LU.64 R10, [R1+0x72b0] ;  /* 0x0072b000010a7983 */ /* 0x000ea80000300a00 */
[----:B------:R-:W3:-:S14]  /*621e0*/  LDL.LU.64 R8, [R1+0x72a8] ;  /* 0x0072a80001087983 */ /* 0x000edc0000300a00 */
[----:B------:R-:W-:Y:S04]  /*621f0*/  STL.64 [R1+0xd20], R24 ;  /* 0x000d201801007387 */ /* 0x000fe80000100a00 */
[----:B------:R0:W-:Y:S04]  /*62200*/  STL.64 [R1+0xd28], R26 ;  /* 0x000d281a01007387 */ /* 0x0001e80000100a00 */
[----:B0-----:R-:W4:Y:S04]  /*62210*/  LDL.LU.64 R26, [R1+0x72a0] ;  /* 0x0072a000011a7983 */ /* 0x001f280000300a00 */
[----:B------:R-:W4:Y:S04]  /*62220*/  LDL.LU.64 R24, [R1+0x7298] ;  /* 0x0072980001187983 */ /* 0x000f280000300a00 */
[----:B------:R-:W4:Y:S04]  /*62230*/  LDL.LU.64 R12, [R1+0x7290] ;  /* 0x00729000010c7983 */ /* 0x000f280000300a00 */
[----:B------:R-:W-:Y:S04]  /*62240*/  STL.64 [R1+0xd10], R4 ;  /* 0x000d100401007387 */ /* 0x000fe80000100a00 */
[----:B------:R4:W-:Y:S02]  /*62250*/  STL.64 [R1+0xd18], R6 ;  /* 0x000d180601007387 */ /* 0x0009e40000100a00 */
[----:B----4-:R-:W-:Y:S02]  /*62260*/  HMMA.16816.F32.BF16 R4, R20, R12, R24 ;  /* 0x0000000c1404723c */ /* 0x010fe40000041818 */
[----:B------:R-:W4:Y:S04]  /*62270*/  LDL.LU.64 R12, [R1+0xcf0] ;  /* 0x000cf000010c7983 */ /* 0x000f280000300a00 */
[----:B------:R-:W4:-:S13]  /*62280*/  LDL.LU.64 R14, [R1+0xcf8] ;  /* 0x000cf800010e7983 */ /* 0x000f1a0000300a00 */
[----:B------:R-:W-:Y:S04]  /*62290*/  STL.64 [R1+0xd00], R4 ;  /* 0x000d000401007387 */ /* 0x000fe80000100a00 */
[----:B------:R-:W-:Y:S04]  /*622a0*/  STL.64 [R1+0xd08], R6 ;  /* 0x000d080601007387 */ /* 0x000fe80000100a00 */
[----:B------:R-:W2:Y:S04]  /*622b0*/  LDL R24, [R1+0x80] ;  /* 0x0000800001187983 */ /* 0x000ea80000100800 */
[----:B------:R-:W2:Y:S04]  /*622c0*/  LDL R25, [R1+0x84] ;  /* 0x0000840001197983 */ /* 0x000ea80000100800 */
[----:B--2---:R0:W-:Y:S04]  /*622d0*/  STL.64 [R1+0x7248], R24 ;  /* 0x0072481801007387 */ /* 0x0041e80000100a00 */
[----:B0-----:R-:W2:Y:S04]  /*622e0*/  LDL.LU.64 R24, [R1+0xcc0] ;  /* 0x000cc00001187983 */ /* 0x001ea80000300a00 */
[----:B------:R-:W2:Y:S04]  /*622f0*/  LDL.LU.64 R26, [R1+0xcc8] ;  /* 0x000cc800011a7983 */ /* 0x000ea80000300a00 */
[----:B--2---:R-:W-:Y:S04]  /*62300*/  STL.64 [R1+0x7260], R26 ;  /* 0x0072601a01007387 */ /* 0x004fe80000100a00 */
[----:B------:R0:W-:Y:S04]  /*62310*/  STL.64 [R1+0x7258], R24 ;  /* 0x0072581801007387 */ /* 0x0001e80000100a00 */
[----:B0-----:R-:W2:Y:S04]  /*62320*/  LDL.LU.64 R24, [R1+0xcd0] ;  /* 0x000cd00001187983 */ /* 0x001ea80000300a00 */
[----:B------:R-:W2:Y:S01]  /*62330*/  LDL.LU.64 R26, [R1+0xcd8] ;  /* 0x000cd800011a7983 */ /* 0x000ea20000300a00 */
[----:B------:R-:W-:-:S03]  /*62340*/  IMAD.MOV.U32 R5, RZ, RZ, R11 ;  /* 0x000000ffff057224 */ /* 0x000fc600078e000b */
[----:B--2---:R-:W-:Y:S04]  /*62350*/  STL.64 [R1+0x7270], R26 ;  /* 0x0072701a01007387 */ /* 0x004fe80000100a00 */
[----:B------:R0:W-:Y:S04]  /*62360*/  STL.64 [R1+0x7268], R24 ;  /* 0x0072681801007387 */ /* 0x0001e80000100a00 */
[----:B------:R-:W2:Y:S04]  /*62370*/  LDL R4, [R1+0x60] ;  /* 0x0000600001047983 */ /* 0x000ea80000100800 */
[----:B0-----:R-:W3:Y:S04]  /*62380*/  LDL R24, [R1+0xb0] ;  /* 0x0000b00001187983 */ /* 0x001ee80000100800 */
[----:B------:R-:W3:Y:S04]  /*62390*/  LDL R25, [R1+0xb4] ;  /* 0x0000b40001197983 */ /* 0x000ee80000100800 */
[----:B--2---:R0:W-:Y:S04]  /*623a0*/  STL.64 [R1+0x7228], R4 ;  /* 0x0072280401007387 */ /* 0x0041e80000100a00 */
[----:B0-----:R-:W2:Y:S01]  /*623b0*/  LDL.64 R4, [R1+0x70] ;  /* 0x0000700001047983 */ /* 0x001ea20000100a00 */
[----:B----4-:R-:W-:Y:S01]  /*623c0*/  HMMA.16816.F32.BF16 R12, R20, R16, R12 ;  /* 0x00000010140c723c */ /* 0x010fe2000004180c */
[----:B------:R-:W-:-:S02]  /*623d0*/  IMAD.MOV.U32 R11, RZ, RZ, R17 ;  /* 0x000000ffff0b7224 */ /* 0x000fc400078e0011 */
[----:B--2---:R0:W-:Y:S04]  /*623e0*/  STL.64 [R1+0x7278], R4 ;  /* 0x0072780401007387 */ /* 0x0041e80000100a00 */
[----:B0-----:R-:W3:Y:S04]  /*623f0*/  LDL.LU.64 R4, [R1+0xce0] ;  /* 0x000ce00001047983 */ /* 0x001ee80000300a00 */
[----:B------:R-:W3:Y:S08]  /*62400*/  LDL.LU.64 R6, [R1+0xce8] ;  /* 0x000ce80001067983 */ /* 0x000ef00000300a00 */
[----:B------:R-:W-:Y:S04]  /*62410*/  STL.64 [R1+0xcf0], R12 ;  /* 0x000cf00c01007387 */ /* 0x000fe80000100a00 */
[----:B------:R0:W-:Y:S04]  /*62420*/  STL.64 [R1+0xcf8], R14 ;  /* 0x000cf80e01007387 */ /* 0x0001e80000100a00 */
[----:B0-----:R-:W2:Y:S04]  /*62430*/  LDL.LU R14, [R1+0x7288] ;  /* 0x00728800010e7983 */ /* 0x001ea80000300800 */
[----:B------:R-:W4:Y:S01]  /*62440*/  LDL.LU.64 R12, [R1+0x7280] ;  /* 0x00728000010c7983 */ /* 0x000f220000300a00 */
[----:B------:R-:W-:-:S03]  /*62450*/  IMAD.MOV.U32 R15, RZ, RZ, R16 ;  /* 0x000000ffff0f7224 */ /* 0x000fc600078e0010 */
[----:B------:R-:W2:Y:S01]  /*62460*/  LDL.64 R16, [R1] ;  /* 0x0000000001107983 */ /* 0x000ea20000100a00 */
[C---:B---3--:R-:W-:Y:S03]  /*62470*/  HMMA.16816.F32.BF16 R24, R20.reuse, R24, R4 ;  /* 0x000000181418723c */ /* 0x048fe60000041804 */
[----:B--2---:R0:W-:Y:S04]  /*62480*/  STL.64 [R1+0x71c0], R16 ;  /* 0x0071c01001007387 */ /* 0x0041e80000100a00 */
[----:B0-----:R-:W2:Y:S04]  /*62490*/  LDL R16, [R1+0xa0] ;  /* 0x0000a00001107983 */ /* 0x001ea80000100800 */
[----:B------:R-:W2:Y:S04]  /*624a0*/  LDL R17, [R1+0xa4] ;  /* 0x0000a40001117983 */ /* 0x000ea80000100800 */
[----:B------:R-:W-:Y:S04]  /*624b0*/  STL [R1+0x70a4], R11 ;  /* 0x0070a40b01007387 */ /* 0x000fe80000100800 */
[----:B------:R-:W-:Y:S04]  /*624c0*/  STL [R1+0x70a0], R15 ;  /* 0x0070a00f01007387 */ /* 0x000fe80000100800 */
[----:B------:R-:W3:Y:S04]  /*624d0*/  LDL.LU.64 R4, [R1+0x7278] ;  /* 0x0072780001047983 */ /* 0x000ee80000300a00 */
[----:B------:R-:W-:Y:S04]  /*624e0*/  STL.64 [R1+0xce0], R24 ;  /* 0x000ce01801007387 */ /* 0x000fe80000100a00 */
[----:B------:R0:W-:Y:S04]  /*624f0*/  STL.64 [R1+0xce8], R26 ;  /* 0x000ce81a01007387 */ /* 0x0001e80000100a00 */
[----:B0-----:R-:W2:Y:S04]  /*62500*/  LDL.LU.64 R26, [R1+0x7270] ;  /* 0x00727000011a7983 */ /* 0x001ea80000300a00 */
[----:B------:R-:W2:Y:S02]  /*62510*/  LDL.LU.64 R24, [R1+0x7268] ;  /* 0x0072680001187983 */ /* 0x000ea40000300a00 */
[----:B--2---:R-:W-:Y:S02]  /*62520*/  HMMA.16816.F32.BF16 R16, R20, R16, R24 ;  /* 0x000000101410723c */ /* 0x004fe40000041818 */
[----:B------:R-:W2:Y:S04]  /*62530*/  LDL.LU.64 R26, [R1+0x7260] ;  /* 0x00726000011a7983 */ /* 0x000ea80000300a00 */
[----:B------:R-:W2:-:S13]  /*62540*/  LDL.LU.64 R24, [R1+0x7258] ;  /* 0x0072580001187983 */ /* 0x000e9a0000300a00 */
[----:B------:R0:W-:Y:S04]  /*62550*/  STL.64 [R1+0xcd0], R16 ;  /* 0x000cd01001007387 */ /* 0x0001e80000100a00 */
[----:B------:R-:W-:Y:S04]  /*62560*/  STL.64 [R1+0xcd8], R18 ;  /* 0x000cd81201007387 */ /* 0x000fe80000100a00 */
[----:B0-----:R-:W2:Y:S01]  /*62570*/  LDL R16, [R1+0x10] ;  /* 0x0000100001107983 */ /* 0x001ea20000100800 */
[----:B------:R-:W-:-:S03]  /*62580*/  IMAD.MOV.U32 R17, RZ, RZ, R14 ;  /* 0x000000ffff117224 */ /* 0x000fc600078e000e */
[----:B------:R-:W3:Y:S04]  /*62590*/  LDL.LU R14, [R1+0x7250] ;  /* 0x00725000010e7983 */ /* 0x000ee80000300800 */
[----:B--2---:R0:W-:Y:S04]  /*625a0*/  STL.64 [R1+0x71d8], R16 ;  /* 0x0071d81001007387 */ /* 0x0041e80000100a00 */
[----:B0-----:R-:W2:Y:S02]  /*625b0*/  LDL.64 R16, [R1+0x90] ;  /* 0x0000900001107983 */ /* 0x001ea40000100a00 */
[----:B--2---:R-:W-:Y:S01]  /*625c0*/  HMMA.16816.F32.BF16 R24, R20, R16, R24 ;  /* 0x000000101418723c */ /* 0x004fe20000041818 */
[----:B------:R-:W-:-:S02]  /*625d0*/  IMAD.MOV.U32 R11, RZ, RZ, R16 ;  /* 0x000000ffff0b7224 */ /* 0x000fc400078e0010 */
[----:B------:R-:W-:Y:S02]  /*625e0*/  IMAD.MOV.U32 R15, RZ, RZ, R17 ;  /* 0x000000ffff0f7224 */ /* 0x000fe400078e0011 */
[----:B------:R-:W-:Y:S02]  /*625f0*/  IMAD.MOV.U32 R16, RZ, RZ, R3 ;  /* 0x000000ffff107224 */ /* 0x000fe400078e0003 */
[----:B------:R-:W-:-:S12]  /*62600*/  IMAD.MOV.U32 R17, RZ, RZ, R28 ;  /* 0x000000ffff117224 */ /* 0x000fd800078e001c */
[----:B------:R0:W-:Y:S04]  /*62610*/  STL.64 [R1+0xcc0], R24 ;  /* 0x000cc01801007387 */ /* 0x0001e80000100a00 */
[----:B------:R-:W-:Y:S04]  /*62620*/  STL.64 [R1+0xcc8], R26 ;  /* 0x000cc81a01007387 */ /* 0x000fe80000100a00 */
[----:B0-----:R-:W2:Y:S04]  /*62630*/  LDL.LU.64 R24, [R1+0x7248] ;  /* 0x0072480001187983 */ /* 0x001ea80000300a00 */
[----:B------:R-:W2:Y:S04]  /*62640*/  LDL.LU R3, [R1+0x7240] ;  /* 0x0072400001037983 */ /* 0x000ea80000300800 */
[----:B------:R-:W2:Y:S04]  /*62650*/  LDL.LU R28, [R1+0x723c] ;  /* 0x00723c00011c7983 */ /* 0x000ea80000300800 */
[----:B------:R0:W-:Y:S04]  /*62660*/  STL.64 [R1+0x71f0], R16 ;  /* 0x0071f01001007387 */ /* 0x0001e80000100a00 */
[----:B0-----:R-:W2:Y:S04]  /*62670*/  LDL.64 R16, [R1+0x30] ;  /* 0x0000300001107983 */ /* 0x001ea80000100a00 */
[----:B--2---:R0:W-:Y:S04]  /*62680*/  STL.64 [R1+0x7208], R16 ;  /* 0x0072081001007387 */ /* 0x0041e80000100a00 */
[----:B0-----:R-:W2:Y:S04]  /*62690*/  LDL.LU.64 R16, [R1+0xcb0] ;  /* 0x000cb00001107983 */ /* 0x001ea80000300a00 */
[----:B------:R-:W2:Y:S04]  /*626a0*/  LDL.LU.64 R18, [R1+0xcb8] ;  /* 0x000cb80001127983 */ /* 0x000ea80000300a00 */
[----:B------:R-:W-:Y:S04]  /*626b0*/  STL [R1+0x70ac], R15 ;  /* 0x0070ac0f01007387 */ /* 0x000fe80000100800 */
[----:B---3--:R-:W-:Y:S04]  /*626c0*/  STL [R1+0x7238], R14 ;  /* 0x0072380e01007387 */ /* 0x008fe80000100800 */
[----:B----4-:R0:W-:Y:S04]  /*626d0*/  STL.64 [R1+0x7230], R12 ;  /* 0x0072300c01007387 */ /* 0x0101e80000100a00 */
[----:B0-----:R-:W3:Y:S04]  /*626e0*/  LDL.LU.64 R12, [R1+0xca0] ;  /* 0x000ca000010c7983 */ /* 0x001ee80000300a00 */
[----:B------:R-:W3:Y:S04]  /*626f0*/  LDL.LU.64 R14, [R1+0xca8] ;  /* 0x000ca800010e7983 */ /* 0x000ee80000300a00 */
[----:B------:R0:W-:Y:S02]  /*62700*/  STL [R1+0x70a8], R11 ;  /* 0x0070a80b01007387 */ /* 0x0001e40000100800 */
[----:B0-----:R-:W-:Y:S01]  /*62710*/  IMAD.MOV.U32 R11, RZ, RZ, R5 ;  /* 0x000000ffff0b7224 */ /* 0x001fe200078e0005 */
[C---:B--2---:R-:W-:Y:S01]  /*62720*/  HMMA.16816.F32.BF16 R16, R20.reuse, R24, R16 ;  /* 0x000000181410723c */ /* 0x044fe20000041810 */
[----:B------:R-:W2:Y:S07]  /*62730*/  LDL.64 R24, [R1+0x50] ;  /* 0x0000500001187983 */ /* 0x000eae0000100a00 */
[----:B---3--:R-:W-:Y:S11]  /*62740*/  HMMA.16816.F32.BF16 R12, R20, R4, R12 ;  /* 0x00000004140c723c */ /* 0x008ff6000004180c */
[----:B------:R0:W-:Y:S04]  /*62750*/  STL.64 [R1+0xcb0], R16 ;  /* 0x000cb01001007387 */ /* 0x0001e80000100a00 */
[----:B------:R-:W-:Y:S01]  /*62760*/  STL.64 [R1+0xcb8], R18 ;  /* 0x000cb81201007387 */ /* 0x000fe20000100a00 */
[----:B0-----:R-:W-:-:S02]  /*62770*/  IMAD.MOV.U32 R16, RZ, RZ, R28 ;  /* 0x000000ffff107224 */ /* 0x001fc400078e001c */
[----:B------:R-:W-:-:S05]  /*62780*/  IMAD.MOV.U32 R17, RZ, RZ, R3 ;  /* 0x000000ffff117224 */ /* 0x000fca00078e0003 */
[----:B------:R0:W-:Y:S04]  /*62790*/  STL.64 [R1+0x7220], R16 ;  /* 0x0072201001007387 */ /* 0x0001e80000100a00 */
[----:B0-----:R-:W3:Y:S04]  /*627a0*/  LDL.LU.64 R16, [R1+0xc90] ;  /* 0x000c900001107983 */ /* 0x001ee80000300a00 */
[----:B------:R-:W3:Y:S04]  /*627b0*/  LDL.LU.64 R18, [R1+0xc98] ;  /* 0x000c980001127983 */ /* 0x000ee80000300a00 */
[----:B------:R-:W-:Y:S04]  /*627c0*/  STL.64 [R1+0xca0], R12 ;  /* 0x000ca00c01007387 */ /* 0x000fe80000100a00 */
[----:B------:R0:W-:Y:S04]  /*627d0*/  STL.64 [R1+0xca8], R14 ;  /* 0x000ca80e01007387 */ /* 0x0001e80000100a00 */
[----:B0-----:R-:W4:Y:S04]  /*627e0*/  LDL.LU R14, [R1+0x7238] ;  /* 0x00723800010e7983 */ /* 0x001f280000300800 */
[----:B------:R-:W2:Y:S01]  /*627f0*/  LDL.LU.64 R12, [R1+0x7230] ;  /* 0x00723000010c7983 */ /* 0x000ea20000300a00 */
[----:B------:R-:W-:-:S03]  /*62800*/  IMAD.MOV.U32 R15, RZ, RZ, R4 ;  /* 0x000000ffff0f7224 */ /* 0x000fc600078e0004 */
[----:B------:R-:W3:Y:S04]  /*62810*/  LDL.LU.64 R4, [R1+0x7228] ;  /* 0x0072280001047983 */ /* 0x000ee80000300a00 */
[----:B------:R-:W-:Y:S04]  /*62820*/  STL [R1+0x70d4], R11 ;  /* 0x0070d40b01007387 */ /* 0x000fe80000100800 */
[----:B------:R-:W-:Y:S01]  /*62830*/  STL [R1+0x70d0], R15 ;  /* 0x0070d00f01007387 */ /* 0x000fe20000100800 */
[----:B---3--:R-:W-:Y:S03]  /*62840*/  HMMA.16816.F32.BF16 R4, R20, R4, R16 ;  /* 0x000000041404723c */ /* 0x008fe60000041810 */
[----:B------:R-:W2:Y:S04]  /*62850*/  LDL.LU.64 R16, [R1+0xc80] ;  /* 0x000c800001107983 */ /* 0x000ea80000300a00 */
[----:B------:R-:W2:-:S12]  /*62860*/  LDL.LU.64 R18, [R1+0xc88] ;  /* 0x000c880001127983 */ /* 0x000e980000300a00 */
[----:B------:R0:W-:Y:S04]  /*62870*/  STL.64 [R1+0xc90], R4 ;  /* 0x000c900401007387 */ /* 0x0001e80000100a00 */
[----:B------:R1:W-:Y:S04]  /*62880*/  STL.64 [R1+0xc98], R6 ;  /* 0x000c980601007387 */ /* 0x0003e80000100a00 */
[----:B0-----:R-:W3:Y:S04]  /*62890*/  LDL.LU.64 R4, [R1+0xc20] ;  /* 0x000c200001047983 */ /* 0x001ee80000300a00 */
[----:B-1----:R-:W2:Y:S04]  /*628a0*/  LDL.LU.64 R6, [R1+0xc28] ;  /* 0x000c280001067983 */ /* 0x002ea80000300a00 */
[----:B--2---:R-:W-:Y:S04]  /*628b0*/  STL.64 [R1+0x71b8], R6 ;  /* 0x0071b80601007387 */ /* 0x004fe80000100a00 */
[----:B---3--:R0:W-:Y:S04]  /*628c0*/  STL.64 [R1+0x71b0], R4 ;  /* 0x0071b00401007387 */ /* 0x0081e80000100a00 */
[----:B0-----:R-:W2:Y:S04]  /*628d0*/  LDL.LU.64 R4, [R1+0xc30] ;  /* 0x000c300001047983 */ /* 0x001ea80000300a00 */
[----:B------:R-:W3:Y:S04]  /*628e0*/  LDL.LU.64 R6, [R1+0xc38] ;  /* 0x000c380001067983 */ /* 0x000ee80000300a00 */
[----:B---3--:R-:W-:Y:S04]  /*628f0*/  STL.64 [R1+0x71d0], R6 ;  /* 0x0071d00601007387 */ /* 0x008fe80000100a00 */
[----:B--2---:R0:W-:Y:S04]  /*62900*/  STL.64 [R1+0x71c8], R4 ;  /* 0x0071c80401007387 */ /* 0x0041e80000100a00 */
[----:B0-----:R-:W2:Y:S04]  /*62910*/  LDL.LU.64 R4, [R1+0xc40] ;  /* 0x000c400001047983 */ /* 0x001ea80000300a00 */
[----:B------:R-:W3:Y:S04]  /*62920*/  LDL.LU.64 R6, [R1+0xc48] ;  /* 0x000c480001067983 */ /* 0x000ee80000300a00 */
[----:B---3--:R-:W-:Y:S04]  /*62930*/  STL.64 [R1+0x71e8], R6 ;  /* 0x0071e80601007387 */ /* 0x008fe80000100a00 */
[----:B--2---:R0:W-:Y:S04]  /*62940*/  STL.64 [R1+0x71e0], R4 ;  /* 0x0071e00401007387 */ /* 0x0041e80000100a00 */
[----:B0-----:R-:W2:Y:S04]  /*62950*/  LDL.LU.64 R4, [R1+0xc50] ;  /* 0x000c500001047983 */ /* 0x001ea80000300a00 */
[----:B------:R-:W3:Y:S01]  /*62960*/  LDL.LU.64 R6, [R1+0xc58] ;  /* 0x000c580001067983 */ /* 0x000ee20000300a00 */
[----:B------:R-:W-:Y:S03]  /*62970*/  HMMA.16816.F32.BF16 R16, R20, R24, R16 ;  /* 0x000000181410723c */ /* 0x000fe60000041810 */
[----:B---3--:R-:W-:Y:S04]  /*62980*/  STL.64 [R1+0x7200], R6 ;  /* 0x0072000601007387 */ /* 0x008fe80000100a00 */
[----:B--2---:R0:W-:Y:S04]  /*62990*/  STL.64 [R1+0x71f8], R4 ;  /* 0x0071f80401007387 */ /* 0x0041e80000100a00 */
        /* <DEDUP_REMOVED lines=8> */
[----:B0-----:R-:W2:Y:S01]  /*62a20*/  LDL.LU.64 R16, [R1+0x7220] ;  /* 0x0072200001107983 */ /* 0x001ea20000300a00 */
[----:B------:R-:W-:-:S02]  /*62a30*/  IMAD.MOV.U32 R15, RZ, RZ, R25 ;  /* 0x000000ffff0f7224 */ /* 0x000fc400078e0019 */
[----:B------:R-:W-:Y:S02]  /*62a40*/  IMAD.MOV.U32 R11, RZ, RZ, R24 ;  /* 0x000000ffff0b7224 */ /* 0x000fe400078e0018 */
[----:B------:R-:W3:Y:S04]  /*62a50*/  LDL.LU.64 R24, [R1+0xc10] ;  /* 0x000c100001187983 */ /* 0x000ee80000300a00 */
[----:B------:R-:W3:Y:S04]  /*62a60*/  LDL.LU.64 R26, [R1+0xc18] ;  /* 0x000c1800011a7983 */ /* 0x000ee80000300a00 */
        /* <DEDUP_REMOVED lines=38> */
[----:B------:R-:W2:Y:S01]  /*62cd0*/  LDL.LU.64 R16, [R1+0x71a0] ;  /* 0x0071a00001107983 */ /* 0x000ea20000300a00 */
[C---:B---3--:R-:W-:Y:S08]  /*62ce0*/  HMMA.16816.F32.BF16 R24, R20.reuse, R12, R24 ;  /* 0x0000000c1418723c */ /* 0x048ff00000041818 */
        /* <DEDUP_REMOVED lines=8> */
[----:B0-----:R-:W2:Y:S04]  /*62d70*/  LDL.LU.64 R16, [R1+0xc00] ;  /* 0x000c000001107983 */ /* 0x001ea80000300a00 */
[----:B------:R-:W2:Y:S04]  /*62d80*/  LDL.LU.64 R18, [R1+0xc08] ;  /* 0x000c080001127983 */ /* 0x000ea80000300a00 */
[----:B------:R0:W-:Y:S04]  /*62d90*/  STL.64 [R1+0xc10], R24 ;  /* 0x000c101801007387 */ /* 0x0001e80000100a00 */
[----:B------:R1:W-:Y:S04]  /*62da0*/  STL.64 [R1+0xc18], R26 ;  /* 0x000c181a01007387 */ /* 0x0003e80000100a00 */
[----:B0-----:R-:W2:Y:S04]  /*62db0*/  LDL.LU.64 R24, [R1+0x560] ;  /* 0x0005600001187983 */ /* 0x001ea80000300a00 */
[----:B-1----:R-:W2:Y:S04]  /*62dc0*/  LDL.LU.64 R26, [R1+0x568] ;  /* 0x00056800011a7983 */ /* 0x002ea80000300a00 */
[----:B----4-:R-:W-:Y:S04]  /*62dd0*/  STL [R1+0x6f98], R14 ;  /* 0x006f980e01007387 */ /* 0x010fe80000100800 */
[----:B------:R0:W-:Y:S04]  /*62de0*/  STL.64 [R1+0x6f90], R12 ;  /* 0x006f900c01007387 */ /* 0x0001e80000100a00 */
[----:B------:R-:W-:Y:S04]  /*62df0*/  STL [R1+0x70e8], R15 ;  /* 0x0070e80f01007387 */ /* 0x000fe80000100800 */
[----:B0-----:R-:W4:Y:S04]  /*62e00*/  LDL.64 R12, [R1+0x130] ;  /* 0x00013000010c7983 */ /* 0x001f280000100a00 */
[----:B----4-:R0:W-:Y:S04]  /*62e10*/  STL.64 [R1+0x70f8], R12 ;  /* 0x0070f80c01007387 */ /* 0x0101e80000100a00 */
[----:B0-----:R-:W4:Y:S01]  /*62e20*/  LDL.64 R12, [R1+0x140] ;  /* 0x00014000010c7983 */ /* 0x001f220000100a00 */
[----:B--2---:R-:W-:Y:S03]  /*62e30*/  HMMA.16816.F32.BF16 R16, R20, R8, R16 ;  /* 0x000000081410723c */ /* 0x004fe60000041810 */
[----:B----4-:R0:W-:Y:S04]  /*62e40*/  STL.64 [R1+0x7110], R12 ;  /* 0x0071100c01007387 */ /* 0x0101e80000100a00 */
[----:B0-----:R-:W2:Y:S04]  /*62e50*/  LDL R12, [R1+0x1b0] ;  /* 0x0001b000010c7983 */ /* 0x001ea80000100800 */
[----:B------:R-:W2:Y:S08]  /*62e60*/  LDL R13, [R1+0x1b4] ;  /* 0x0001b400010d7983 */ /* 0x000eb00000100800 */
[----:B------:R3:W-:Y:S04]  /*62e70*/  STL.64 [R1+0xc00], R16 ;  /* 0x000c001001007387 */ /* 0x0007e80000100a00 */
[----:B------:R-:W-:Y:S01]  /*62e80*/  STL.64 [R1+0xc08], R18 ;  /* 0x000c081201007387 */ /* 0x000fe20000100a00 */
[----:B---3--:R-:W-:-:S02]  /*62e90*/  IMAD.MOV.U32 R16, RZ, RZ, R4 ;  /* 0x000000ffff107224 */ /* 0x008fc400078e0004 */
[----:B------:R-:W-:Y:S01]  /*62ea0*/  IMAD.MOV.U32 R17, RZ, RZ, R5 ;  /* 0x000000ffff117224 */ /* 0x000fe200078e0005 */
[----:B------:R-:W3:Y:S04]  /*62eb0*/  LDL.LU R4, [R1+0x718c] ;  /* 0x00718c0001047983 */ /* 0x000ee80000300800 */
[----:B------:R-:W3:Y:S04]  /*62ec0*/  LDL.LU R5, [R1+0x7188] ;  /* 0x0071880001057983 */ /* 0x000ee80000300800 */
[----:B------:R0:W-:Y:S04]  /*62ed0*/  STL.64 [R1+0x7148], R16 ;  /* 0x0071481001007387 */ /* 0x0001e80000100a00 */
[----:B0-----:R-:W4:Y:S04]  /*62ee0*/  LDL R16, [R1+0x190] ;  /* 0x0001900001107983 */ /* 0x001f280000100800 */
[----:B------:R-:W4:Y:S01]  /*62ef0*/  LDL R17, [R1+0x194] ;  /* 0x0001940001117983 */ /* 0x000f220000100800 */
[----:B---3--:R-:W-:Y:S03]  /*62f00*/  HMMA.16816.F32.BF16 R20, R20, R4, R24 ;  /* 0x000000041414723c */ /* 0x008fe60000041818 */
[----:B----4-:R0:W-:Y:S04]  /*62f10*/  STL.64 [R1+0x7158], R16 ;  /* 0x0071581001007387 */ /* 0x0101e80000100a00 */
[----:B0-----:R-:W3:Y:S04]  /*62f20*/  LDL R16, [R1+0x1a0] ;  /* 0x0001a00001107983 */ /* 0x001ee80000100800 */
[----:B------:R-:W3:Y:S04]  /*62f30*/  LDL R17, [R1+0x1a4] ;  /* 0x0001a40001117983 */ /* 0x000ee80000100800 */
[----:B------:R-:W2:Y:S04]  /*62f40*/  LDL.LU.64 R26, [R1+0x7180] ;  /* 0x00718000011a7983 */ /* 0x000ea80000300a00 */
[----:B------:R-:W2:Y:S04]  /*62f50*/  LDL.LU.64 R24, [R1+0x7178] ;  /* 0x0071780001187983 */ /* 0x000ea80000300a00 */
        /* <DEDUP_REMOVED lines=8> */
[----:B------:R-:W-:-:S05]  /*62fe0*/  IMAD.MOV.U32 R21, RZ, RZ, R10 ;  /* 0x000000ffff157224 */ /* 0x000fca00078e000a */
[----:B------:R0:W-:Y:S02]  /*62ff0*/  STL.64 [R1+0x7130], R20 ;  /* 0x0071301401007387 */ /* 0x0001e40000100a00 */
[----:B0-----:R-:W-:Y:S02]  /*63000*/  IMAD.MOV.U32 R20, RZ, RZ, R2 ;  /* 0x000000ffff147224 */ /* 0x001fe400078e0002 */
[----:B------:R-:W-:-:S05]  /*63010*/  IMAD.MOV.U32 R21, RZ, RZ, R0 ;  /* 0x000000ffff157224 */ /* 0x000fca00078e0000 */
[----:B------:R0:W-:Y:S04]  /*63020*/  STL.64 [R1+0x7150], R20 ;  /* 0x0071501401007387 */ /* 0x0001e80000100a00 */
[----:B0-----:R-:W2:Y:S04]  /*63030*/  LDL.LU.64 R20, [R1+0x420] ;  /* 0x0004200001147983 */ /* 0x001ea80000300a00 */
[----:B------:R-:W2:Y:S04]  /*63040*/  LDL.LU.64 R22, [R1+0x428] ;  /* 0x0004280001167983 */ /* 0x000ea80000300a00 */
[----:B--2---:R-:W-:Y:S04]  /*63050*/  STL.64 [R1+0x7168], R22 ;  /* 0x0071681601007387 */ /* 0x004fe80000100a00 */
[----:B------:R0:W-:Y:S04]  /*63060*/  STL.64 [R1+0x7160], R20 ;  /* 0x0071601401007387 */ /* 0x0001e80000100a00 */
[----:B0-----:R-:W3:Y:S04]  /*63070*/  LDL.LU.64 R20, [R1+0x430] ;  /* 0x0004300001147983 */ /* 0x001ee80000300a00 */
[----:B------:R-:W3:Y:S04]  /*63080*/  LDL.LU.64 R22, [R1+0x438] ;  /* 0x0004380001167983 */ /* 0x000ee80000300a00 */
[----:B----4-:R-:W-:Y:S04]  /*63090*/  STL.64 [R1+0x6f68], R6 ;  /* 0x006f680601007387 */ /* 0x010fe80000100a00 */
[----:B------:R0:W-:Y:S04]  /*630a0*/  STL.64 [R1+0x6f60], R4 ;  /* 0x006f600401007387 */ /* 0x0001e80000100a00 */
[----:B0-----:R-:W2:Y:S04]  /*630b0*/  LDL.64 R4, [R1+0x120] ;  /* 0x0001200001047983 */ /* 0x001ea80000100a00 */
[----:B--2---:R0:W-:Y:S04]  /*630c0*/  STL.64 [R1+0x70f0], R4 ;  /* 0x0070f00401007387 */ /* 0x0041e80000100a00 */
[----:B0-----:R-:W2:Y:S04]  /*630d0*/  LDL.LU.64 R4, [R1+0x440] ;  /* 0x0004400001047983 */ /* 0x001ea80000300a00 */
[----:B------:R-:W2:Y:S02]  /*630e0*/  LDL.LU.64 R6, [R1+0x448] ;  /* 0x0004480001067983 */ /* 0x000ea40000300a00 */
[----:B--2---:R-:W-:Y:S02]  /*630f0*/  HMMA.16816.F32.BF16 R12, R24, R12, R4 ;  /* 0x0000000c180c723c */ /* 0x004fe40000041804 */
[----:B------:R-:W2:Y:S04]  /*63100*/  LDL.LU.64 R4, [R1+0x410] ;  /* 0x0004100001047983 */ /* 0x000ea80000300a00 */
[----:B------:R-:W2:-:S13]  /*63110*/  LDL.LU.64 R6, [R1+0x418] ;  /* 0x0004180001067983 */ /* 0x000e9a0000300a00 */
[----:B------:R0:W-:Y:S04]  /*63120*/  STL.64 [R1+0x440], R12 ;  /* 0x0004400c01007387 */ /* 0x0001e80000100a00 */
[----:B------:R1:W-:Y:S04]  /*63130*/  STL.64 [R1+0x448], R14 ;  /* 0x0004480e01007387 */ /* 0x0003e80000100a00 */
[----:B0-----:R-:W4:Y:S04]  /*63140*/  LDL.LU.64 R12, [R1+0x3e0] ;  /* 0x0003e000010c7983 */ /* 0x001f280000300a00 */
[----:B-1----:R-:W2:Y:S01]  /*63150*/  LDL.LU.64 R14, [R1+0x3e8] ;  /* 0x0003e800010e7983 */ /* 0x002ea20000300a00 */
[C---:B---3--:R-:W-:Y:S03]  /*63160*/  HMMA.16816.F32.BF16 R16, R24.reuse, R16, R20 ;  /* 0x000000101810723c */ /* 0x048fe60000041814 */
[----:B--2---:R-:W-:Y:S04]  /*63170*/  STL.64 [R1+0x7128], R14 ;  /* 0x0071280e01007387 */ /* 0x004fe80000100a00 */
[----:B----4-:R0:W-:Y:S04]  /*63180*/  STL.64 [R1+0x7120], R12 ;  /* 0x0071200c01007387 */ /* 0x0101e80000100a00 */
[----:B0-----:R-:W2:Y:S04]  /*63190*/  LDL.LU.64 R12, [R1+0x3f0] ;  /* 0x0003f000010c7983 */ /* 0x001ea80000300a00 */
[----:B------:R-:W3:Y:S04]  /*631a0*/  LDL.LU.64 R14, [R1+0x3f8] ;  /* 0x0003f800010e7983 */ /* 0x000ee80000300a00 */
[----:B---3--:R-:W-:Y:S04]  /*631b0*/  STL.64 [R1+0x7140], R14 ;  /* 0x0071400e01007387 */ /* 0x008fe80000100a00 */
[----:B--2---:R0:W-:Y:S04]  /*631c0*/  STL.64 [R1+0x7138], R12 ;  /* 0x0071380c01007387 */ /* 0x0041e80000100a00 */
        /* <DEDUP_REMOVED lines=8> */
[----:B------:R-:W2:-:S15]  /*63250*/  LDL.LU.64 R20, [R1+0x7150] ;  /* 0x0071500001147983 */ /* 0x000e9e0000300a00 */
[----:B------:R-:W-:Y:S02]  /*63260*/  NOP ;  /* 0x0000000000007918 */ /* 0x000fe40000000000 */
[----:B------:R0:W-:Y:S04]  /*63270*/  STL.64 [R1+0x420], R16 ;  /* 0x0004201001007387 */ /* 0x0001e80000100a00 */
[----:B------:R-:W-:Y:S04]  /*63280*/  STL.64 [R1+0x428], R18 ;  /* 0x0004281201007387 */ /* 0x000fe80000100a00 */
[----:B0-----:R-:W3:Y:S02]  /*63290*/  LDL.LU.64 R16, [R1+0x7148] ;  /* 0x0071480001107983 */ /* 0x001ee40000300a00 */
[----:B---3--:R-:W-:-:S15]  /*632a0*/  HMMA.16816.F32.BF16 R4, R24, R16, R4 ;  /* 0x000000101804723c */ /* 0x008fde0000041804 */
[----:B------:R-:W-:-:S04]  /*632b0*/  NOP ;  /* 0x0000000000007918 */ /* 0x000fc80000000000 */
[----:B------:R0:W-:Y:S04]  /*632c0*/  STL.64 [R1+0x410], R4 ;  /* 0x0004100401007387 */ /* 0x0001e80000100a00 */
[----:B------:R1:W-:Y:S04]  /*632d0*/  STL.64 [R1+0x418], R6 ;  /* 0x0004180601007387 */ /* 0x0003e80000100a00 */
[----:B0-----:R-:W3:Y:S04]  /*632e0*/  LDL.LU.64 R4, [R1+0x6f0] ;  /* 0x0006f00001047983 */ /* 0x001ee80000300a00 */
[----:B-1----:R-:W4:Y:S01]  /*632f0*/  LDL.LU.64 R6, [R1+0x6f8] ;  /* 0x0006f80001067983 */ /* 0x002f220000300a00 */
[C---:B--2---:R-:W-:Y:S03]  /*63300*/  HMMA.16816.F32.BF16 R20, R24.reuse, R20, R12 ;  /* 0x000000141814723c */ /* 0x044fe6000004180c */
[----:B----4-:R-:W-:Y:S04]  /*63310*/  STL.64 [R1+0x7108], R6 ;  /* 0x0071080601007387 */ /* 0x010fe80000100a00 */
[----:B---3--:R0:W-:Y:S04]  /*63320*/  STL.64 [R1+0x7100], R4 ;  /* 0x0071000401007387 */ /* 0x0081e80000100a00 */
[----:B0-----:R-:W2:Y:S04]  /*63330*/  LDL.LU.64 R4, [R1+0x700] ;  /* 0x0007000001047983 */ /* 0x001ea80000300a00 */
[----:B------:R-:W2:Y:S04]  /*63340*/  LDL.LU.64 R6, [R1+0x708] ;  /* 0x0007080001067983 */ /* 0x000ea80000300a00 */
[----:B------:R-:W3:Y:S04]  /*63350*/  LDL.64 R16, [R1+0x110] ;  /* 0x0001100001107983 */ /* 0x000ee80000100a00 */
[----:B------:R-:W4:Y:S04]  /*63360*/  LDL.LU.64 R14, [R1+0x7140] ;  /* 0x00714000010e7983 */ /* 0x000f280000300a00 */
[----:B------:R-:W4:Y:S04]  /*63370*/  LDL.LU.64 R12, [R1+0x7138] ;  /* 0x00713800010c7983 */ /* 0x000f280000300a00 */
[----:B------:R0:W-:Y:S04]  /*63380*/  STL.64 [R1+0x400], R20 ;  /* 0x0004001401007387 */ /* 0x0001e80000100a00 */
[----:B------:R4:W-:Y:S04]  /*63390*/  STL.64 [R1+0x408], R22 ;  /* 0x0004081601007387 */ /* 0x0009e80000100a00 */
[----:B0-----:R-:W4:Y:S02]  /*633a0*/  LDL.LU.64 R20, [R1+0x7130] ;  /* 0x0071300001147983 */ /* 0x001f240000300a00 */
[----:B----4-:R-:W-:Y:S02]  /*633b0*/  HMMA.16816.F32.BF16 R20, R24, R20, R12 ;  /* 0x000000141814723c */ /* 0x010fe4000004180c */
[----:B------:R-:W4:Y:S04]  /*633c0*/  LDL.LU.64 R14, [R1+0x7128] ;  /* 0x00712800010e7983 */ /* 0x000f280000300a00 */
[----:B------:R-:W4:-:S13]  /*633d0*/  LDL.LU.64 R12, [R1+0x7120] ;  /* 0x00712000010c7983 */ /* 0x000f1a0000300a00 */
[----:B------:R0:W-:Y:S04]  /*633e0*/  STL.64 [R1+0x3f0], R20 ;  /* 0x0003f01401007387 */ /* 0x0001e80000100a00 */
[----:B------:R4:W-:Y:S04]  /*633f0*/  STL.64 [R1+0x3f8], R22 ;  /* 0x0003f81601007387 */ /* 0x0009e80000100a00 */
[----:B0-----:R-:W4:Y:S01]  /*63400*/  LDL.LU.64 R20, [R1+0x7118] ;  /* 0x0071180001147983 */ /* 0x001f220000300a00 */
[----:B------:R-:W0:Y:S02]  /*63410*/  S2R R10, SR_TID.X ;  /* 0x00000000000a7919 */ /* 0x000e240000002100 */
[C---:B0-----:R-:W-:Y:S01]  /*63420*/  LOP3.LUT R2, R10.reuse, 0x7, RZ, 0xc0, !PT ;  /* 0x000000070a027812 */ /* 0x041fe200078ec0ff */
[----:B------:R-:W-:-:S02]  /*63430*/  IMAD.SHL.U32 R0, R10, 0x80, RZ ;  /* 0x000000800a007824 */ /* 0x000fc400078e00ff */
[----:B------:R-:W-:Y:S02]  /*63440*/  IMAD.SHL.U32 R10, R10, 0x2, RZ ;  /* 0x000000020a0a7824 */ /* 0x000fe400078e00ff */
[----:B------:R-:W-:Y:S01]  /*63450*/  IMAD R2, R2, 0x110, RZ ;  /* 0x0000011002027824 */ /* 0x000fe200078e02ff */
[----:B----4-:R-:W-:Y:S01]  /*63460*/  HMMA.16816.F32.BF16 R20, R24, R20, R12 ;  /* 0x000000141814723c */ /* 0x010fe2000004180c */
[----:B------:R-:W2:Y:S03]  /*63470*/  LDL.LU.64 R12, [R1+0x7110] ;  /* 0x00711000010c7983 */ /* 0x000ea60000300a00 */
[----:B------:R-:W-:-:S04]  /*63480*/  LOP3.LUT R10, R2, 0x10, R10, 0x78, !PT ;  /* 0x00000010020a7812 */ /* 0x000fc800078e780a */
[----:B------:R-:W-:-:S04]  /*63490*/  LOP3.LUT R10, R10, 0x800, R0, 0xf8, !PT ;  /* 0x000008000a0a7812 */ /* 0x000fc800078ef800 */
[----:B------:R-:W-:-:S07]  /*634a0*/  LOP3.LUT R10, R10, 0x60, RZ, 0x3c, !PT ;  /* 0x000000600a0a7812 */ /* 0x000fce00078e3cff */
[----:B------:R-:W-:Y:S04]  /*634b0*/  STL.64 [R1+0x3e0], R20 ;  /* 0x0003e01401007387 */ /* 0x000fe80000100a00 */
[----:B------:R-:W-:Y:S04]  /*634c0*/  STL.64 [R1+0x3e8], R22 ;  /* 0x0003e81601007387 */ /* 0x000fe80000100a00 */
[----:B------:R-:W0:Y:S04]  /*634d0*/  LDSM.16.MT88.4 R20, [R10+UR5+0x10000] ;  /* 0x010000050a14783b */ /* 0x000e280008004200 */
[----:B------:R-:W-:Y:S04]  /*634e0*/  STL [R1+0x6f78], R10 ;  /* 0x006f780a01007387 */ /* 0x000fe80000100800 */
[----:B------:R-:W-:Y:S04]  /*634f0*/  STL.64 [R1+0x6f70], R8 ;  /* 0x006f700801007387 */ /* 0x000fe80000100a00 */
[----:B0-----:R-:W-:Y:S04]  /*63500*/  STL.64 [R1+0x6f58], R22 ;  /* 0x006f581601007387 */ /* 0x001fe80000100a00 */
[----:B------:R0:W-:Y:S04]  /*63510*/  STL.64 [R1+0x6f50], R20 ;  /* 0x006f501401007387 */ /* 0x0001e80000100a00 */
[----:B0-----:R-:W4:Y:S04]  /*63520*/  LDL.LU.64 R20, [R1+0x6e0] ;  /* 0x0006e00001147983 */ /* 0x001f280000300a00 */
[----:B------:R-:W4:Y:S01]  /*63530*/  LDL.LU.64 R22, [R1+0x6e8] ;  /* 0x0006e80001167983 */ /* 0x000f220000300a00 */
        /* <DEDUP_REMOVED lines=11> */
[----:B--2---:R-:W-:-:S15]  /*635f0*/  HMMA.16816.F32.BF16 R4, R24, R12, R4 ;  /* 0x0000000c1804723c */ /* 0x004fde0000041804 */
[----:B------:R-:W-:-:S04]  /*63600*/  NOP ;  /* 0x0000000000007918 */ /* 0x000fc80000000000 */
[----:B------:R0:W-:Y:S04]  /*63610*/  STL.64 [R1+0x6f0], R4 ;  /* 0x0006f00401007387 */ /* 0x0001e80000100a00 */
[----:B------:R-:W-:Y:S04]  /*63620*/  STL.64 [R1+0x6f8], R6 ;  /* 0x0006f80601007387 */ /* 0x000fe80000100a00 */
[----:B0-----:R-:W4:Y:S01]  /*63630*/  LDL.LU.64 R4, [R1+0x70f0] ;  /* 0x0070f00001047983 */ /* 0x001f220000300a00 */
[----:B------:R-:W-:-:S03]  /*63640*/  IMAD.MOV.U32 R29, RZ, RZ, R13 ;  /* 0x000000ffff1d7224 */ /* 0x000fc600078e000d */
[----:B------:R-:W2:Y:S04]  /*63650*/  LDL.LU R15, [R1+0x70e8] ;  /* 0x0070e800010f7983 */ /* 0x000ea80000300800 */
[----:B------:R-:W-:Y:S01]  /*63660*/  STL [R1+0x6f00], R29 ;  /* 0x006f001d01007387 */ /* 0x000fe20000100800 */
[----:B----4-:R-:W-:Y:S01]  /*63670*/  HMMA.16816.F32.BF16 R20, R24, R4, R20 ;  /* 0x000000041814723c */ /* 0x010fe20000041814 */
[----:B------:R-:W-:Y:S02]  /*63680*/  IMAD.MOV.U32 R0, RZ, RZ, R4 ;  /* 0x000000ffff007224 */ /* 0x000fe400078e0004 */
[----:B------:R-:W-:-:S15]  /*63690*/  IMAD.MOV.U32 R2, RZ, RZ, R5 ;  /* 0x000000ffff027224 */ /* 0x000fde00078e0005 */
[----:B------:R-:W-:Y:S01]  /*636a0*/  NOP ;  /* 0x0000000000007918 */ /* 0x000fe20000000000 */
[----:B------:R0:W-:Y:S04]  /*636b0*/  STL.64 [R1+0x6e0], R20 ;  /* 0x0006e01401007387 */ /* 0x0001e80000100a00 */
[----:B------:R-:W-:Y:S04]  /*636c0*/  STL.64 [R1+0x6e8], R22 ;  /* 0x0006e81601007387 */ /* 0x000fe80000100a00 */
[----:B------:R-:W4:Y:S01]  /*636d0*/  LDL.64 R4, [R1+0x100] ;  /* 0x0001000001047983 */ /* 0x000f220000100a00 */
[----:B0-----:R-:W-:Y:S02]  /*636e0*/  IMAD.MOV.U32 R20, RZ, RZ, R28 ;  /* 0x000000ffff147224 */ /* 0x001fe400078e001c */
[----:B------:R-:W-:-:S05]  /*636f0*/  IMAD.MOV.U32 R21, RZ, RZ, R3 ;  /* 0x000000ffff157224 */ /* 0x000fca00078e0003 */
[----:B------:R0:W-:Y:S04]  /*63700*/  STL.64 [R1+0x6fa0], R20 ;  /* 0x006fa01401007387 */ /* 0x0001e80000100a00 */
[----:B0-----:R-:W2:Y:S04]  /*63710*/  LDL.64 R20, [R1+0xe0] ;  /* 0x0000e00001147983 */ /* 0x001ea80000100a00 */
[----:B--2---:R0:W-:Y:S04]  /*63720*/  STL.64 [R1+0x70b8], R20 ;  /* 0x0070b81401007387 */ /* 0x0041e80000100a00 */
[----:B0-----:R-:W2:Y:S04]  /*63730*/  LDL.64 R20, [R1+0xf0] ;  /* 0x0000f00001147983 */ /* 0x001ea80000100a00 */
[----:B--2---:R0:W-:Y:S04]  /*63740*/  STL.64 [R1+0x70d8], R20 ;  /* 0x0070d81401007387 */ /* 0x0041e80000100a00 */
[----:B0-----:R-:W2:Y:S04]  /*63750*/  LDL.LU.64 R20, [R1+0x6d0] ;  /* 0x0006d00001147983 */ /* 0x001ea80000300a00 */
[----:B------:R-:W2:Y:S04]  /*63760*/  LDL.LU.64 R22, [R1+0x6d8] ;  /* 0x0006d80001167983 */ /* 0x000ea80000300a00 */
[----:B------:R-:W-:Y:S04]  /*63770*/  STL [R1+0x6f10], R2 ;  /* 0x006f100201007387 */ /* 0x000fe80000100800 */
[----:B------:R-:W-:Y:S01]  /*63780*/  STL [R1+0x6f0c], R0 ;  /* 0x006f0c0001007387 */ /* 0x000fe20000100800 */
[----:B---3--:R-:W-:-:S02]  /*63790*/  IMAD.MOV.U32 R28, RZ, RZ, R16 ;  /* 0x000000ffff1c7224 */ /* 0x008fc400078e0010 */
[----:B------:R-:W-:Y:S01]  /*637a0*/  IMAD.MOV.U32 R3, RZ, RZ, R17 ;  /* 0x000000ffff037224 */ /* 0x000fe200078e0011 */
[----:B--2---:R-:W-:-:S15]  /*637b0*/  HMMA.16816.F32.BF16 R20, R24, R16, R20 ;  /* 0x000000101814723c */ /* 0x004fde0000041814 */
[----:B------:R-:W-:-:S04]  /*637c0*/  NOP ;  /* 0x0000000000007918 */ /* 0x000fc80000000000 */
[----:B------:R0:W-:Y:S04]  /*637d0*/  STL.64 [R1+0x6d0], R20 ;  /* 0x0006d01401007387 */ /* 0x0001e80000100a00 */
[----:B------:R1:W-:Y:S04]  /*637e0*/  STL.64 [R1+0x6d8], R22 ;  /* 0x0006d81601007387 */ /* 0x0003e80000100a00 */
[----:B0-----:R-:W4:Y:S04]  /*637f0*/  LDL.LU.64 R20, [R1+0x6c0] ;  /* 0x0006c00001147983 */ /* 0x001f280000300a00 */
[----:B-1----:R-:W4:Y:S04]  /*63800*/  LDL.LU.64 R22, [R1+0x6c8] ;  /* 0x0006c80001167983 */ /* 0x002f280000300a00 */
[----:B------:R-:W2:Y:S04]  /*63810*/  LDL.64 R16, [R1+0xd0] ;  /* 0x0000d00001107983 */ /* 0x000ea80000100a00 */
[----:B------:R-:W3:Y:S04]  /*63820*/  LDL R8, [R1+0x20] ;  /* 0x0000200001087983 */ /* 0x000ee80000100800 */
[----:B------:R-:W3:Y:S04]  /*63830*/  LDL R9, [R1+0x24] ;  /* 0x0000240001097983 */ /* 0x000ee80000100800 */
[----:B--2---:R-:W-:Y:S04]  /*63840*/  STL.64 [R1+0x70b0], R16 ;  /* 0x0070b01001007387 */ /* 0x004fe80000100a00 */
[----:B---3--:R0:W-:Y:S04]  /*63850*/  STL.64 [R1+0x6fb0], R8 ;  /* 0x006fb00801007387 */ /* 0x0081e80000100a00 */
[----:B------:R-:W2:Y:S04]  /*63860*/  LDL R12, [R1+0x10] ;  /* 0x00001000010c7983 */ /* 0x000ea80000100800 */
[----:B------:R-:W2:Y:S01]  /*63870*/  LDL R13, [R1+0x14] ;  /* 0x00001400010d7983 */ /* 0x000ea20000100800 */
[----:B0-----:R-:W-:-:S02]  /*63880*/  IMAD.MOV.U32 R8, RZ, RZ, R15 ;  /* 0x000000ffff087224 */ /* 0x001fc400078e000f */
[----:B------:R-:W-:Y:S01]  /*63890*/  IMAD.MOV.U32 R9, RZ, RZ, R11 ;  /* 0x000000ffff097224 */ /* 0x000fe200078e000b */
[----:B------:R-:W3:Y:S04]  /*638a0*/  LDL.LU R15, [R1+0x70e4] ;  /* 0x0070e400010f7983 */ /* 0x000ee80000300800 */
[----:B------:R-:W2:Y:S04]  /*638b0*/  LDL.LU R11, [R1+0x70e0] ;  /* 0x0070e000010b7983 */ /* 0x000ea80000300800 */
[----:B------:R0:W-:Y:S04]  /*638c0*/  STL.64 [R1+0x6fc8], R8 ;  /* 0x006fc80801007387 */ /* 0x0001e80000100a00 */
[----:B0-----:R-:W2:Y:S04]  /*638d0*/  LDL R8, [R1+0x40] ;  /* 0x0000400001087983 */ /* 0x001ea80000100800 */
[----:B------:R-:W2:Y:S04]  /*638e0*/  LDL R9, [R1+0x44] ;  /* 0x0000440001097983 */ /* 0x000ea80000100800 */
[----:B------:R-:W2:Y:S04]  /*638f0*/  LDL.LU.64 R16, [R1+0x6a0] ;  /* 0x0006a00001107983 */ /* 0x000ea80000300a00 */
[----:B------:R-:W2:Y:S01]  /*63900*/  LDL.LU.64 R18, [R1+0x6a8] ;  /* 0x0006a80001127983 */ /* 0x000ea20000300a00 */
[----:B----4-:R-:W-:Y:S03]  /*63910*/  HMMA.16816.F32.BF16 R20, R24, R4, R20 ;  /* 0x000000041814723c */ /* 0x010fe60000041814 */
[----:B--2---:R-:W-:Y:S04]  /*63920*/  STL.64 [R1+0x70c8], R18 ;  /* 0x0070c81201007387 */ /* 0x004fe80000100a00 */
[----:B------:R0:W-:Y:S04]  /*63930*/  STL.64 [R1+0x70c0], R16 ;  /* 0x0070c01001007387 */ /* 0x0001e80000100a00 */
[----:B0-----:R-:W2:Y:S04]  /*63940*/  LDL.LU.64 R16, [R1+0x6b0] ;  /* 0x0006b00001107983 */ /* 0x001ea80000300a00 */
[----:B------:R-:W2:Y:S04]  /*63950*/  LDL.LU.64 R18, [R1+0x6b8] ;  /* 0x0006b80001127983 */ /* 0x000ea80000300a00 */
[----:B------:R-:W-:Y:S04]  /*63960*/  STL.64 [R1+0x6fe0], R8 ;  /* 0x006fe00801007387 */ /* 0x000fe80000100a00 */
[----:B------:R-:W-:Y:S04]  /*63970*/  STL.64 [R1+0x6fa8], R12 ;  /* 0x006fa80c01007387 */ /* 0x000fe80000100a00 */
[----:B------:R-:W-:Y:S04]  /*63980*/  STL [R1+0x6f08], R3 ;  /* 0x006f080301007387 */ /* 0x000fe80000100800 */
[----:B------:R-:W-:Y:S04]  /*63990*/  STL [R1+0x6f04], R28 ;  /* 0x006f041c01007387 */ /* 0x000fe80000100800 */
[----:B------:R0:W-:Y:S04]  /*639a0*/  STL.64 [R1+0x6c0], R20 ;  /* 0x0006c01401007387 */ /* 0x0001e80000100a00 */
[----:B------:R-:W-:Y:S04]  /*639b0*/  STL.64 [R1+0x6c8], R22 ;  /* 0x0006c81601007387 */ /* 0x000fe80000100a00 */
[----:B0-----:R-:W2:Y:S01]  /*639c0*/  LDL.LU.64 R20, [R1+0x70d8] ;  /* 0x0070d80001147983 */ /* 0x001ea20000300a00 */
[----:B------:R-:W-:-:S02]  /*639d0*/  IMAD.MOV.U32 R29, RZ, RZ, R4 ;  /* 0x000000ffff1d7224 */ /* 0x000fc400078e0004 */
[----:B------:R-:W-:Y:S02]  /*639e0*/  IMAD.MOV.U32 R8, RZ, RZ, R11 ;  /* 0x000000ffff087224 */ /* 0x000fe400078e000b */
[----:B---3--:R-:W-:Y:S01]  /*639f0*/  IMAD.MOV.U32 R9, RZ, RZ, R15 ;  /* 0x000000ffff097224 */ /* 0x008fe200078e000f */
[----:B------:R-:W3:Y:S04]  /*63a00*/  LDL.LU.64 R4, [R1+0x690] ;  /* 0x0006900001047983 */ /* 0x000ee80000300a00 */
[----:B------:R-:W3:Y:S04]  /*63a10*/  LDL.LU.64 R6, [R1+0x698] ;  /* 0x0006980001067983 */ /* 0x000ee80000300a00 */
[----:B------:R-:W4:Y:S04]  /*63a20*/  LDL.LU R11, [R1+0x70d4] ;  /* 0x0070d400010b7983 */ /* 0x000f280000300800 */
[----:B------:R-:W3:Y:S04]  /*63a30*/  LDL.LU R15, [R1+0x70d0] ;  /* 0x0070d000010f7983 */ /* 0x000ee80000300800 */
[----:B------:R-:W-:Y:S04]  /*63a40*/  STL.64 [R1+0x6ff8], R8 ;  /* 0x006ff80801007387 */ /* 0x000fe80000100a00 */
[----:B------:R-:W-:Y:S01]  /*63a50*/  STL [R1+0x6f14], R29 ;  /* 0x006f141d01007387 */ /* 0x000fe20000100800 */
        /* <DEDUP_REMOVED lines=9> */
[----:B------:R-:W3:Y:S04]  /*63af0*/  LDL R8, [R1+0x60] ;  /* 0x0000600001087983 */ /* 0x000ee80000100800 */
[----:B------:R-:W3:Y:S01]  /*63b00*/  LDL R9, [R1+0x64] ;  /* 0x0000640001097983 */ /* 0x000ee20000100800 */
[----:B--2---:R-:W-:Y:S03]  /*63b10*/  HMMA.16816.F32.BF16 R16, R24, R20, R16 ;  /* 0x000000141810723c */ /* 0x004fe60000041810 */
[----:B---3--:R-:W-:-:S15]  /*63b20*/  STL.64 [R1+0x7010], R8 ;  /* 0x0070100801007387 */ /* 0x008fde0000100a00 */
[----:B------:R-:W-:Y:S01]  /*63b30*/  NOP ;  /* 0x0000000000007918 */ /* 0x000fe20000000000 */
[----:B------:R0:W-:Y:S04]  /*63b40*/  STL.64 [R1+0x6a0], R16 ;  /* 0x0006a01001007387 */ /* 0x0001e80000100a00 */
[----:B------:R-:W-:Y:S04]  /*63b50*/  STL.64 [R1+0x6a8], R18 ;  /* 0x0006a81201007387 */ /* 0x000fe80000100a00 */
[----:B0-----:R-:W2:Y:S01]  /*63b60*/  LDL.LU.64 R16, [R1+0x70b0] ;  /* 0x0070b00001107983 */ /* 0x001ea20000300a00 */
[----:B------:R-:W-:Y:S02]  /*63b70*/  IMAD.MOV.U32 R8, RZ, RZ, R15 ;  /* 0x000000ffff087224 */ /* 0x000fe400078e000f */
[----:B----4-:R-:W-:Y:S01]  /*63b80*/  IMAD.MOV.U32 R9, RZ, RZ, R11 ;  /* 0x000000ffff097224 */ /* 0x010fe200078e000b */
[----:B------:R-:W3:Y:S04]  /*63b90*/  LDL.LU R15, [R1+0x70ac] ;  /* 0x0070ac00010f7983 */ /* 0x000ee80000300800 */
[----:B------:R-:W4:Y:S04]  /*63ba0*/  LDL.LU R11, [R1+0x70a8] ;  /* 0x0070a800010b7983 */ /* 0x000f280000300800 */
[----:B------:R0:W-:Y:S04]  /*63bb0*/  STL.64 [R1+0x7028], R8 ;  /* 0x0070280801007387 */ /* 0x0001e80000100a00 */
[----:B0-----:R-:W3:Y:S01]  /*63bc0*/  LDL R8, [R1+0x80] ;  /* 0x0000800001087983 */ /* 0x001ee20000100800 */
[----:B--2---:R-:W-:-:S15]  /*63bd0*/  HMMA.16816.F32.BF16 R4, R24, R16, R4 ;  /* 0x000000101804723c */ /* 0x004fde0000041804 */
[----:B------:R-:W-:-:S04]  /*63be0*/  NOP ;  /* 0x0000000000007918 */ /* 0x000fc80000000000 */
[----:B------:R-:W-:Y:S04]  /*63bf0*/  STL.64 [R1+0x690], R4 ;  /* 0x0006900401007387 */ /* 0x000fe80000100a00 */
[----:B------:R-:W-:Y:S04]  /*63c00*/  STL.64 [R1+0x698], R6 ;  /* 0x0006980601007387 */ /* 0x000fe80000100a00 */
[----:B------:R-:W3:Y:S04]  /*63c10*/  LDL R9, [R1+0x84] ;  /* 0x0000840001097983 */ /* 0x000ee80000100800 */
[----:B---3--:R4:W-:Y:S02]  /*63c20*/  STL.64 [R1+0x7040], R8 ;  /* 0x0070400801007387 */ /* 0x0089e40000100a00 */
[----:B----4-:R-:W-:-:S02]  /*63c30*/  IMAD.MOV.U32 R8, RZ, RZ, R11 ;  /* 0x000000ffff087224 */ /* 0x010fc400078e000b */
[----:B------:R-:W-:Y:S01]  /*63c40*/  IMAD.MOV.U32 R9, RZ, RZ, R15 ;  /* 0x000000ffff097224 */ /* 0x000fe200078e000f */
[----:B------:R-:W2:Y:S04]  /*63c50*/  LDL.LU R11, [R1+0x70a4] ;  /* 0x0070a400010b7983 */ /* 0x000ea80000300800 */
[----:B------:R-:W3:Y:S04]  /*63c60*/  LDL.LU R15, [R1+0x70a0] ;  /* 0x0070a000010f7983 */ /* 0x000ee80000300800 */
[----:B------:R0:W-:Y:S04]  /*63c70*/  STL.64 [R1+0x7058], R8 ;  /* 0x0070580801007387 */ /* 0x0001e80000100a00 */
[----:B0-----:R-:W4:Y:S04]  /*63c80*/  LDL R8, [R1+0xa0] ;  /* 0x0000a00001087983 */ /* 0x001f280000100800 */
[----:B------:R-:W4:Y:S04]  /*63c90*/  LDL R9, [R1+0xa4] ;  /* 0x0000a40001097983 */ /* 0x000f280000100800 */
[----:B----4-:R0:W-:Y:S04]  /*63ca0*/  STL.64 [R1+0x7070], R8 ;  /* 0x0070700801007387 */ /* 0x0101e80000100a00 */
[----:B0-----:R-:W4:Y:S04]  /*63cb0*/  LDL R8, [R1+0xb0] ;  /* 0x0000b00001087983 */ /* 0x001f280000100800 */
[----:B------:R-:W4:Y:S04]  /*63cc0*/  LDL R9, [R1+0xb4] ;  /* 0x0000b40001097983 */ /* 0x000f280000100800 */
[----:B----4-:R3:W-:Y:S04]  /*63cd0*/  STL.64 [R1+0x7088], R8 ;  /* 0x0070880801007387 */ /* 0x0107e80000100a00 */
[----:B------:R-:W4:Y:S01]  /*63ce0*/  LDL.LU.64 R12, [R1+0x5e0] ;  /* 0x0005e000010c7983 */ /* 0x000f220000300a00 */
[----:B---3--:R-:W-:-:S03]  /*63cf0*/  IMAD.MOV.U32 R8, RZ, RZ, R15 ;  /* 0x000000ffff087224 */ /* 0x008fc600078e000f */
[----:B------:R-:W3:Y:S04]  /*63d00*/  LDL.LU.64 R14, [R1+0x5e8] ;  /* 0x0005e800010e7983 */ /* 0x000ee80000300a00 */
[----:B---3--:R-:W-:Y:S04]  /*63d10*/  STL.64 [R1+0x6fc0], R14 ;  /* 0x006fc00e01007387 */ /* 0x008fe80000100a00 */
[----:B----4-:R0:W-:Y:S04]  /*63d20*/  STL.64 [R1+0x6fb8], R12 ;  /* 0x006fb80c01007387 */ /* 0x0101e80000100a00 */
[----:B0-----:R-:W3:Y:S04]  /*63d30*/  LDL.LU.64 R12, [R1+0x5f0] ;  /* 0x0005f000010c7983 */ /* 0x001ee80000300a00 */
        /* <DEDUP_REMOVED lines=33> */
[----:B--2---:R-:W-:-:S03]  /*63f50*/  IMAD.MOV.U32 R9, RZ, RZ, R11 ;  /* 0x000000ffff097224 */ /* 0x004fc600078e000b */
[----:B----4-:R-:W-:Y:S04]  /*63f60*/  STL.64 [R1+0x7098], R14 ;  /* 0x0070980e01007387 */ /* 0x010fe80000100a00 */
[----:B---3--:R0:W-:Y:S04]  /*63f70*/  STL.64 [R1+0x7090], R12 ;  /* 0x0070900c01007387 */ /* 0x0081e80000100a00 */
[----:B0-----:R-:W2:Y:S04]  /*63f80*/  LDL.LU.64 R12, [R1+0x680] ;  /* 0x00068000010c7983 */ /* 0x001ea80000300a00 */
[----:B------:R-:W2:Y:S01]  /*63f90*/  LDL.LU.64 R14, [R1+0x688] ;  /* 0x00068800010e7983 */ /* 0x000ea20000300a00 */
[----:B------:R-:W-:-:S02]  /*63fa0*/  IMAD.MOV.U32 R3, RZ, RZ, R20 ;  /* 0x000000ffff037224 */ /* 0x000fc400078e0014 */
[----:B------:R-:W-:Y:S02]  /*63fb0*/  IMAD.MOV.U32 R28, RZ, RZ, R21 ;  /* 0x000000ffff1c7224 */ /* 0x000fe400078e0015 */
[----:B------:R-:W-:Y:S01]  /*63fc0*/  IMAD.MOV.U32 R29, RZ, RZ, R17 ;  /* 0x000000ffff1d7224 */ /* 0x000fe200078e0011 */
[----:B------:R-:W3:Y:S04]  /*63fd0*/  LDL.LU.64 R20, [R1+0x5d0] ;  /* 0x0005d00001147983 */ /* 0x000ee80000300a00 */
[----:B------:R-:W3:Y:S04]  /*63fe0*/  LDL.LU.64 R22, [R1+0x5d8] ;  /* 0x0005d80001167983 */ /* 0x000ee80000300a00 */
[----:B------:R-:W4:Y:S04]  /*63ff0*/  LDL.LU.64 R16, [R1+0x5c0] ;  /* 0x0005c00001107983 */ /* 0x000f280000300a00 */
[----:B------:R-:W4:Y:S04]  /*64000*/  LDL.LU.64 R18, [R1+0x5c8] ;  /* 0x0005c80001127983 */ /* 0x000f280000300a00 */
[----:B------:R-:W3:Y:S04]  /*64010*/  LDL.LU.64 R4, [R1+0x5b0] ;  /* 0x0005b00001047983 */ /* 0x000ee80000300a00 */
[----:B------:R-:W3:Y:S01]  /*64020*/  LDL.LU.64 R6, [R1+0x5b8] ;  /* 0x0005b80001067983 */ /* 0x000ee20000300a00 */
        /* <DEDUP_REMOVED lines=68> */
[----:B------:R-:W4:-:S15]  /*64470*/  LDL.LU.64 R20, [R1+0x6fa0] ;  /* 0x006fa00001147983 */ /* 0x000f1e0000300a00 */
[----:B------:R-:W-:Y:S01]  /*64480*/  NOP ;  /* 0x0000000000007918 */ /* 0x000fe20000000000 */
[----:B------:R-:W-:Y:S04]  /*64490*/  STL.64 [R1+0x5d0], R12 ;  /* 0x0005d00c01007387 */ /* 0x000fe80000100a00 */
[----:B------:R0:W-:Y:S04]  /*644a0*/  STL.64 [R1+0x5d8], R14 ;  /* 0x0005d80e01007387 */ /* 0x0001e80000100a00 */
[----:B0-----:R-:W3:Y:S04]  /*644b0*/  LDL.LU R14, [R1+0x6f98] ;  /* 0x006f9800010e7983 */ /* 0x001ee80000300800 */
[----:B------:R-:W2:Y:S01]  /*644c0*/  LDL.LU.64 R12, [R1+0x6f90] ;  /* 0x006f9000010c7983 */ /* 0x000ea20000300a00 */
[----:B----4-:R-:W-:Y:S03]  /*644d0*/  HMMA.16816.F32.BF16 R20, R24, R20, R16 ;  /* 0x000000141814723c */ /* 0x010fe60000041810 */
[----:B------:R-:W4:Y:S04]  /*644e0*/  LDL.LU.64 R18, [R1+0x6f88] ;  /* 0x006f880001127983 */ /* 0x000f280000300a00 */
[----:B------:R-:W2:-:S12]  /*644f0*/  LDL.LU.64 R16, [R1+0x6f80] ;  /* 0x006f800001107983 */ /* 0x000e980000300a00 */
[----:B------:R-:W-:Y:S04]  /*64500*/  STL.64 [R1+0x5c0], R20 ;  /* 0x0005c01401007387 */ /* 0x000fe80000100a00 */
[----:B------:R2:W-:Y:S02]  /*64510*/  STL.64 [R1+0x5c8], R22 ;  /* 0x0005c81601007387 */ /* 0x0005e40000100a00 */
[----:B--2---:R-:W-:Y:S02]  /*64520*/  HMMA.16816.F32.BF16 R20, R24, R16, R4 ;  /* 0x000000101814723c */ /* 0x004fe40000041804 */
[----:B------:R-:W2:Y:S04]  /*64530*/  LDL.LU.64 R4, [R1+0x590] ;  /* 0x0005900001047983 */ /* 0x000ea80000300a00 */
[----:B------:R-:W2:-:S13]  /*64540*/  LDL.LU.64 R6, [R1+0x598] ;  /* 0x0005980001067983 */ /* 0x000e9a0000300a00 */
[----:B------:R0:W-:Y:S04]  /*64550*/  STL.64 [R1+0x5b0], R20 ;  /* 0x0005b01401007387 */ /* 0x0001e80000100a00 */
[----:B------:R1:W-:Y:S04]  /*64560*/  STL.64 [R1+0x5b8], R22 ;  /* 0x0005b81601007387 */ /* 0x0003e80000100a00 */
[----:B0-----:R-:W2:Y:S04]  /*64570*/  LDL.LU.64 R20, [R1+0x3d0] ;  /* 0x0003d00001147983 */ /* 0x001ea80000300a00 */
[----:B-1----:R-:W2:Y:S04]  /*64580*/  LDL.LU.64 R22, [R1+0x3d8] ;  /* 0x0003d80001167983 */ /* 0x002ea80000300a00 */
[----:B----4-:R-:W-:Y:S04]  /*64590*/  STL.64 [R1+0x6df0], R18 ;  /* 0x006df01201007387 */ /* 0x010fe80000100a00 */
[----:B------:R0:W-:Y:S04]  /*645a0*/  STL.64 [R1+0x6de8], R16 ;  /* 0x006de81001007387 */ /* 0x0001e80000100a00 */
[----:B0-----:R-:W4:Y:S04]  /*645b0*/  LDL.LU.64 R16, [R1+0x170] ;  /* 0x0001700001107983 */ /* 0x001f280000300a00 */
[----:B----4-:R0:W-:Y:S04]  /*645c0*/  STL.64 [R1+0x6f18], R16 ;  /* 0x006f181001007387 */ /* 0x0101e80000100a00 */
[----:B0-----:R-:W4:Y:S01]  /*645d0*/  LDL.LU.64 R16, [R1+0x190] ;  /* 0x0001900001107983 */ /* 0x001f220000300a00 */
[C---:B------:R-:W-:Y:S03]  /*645e0*/  HMMA.16816.F32.BF16 R8, R24.reuse, R12, R8 ;  /* 0x0000000c1808723c */ /* 0x040fe60000041808 */
[----:B----4-:R0:W-:Y:S04]  /*645f0*/  STL.64 [R1+0x6f30], R16 ;  /* 0x006f301001007387 */ /* 0x0101e80000100a00 */
[----:B0-----:R-:W4:Y:S04]  /*64600*/  LDL.LU.64 R16, [R1+0x1a0] ;  /* 0x0001a00001107983 */ /* 0x001f280000300a00 */
[----:B----4-:R0:W-:Y:S04]  /*64610*/  STL.64 [R1+0x6f48], R16 ;  /* 0x006f481001007387 */ /* 0x0101e80000100a00 */
[----:B0-----:R-:W4:Y:S04]  /*64620*/  LDL.LU.64 R16, [R1+0x1b0] ;  /* 0x0001b00001107983 */ /* 0x001f280000300a00 */
[----:B------:R-:W-:Y:S04]  /*64630*/  STL.64 [R1+0x5a0], R8 ;  /* 0x0005a00801007387 */ /* 0x000fe80000100a00 */
[----:B------:R0:W-:Y:S04]  /*64640*/  STL.64 [R1+0x5a8], R10 ;  /* 0x0005a80a01007387 */ /* 0x0001e80000100a00 */
[----:B0-----:R-:W2:Y:S04]  /*64650*/  LDL.LU R10, [R1+0x6f78] ;  /* 0x006f7800010a7983 */ /* 0x001ea80000300800 */
[----:B------:R-:W2:Y:S04]  /*64660*/  LDL.LU.64 R8, [R1+0x6f70] ;  /* 0x006f700001087983 */ /* 0x000ea80000300a00 */
[----:B---3--:R-:W-:Y:S04]  /*64670*/  STL [R1+0x6f28], R14 ;  /* 0x006f280e01007387 */ /* 0x008fe80000100800 */
[----:B------:R0:W-:Y:S04]  /*64680*/  STL.64 [R1+0x6f20], R12 ;  /* 0x006f200c01007387 */ /* 0x0001e80000100a00 */
[----:B0-----:R-:W3:Y:S04]  /*64690*/  LDL.LU.64 R12, [R1+0xbd0] ;  /* 0x000bd000010c7983 */ /* 0x001ee80000300a00 */
[----:B------:R-:W3:Y:S01]  /*646a0*/  LDL.LU.64 R14, [R1+0xbd8] ;  /* 0x000bd800010e7983 */ /* 0x000ee20000300a00 */
[C---:B--2---:R-:W-:Y:S03]  /*646b0*/  HMMA.16816.F32.BF16 R4, R24.reuse, R8, R4 ;  /* 0x000000081804723c */ /* 0x044fe60000041804 */
[----:B---3--:R-:W-:Y:S04]  /*646c0*/  STL.64 [R1+0x6f40], R14 ;  /* 0x006f400e01007387 */ /* 0x008fe80000100a00 */
[----:B------:R0:W-:Y:S04]  /*646d0*/  STL.64 [R1+0x6f38], R12 ;  /* 0x006f380c01007387 */ /* 0x0001e80000100a00 */
[----:B0-----:R-:W2:Y:S04]  /*646e0*/  LDL.LU.64 R12, [R1+0xbe0] ;  /* 0x000be000010c7983 */ /* 0x001ea80000300a00 */
[----:B------:R-:W2:Y:S04]  /*646f0*/  LDL.LU.64 R14, [R1+0xbe8] ;  /* 0x000be800010e7983 */ /* 0x000ea80000300a00 */
[----:B------:R-:W-:Y:S04]  /*64700*/  STL.64 [R1+0x590], R4 ;  /* 0x0005900401007387 */ /* 0x000fe80000100a00 */
[----:B------:R0:W-:Y:S04]  /*64710*/  STL.64 [R1+0x598], R6 ;  /* 0x0005980601007387 */ /* 0x0001e80000100a00 */
[----:B0-----:R-:W3:Y:S04]  /*64720*/  LDL.LU.64 R6, [R1+0x6f68] ;  /* 0x006f680001067983 */ /* 0x001ee80000300a00 */
[----:B------:R-:W2:Y:S04]  /*64730*/  LDL.LU.64 R4, [R1+0x6f60] ;  /* 0x006f600001047983 */ /* 0x000ea80000300a00 */
[----:B------:R-:W-:Y:S01]  /*64740*/  STL [R1+0x6dd0], R9 ;  /* 0x006dd00901007387 */ /* 0x000fe20000100800 */
[----:B--2---:R-:W-:Y:S03]  /*64750*/  HMMA.16816.F32.BF16 R24, R24, R4, R20 ;  /* 0x000000041818723c */ /* 0x004fe60000041814 */
[----:B------:R-:W4:Y:S04]  /*64760*/  LDL.LU.64 R22, [R1+0x6f58] ;  /* 0x006f580001167983 */ /* 0x000f280000300a00 */
[----:B------:R-:W4:Y:S04]  /*64770*/  LDL.LU.64 R20, [R1+0x6f50] ;  /* 0x006f500001147983 */ /* 0x000f280000300a00 */
[----:B---3--:R-:W-:Y:S04]  /*64780*/  STL.64 [R1+0x6dc0], R6 ;  /* 0x006dc00601007387 */ /* 0x008fe80000100a00 */
[----:B------:R0:W-:Y:S04]  /*64790*/  STL.64 [R1+0x6db8], R4 ;  /* 0x006db80401007387 */ /* 0x0001e80000100a00 */
[----:B------:R-:W-:Y:S04]  /*647a0*/  STL.64 [R1+0x3d0], R24 ;  /* 0x0003d01801007387 */ /* 0x000fe80000100a00 */
[----:B------:R-:W-:Y:S04]  /*647b0*/  STL.64 [R1+0x3d8], R26 ;  /* 0x0003d81a01007387 */ /* 0x000fe80000100a00 */
[----:B------:R-:W1:Y:S04]  /*647c0*/  LDSM.16.MT88.4 R24, [R10+UR5+0x10080] ;  /* 0x010080050a18783b */ /* 0x000e680008004200 */
[----:B0-----:R-:W2:Y:S04]  /*647d0*/  LDL.LU.64 R4, [R1+0xbb0] ;  /* 0x000bb00001047983 */ /* 0x001ea80000300a00 */
[----:B------:R-:W2:Y:S04]  /*647e0*/  LDL.LU.64 R6, [R1+0xbb8] ;  /* 0x000bb80001067983 */ /* 0x000ea80000300a00 */
[----:B-1----:R-:W-:Y:S04]  /*647f0*/  STL.64 [R1+0x6db0], R26 ;  /* 0x006db01a01007387 */ /* 0x002fe80000100a00 */
[----:B------:R0:W-:Y:S04]  /*64800*/  STL.64 [R1+0x6da8], R24 ;  /* 0x006da81801007387 */ /* 0x0001e80000100a00 */
[----:B0-----:R-:W4:Y:S04]  /*64810*/  LDL.LU.64 R24, [R1+0xbf0] ;  /* 0x000bf00001187983 */ /* 0x001f280000300a00 */
[----:B------:R-:W4:Y:S02]  /*64820*/  LDL.LU.64 R26, [R1+0xbf8] ;  /* 0x000bf800011a7983 */ /* 0x000f240000300a00 */
[----:B----4-:R-:W-:-:S15]  /*64830*/  HMMA.16816.F32.BF16 R24, R20, R16, R24 ;  /* 0x000000101418723c */ /* 0x010fde0000041818 */
[----:B------:R-:W-:-:S04]  /*64840*/  NOP ;  /* 0x0000000000007918 */ /* 0x000fc80000000000 */
[----:B------:R-:W-:Y:S04]  /*64850*/  STL.64 [R1+0xbf0], R24 ;  /* 0x000bf01801007387 */ /* 0x000fe80000100a00 */
[----:B------:R0:W-:Y:S02]  /*64860*/  STL.64 [R1+0xbf8], R26 ;  /* 0x000bf81a01007387 */ /* 0x0001e40000100a00 */
[----:B0-----:R-:W-:Y:S02]  /*64870*/  IMAD.MOV.U32 R27, RZ, RZ, R16 ;  /* 0x000000ffff1b7224 */ /* 0x001fe400078e0010 */
[----:B------:R-:W-:Y:S02]  /*64880*/  IMAD.MOV.U32 R26, RZ, RZ, R17 ;  /* 0x000000ffff1a7224 */ /* 0x000fe400078e0011 */
[----:B------:R-:W3:Y:S02]  /*64890*/  LDL.LU.64 R16, [R1+0x6f48] ;  /* 0x006f480001107983 */ /* 0x000ee40000300a00 */
        /* <DEDUP_REMOVED lines=9> */
[----:B---3--:R-:W-:-:S15]  /*64930*/  HMMA.16816.F32.BF16 R12, R20, R16, R12 ;  /* 0x00000010140c723c */ /* 0x008fde000004180c */
[----:B------:R-:W-:-:S04]  /*64940*/  NOP ;  /* 0x0000000000007918 */ /* 0x000fc80000000000 */
[----:B------:R-:W-:Y:S04]  /*64950*/  STL.64 [R1+0xbd0], R12 ;  /* 0x000bd00c01007387 */ /* 0x000fe80000100a00 */
[----:B------:R0:W-:Y:S04]  /*64960*/  STL.64 [R1+0xbd8], R14 ;  /* 0x000bd80e01007387 */ /* 0x0001e80000100a00 */
[----:B0-----:R-:W3:Y:S04]  /*64970*/  LDL.LU R14, [R1+0x6f28] ;  /* 0x006f2800010e7983 */ /* 0x001ee80000300800 */
[----:B------:R-:W4:Y:S01]  /*64980*/  LDL.LU.64 R12, [R1+0x6f20] ;  /* 0x006f2000010c7983 */ /* 0x000f220000300a00 */
[----:B------:R-:W-:-:S02]  /*64990*/  IMAD.MOV.U32 R9, RZ, RZ, R17 ;  /* 0x000000ffff097224 */ /* 0x000fc400078e0011 */
[----:B------:R-:W-:Y:S02]  /*649a0*/  IMAD.MOV.U32 R15, RZ, RZ, R16 ;  /* 0x000000ffff0f7224 */ /* 0x000fe400078e0010 */
[----:B------:R-:W2:Y:S04]  /*649b0*/  LDL.LU.64 R16, [R1+0x6f18] ;  /* 0x006f180001107983 */ /* 0x000ea80000300a00 */
[----:B------:R-:W-:Y:S04]  /*649c0*/  STL.64 [R1+0x6e00], R10 ;  /* 0x006e000a01007387 */ /* 0x000fe80000100a00 */
[----:B------:R0:W-:Y:S04]  /*649d0*/  STL.64 [R1+0x6df8], R8 ;  /* 0x006df80801007387 */ /* 0x0001e80000100a00 */
[----:B0-----:R-:W2:Y:S04]  /*649e0*/  LDL R8, [R1+0x180] ;  /* 0x0001800001087983 */ /* 0x001ea80000100800 */
[----:B------:R-:W2:Y:S04]  /*649f0*/  LDL R9, [R1+0x184] ;  /* 0x0001840001097983 */ /* 0x000ea80000100800 */
[----:B---3--:R-:W-:Y:S04]  /*64a00*/  STL.64 [R1+0x6de0], R14 ;  /* 0x006de00e01007387 */ /* 0x008fe80000100a00 */
[----:B----4-:R0:W-:Y:S04]  /*64a10*/  STL.64 [R1+0x6dd8], R12 ;  /* 0x006dd80c01007387 */ /* 0x0101e80000100a00 */
[----:B0-----:R-:W3:Y:S04]  /*64a20*/  LDL.LU.64 R12, [R1+0xbc0] ;  /* 0x000bc000010c7983 */ /* 0x001ee80000300a00 */
[----:B------:R-:W3:Y:S01]  /*64a30*/  LDL.LU.64 R14, [R1+0xbc8] ;  /* 0x000bc800010e7983 */ /* 0x000ee20000300a00 */
[C---:B--2---:R-:W-:Y:S08]  /*64a40*/  HMMA.16816.F32.BF16 R4, R20.reuse, R16, R4 ;  /* 0x000000101404723c */ /* 0x044ff00000041804 */
[----:B---3--:R-:W-:-:S15]  /*64a50*/  HMMA.16816.F32.BF16 R8, R20, R8, R12 ;  /* 0x000000081408723c */ /* 0x008fde000004180c */
[----:B------:R-:W-:-:S04]  /*64a60*/  NOP ;  /* 0x0000000000007918 */ /* 0x000fc80000000000 */
[----:B------:R-:W-:Y:S04]  /*64a70*/  STL.64 [R1+0xbc0], R8 ;  /* 0x000bc00801007387 */ /* 0x000fe80000100a00 */
[----:B------:R-:W-:Y:S04]  /*64a80*/  STL.64 [R1+0xbc8], R10 ;  /* 0x000bc80a01007387 */ /* 0x000fe80000100a00 */
[----:B------:R0:W-:Y:S04]  /*64a90*/  STL.64 [R1+0xbb0], R4 ;  /* 0x000bb00401007387 */ /* 0x0001e80000100a00 */
[----:B------:R1:W-:Y:S04]  /*64aa0*/  STL.64 [R1+0xbb8], R6 ;  /* 0x000bb80601007387 */ /* 0x0003e80000100a00 */
[----:B0-----:R-:W2:Y:S04]  /*64ab0*/  LDL.LU.64 R4, [R1+0xba0] ;  /* 0x000ba00001047983 */ /* 0x001ea80000300a00 */
[----:B-1----:R-:W2:Y:S04]  /*64ac0*/  LDL.LU.64 R6, [R1+0xba8] ;  /* 0x000ba80001067983 */ /* 0x002ea80000300a00 */
[----:B------:R-:W2:Y:S04]  /*64ad0*/  LDL.LU.64 R8, [R1+0x160] ;  /* 0x0001600001087983 */ /* 0x000ea80000300a00 */
[----:B------:R-:W3:Y:S01]  /*64ae0*/  LDL.LU.64 R12, [R1+0xb0] ;  /* 0x0000b000010c7983 */ /* 0x000ee20000300a00 */
[----:B------:R-:W-:-:S02]  /*64af0*/  IMAD.MOV.U32 R25, RZ, RZ, R16 ;  /* 0x000000ffff197224 */ /* 0x000fc400078e0010 */
[----:B------:R-:W-:Y:S02]  /*64b00*/  IMAD.MOV.U32 R24, RZ, RZ, R17 ;  /* 0x000000ffff187224 */ /* 0x000fe400078e0011 */
[----:B------:R-:W-:Y:S02]  /*64b10*/  IMAD.MOV.U32 R16, RZ, RZ, R2 ;  /* 0x000000ffff107224 */ /* 0x000fe400078e0002 */
[----:B------:R-:W-:Y:S01]  /*64b20*/  IMAD.MOV.U32 R17, RZ, RZ, R0 ;  /* 0x000000ffff117224 */ /* 0x000fe200078e0000 */
[----:B---3--:R0:W-:Y:S04]  /*64b30*/  STL.64 [R1+0x6e70], R12 ;  /* 0x006e700c01007387 */ /* 0x0081e80000100a00 */
[----:B0-----:R-:W3:Y:S01]  /*64b40*/  LDL R12, [R1+0xd0] ;  /* 0x0000d000010c7983 */ /* 0x001ee20000100800 */
[----:B------:R-:W-:-:S03]  /*64b50*/  IMAD.MOV.U32 R13, RZ, RZ, R29 ;  /* 0x000000ffff0d7224 */ /* 0x000fc600078e001d */
[----:B------:R-:W4:Y:S04]  /*64b60*/  LDL.LU R29, [R1+0x6f14] ;  /* 0x006f1400011d7983 */ /* 0x000f280000300800 */
[----:B------:R-:W2:Y:S04]  /*64b70*/  LDL.LU R2, [R1+0x6f10] ;  /* 0x006f100001027983 */ /* 0x000ea80000300800 */
[----:B------:R-:W2:Y:S04]  /*64b80*/  LDL.LU R0, [R1+0x6f0c] ;  /* 0x006f0c0001007983 */ /* 0x000ea80000300800 */
[----:B------:R4:W-:Y:S04]  /*64b90*/  STL.64 [R1+0x6ea0], R16 ;  /* 0x006ea01001007387 */ /* 0x0009e80000100a00 */
[----:B---3--:R0:W-:Y:S01]  /*64ba0*/  STL.64 [R1+0x6e80], R12 ;  /* 0x006e800c01007387 */ /* 0x0081e20000100a00 */
[----:B----4-:R-:W-:-:S02]  /*64bb0*/  IMAD.MOV.U32 R16, RZ, RZ, R29 ;  /* 0x000000ffff107224 */ /* 0x010fc400078e001d */
[----:B0-----:R-:W-:Y:S02]  /*64bc0*/  IMAD.MOV.U32 R12, RZ, RZ, R3 ;  /* 0x000000ffff0c7224 */ /* 0x001fe400078e0003 */
[----:B------:R-:W-:Y:S01]  /*64bd0*/  IMAD.MOV.U32 R13, RZ, RZ, R28 ;  /* 0x000000ffff0d7224 */ /* 0x000fe200078e001c */
[----:B------:R-:W3:Y:S04]  /*64be0*/  LDL.LU R3, [R1+0x6f08] ;  /* 0x006f080001037983 */ /* 0x000ee80000300800 */
[----:B------:R-:W4:Y:S04]  /*64bf0*/  LDL.LU R28, [R1+0x6f04] ;  /* 0x006f0400011c7983 */ /* 0x000f280000300800 */
[----:B------:R-:W2:Y:S04]  /*64c00*/  LDL.LU R29, [R1+0x6f00] ;  /* 0x006f0000011d7983 */ /* 0x000ea80000300800 */
[----:B------:R-:W2:Y:S04]  /*64c10*/  LDL R17, [R1+0x104] ;  /* 0x0001040001117983 */ /* 0x000ea80000100800 */
[----:B--2---:R0:W-:Y:S02]  /*64c20*/  STL.64 [R1+0x6eb8], R16 ;  /* 0x006eb81001007387 */ /* 0x0041e40000100a00 */
[----:B0-----:R-:W-:-:S02]  /*64c30*/  IMAD.MOV.U32 R16, RZ, RZ, R0 ;  /* 0x000000ffff107224 */ /* 0x001fc400078e0000 */
[----:B------:R-:W-:Y:S01]  /*64c40*/  IMAD.MOV.U32 R17, RZ, RZ, R2 ;  /* 0x000000ffff117224 */ /* 0x000fe200078e0002 */
[----:B------:R-:W2:Y:S04]  /*64c50*/  LDL.LU R0, [R1+0x6efc] ;  /* 0x006efc0001007983 */ /* 0x000ea80000300800 */
[----:B------:R-:W2:Y:S04]  /*64c60*/  LDL.LU R2, [R1+0x6ef8] ;  /* 0x006ef80001027983 */ /* 0x000ea80000300800 */
[----:B------:R0:W-:Y:S04]  /*64c70*/  STL.64 [R1+0x6ec8], R16 ;  /* 0x006ec81001007387 */ /* 0x0001e80000100a00 */
[----:B0-----:R-:W2:Y:S01]  /*64c80*/  LDL R16, [R1+0x130] ;  /* 0x0001300001107983 */ /* 0x001ea20000100800 */
[----:B------:R-:W-:Y:S01]  /*64c90*/  HMMA.16816.F32.BF16 R4, R20, R8, R4 ;  /* 0x000000081404723c */ /* 0x000fe20000041804 */
[----:B------:R-:W-:-:S05]  /*64ca0*/  IMAD.MOV.U32 R17, RZ, RZ, R29 ;  /* 0x000000ffff117224 */ /* 0x000fca00078e001d */
[----:B--2---:R-:W-:Y:S04]  /*64cb0*/  STL.64 [R1+0x6ee0], R16 ;  /* 0x006ee01001007387 */ /* 0x004fe80000100a00 */
[----:B------:R0:W-:Y:S04]  /*64cc0*/  STL.64 [R1+0x6e98], R12 ;  /* 0x006e980c01007387 */ /* 0x0001e80000100a00 */
[----:B0-----:R-:W2:Y:S04]  /*64cd0*/  LDL.64 R12, [R1+0x150] ;  /* 0x00015000010c7983 */ /* 0x001ea80000100a00 */
[----:B------:R-:W-:Y:S04]  /*64ce0*/  STL.64 [R1+0x6e10], R26 ;  /* 0x006e101a01007387 */ /* 0x000fe80000100a00 */
[----:B------:R4:W-:Y:S02]  /*64cf0*/  STL.64 [R1+0x6e08], R24 ;  /* 0x006e081801007387 */ /* 0x0009e40000100a00 */
[----:B----4-:R-:W-:-:S02]  /*64d00*/  IMAD.MOV.U32 R24, RZ, RZ, R28 ;  /* 0x000000ffff187224 */ /* 0x010fc400078e001c */
[----:B---3--:R-:W-:-:S05]  /*64d10*/  IMAD.MOV.U32 R25, RZ, RZ, R3 ;  /* 0x000000ffff197224 */ /* 0x008fca00078e0003 */
[----:B------:R0:W-:Y:S04]  /*64d20*/  STL.64 [R1+0x6ec0], R24 ;  /* 0x006ec01801007387 */ /* 0x0001e80000100a00 */
[----:B0-----:R-:W2:Y:S04]  /*64d30*/  LDL.LU.64 R24, [R1+0xb90] ;  /* 0x000b900001187983 */ /* 0x001ea80000300a00 */
[----:B------:R-:W2:Y:S04]  /*64d40*/  LDL.LU.64 R26, [R1+0xb98] ;  /* 0x000b9800011a7983 */ /* 0x000ea80000300a00 */
[----:B------:R0:W-:Y:S04]  /*64d50*/  STL.64 [R1+0xba0], R4 ;  /* 0x000ba00401007387 */ /* 0x0001e80000100a00 */
[----:B------:R-:W-:Y:S01]  /*64d60*/  STL.64 [R1+0xba8], R6 ;  /* 0x000ba80601007387 */ /* 0x000fe20000100a00 */
[----:B0-----:R-:W-:-:S02]  /*64d70*/  IMAD.MOV.U32 R5, RZ, RZ, R8 ;  /* 0x000000ffff057224 */ /* 0x001fc400078e0008 */
[----:B------:R-:W-:Y:S02]  /*64d80*/  IMAD.MOV.U32 R4, RZ, RZ, R9 ;  /* 0x000000ffff047224 */ /* 0x000fe400078e0009 */
[----:B------:R-:W3:Y:S04]  /*64d90*/  LDL.LU.64 R8, [R1+0x90] ;  /* 0x0000900001087983 */ /* 0x000ee80000300a00 */
[----:B---3--:R0:W-:Y:S04]  /*64da0*/  STL.64 [R1+0x6e60], R8 ;  /* 0x006e600801007387 */ /* 0x0081e80000100a00 */
[----:B0-----:R-:W3:Y:S04]  /*64db0*/  LDL.64 R8, [R1+0xa0] ;  /* 0x0000a00001087983 */ /* 0x001ee80000100a00 */
[----:B---3--:R-:W-:Y:S04]  /*64dc0*/  STL.64 [R1+0x6e78], R8 ;  /* 0x006e780801007387 */ /* 0x008fe80000100a00 */
[----:B------:R2:W-:Y:S02]  /*64dd0*/  STL.64 [R1+0x6e18], R4 ;  /* 0x006e180401007387 */ /* 0x0005e40000100a00 */
[----:B--2---:R-:W-:Y:S02]  /*64de0*/  HMMA.16816.F32.BF16 R4, R20, R12, R24 ;  /* 0x0000000c1404723c */ /* 0x004fe40000041818 */
[----:B------:R-:W2:-:S15]  /*64df0*/  LDL.LU.64 R24, [R1+0xb60] ;  /* 0x000b600001187983 */ /* 0x000e9e0000300a00 */
[----:B------:R-:W-:Y:S02]  /*64e00*/  NOP ;  /* 0x0000000000007918 */ /* 0x000fe40000000000 */
[----:B------:R-:W-:Y:S04]  /*64e10*/  STL.64 [R1+0xb90], R4 ;  /* 0x000b900401007387 */ /* 0x000fe80000100a00 */
[----:B------:R-:W-:Y:S04]  /*64e20*/  STL.64 [R1+0xb98], R6 ;  /* 0x000b980601007387 */ /* 0x000fe80000100a00 */
[----:B------:R-:W3:Y:S04]  /*64e30*/  LDL.LU.64 R26, [R1+0xb68] ;  /* 0x000b6800011a7983 */ /* 0x000ee80000300a00 */
[----:B---3--:R-:W-:Y:S04]  /*64e40*/  STL.64 [R1+0x6ed8], R26 ;  /* 0x006ed81a01007387 */ /* 0x008fe80000100a00 */
[----:B--2---:R0:W-:Y:S04]  /*64e50*/  STL.64 [R1+0x6ed0], R24 ;  /* 0x006ed01801007387 */ /* 0x0041e80000100a00 */
[----:B0-----:R-:W2:Y:S04]  /*64e60*/  LDL.LU.64 R24, [R1+0xb70] ;  /* 0x000b700001187983 */ /* 0x001ea80000300a00 */
[----:B------:R-:W3:Y:S01]  /*64e70*/  LDL.LU.64 R26, [R1+0xb78] ;  /* 0x000b7800011a7983 */ /* 0x000ee20000300a00 */
[----:B------:R-:W-:-:S03]  /*64e80*/  IMAD.MOV.U32 R29, RZ, RZ, R13 ;  /* 0x000000ffff1d7224 */ /* 0x000fc600078e000d */
[----:B---3--:R-:W-:Y:S04]  /*64e90*/  STL.64 [R1+0x6ef0], R26 ;  /* 0x006ef01a01007387 */ /* 0x008fe80000100a00 */
[----:B--2---:R0:W-:Y:S04]  /*64ea0*/  STL.64 [R1+0x6ee8], R24 ;  /* 0x006ee81801007387 */ /* 0x0041e80000100a00 */
[----:B0-----:R-:W2:Y:S04]  /*64eb0*/  LDL.LU.64 R24, [R1+0xb80] ;  /* 0x000b800001187983 */ /* 0x001ea80000300a00 */
[----:B------:R-:W2:Y:S04]  /*64ec0*/  LDL.LU.64 R26, [R1+0xb88] ;  /* 0x000b8800011a7983 */ /* 0x000ea80000300a00 */
[----:B------:R-:W3:Y:S04]  /*64ed0*/  LDL.LU.64 R4, [R1+0xb50] ;  /* 0x000b500001047983 */ /* 0x000ee80000300a00 */
[----:B------:R-:W3:Y:S04]  /*64ee0*/  LDL.LU.64 R6, [R1+0xb58] ;  /* 0x000b580001067983 */ /* 0x000ee80000300a00 */
[----:B------:R-:W4:Y:S04]  /*64ef0*/  LDL.LU.64 R12, [R1+0xb30] ;  /* 0x000b3000010c7983 */ /* 0x000f280000300a00 */
[----:B------:R-:W2:Y:S01]  /*64f00*/  LDL.LU.64 R14, [R1+0xb38] ;  /* 0x000b3800010e7983 */ /* 0x000ea20000300a00 */
[----:B------:R-:W-:-:S02]  /*64f10*/  IMAD.MOV.U32 R16, RZ, RZ, R2 ;  /* 0x000000ffff107224 */ /* 0x000fc400078e0002 */
[----:B------:R-:W-:Y:S01]  /*64f20*/  IMAD.MOV.U32 R17, RZ, RZ, R0 ;  /* 0x000000ffff117224 */ /* 0x000fe200078e0000 */
[----:B--2---:R-:W-:Y:S04]  /*64f30*/  STL.64 [R1+0x6eb0], R14 ;  /* 0x006eb00e01007387 */ /* 0x004fe80000100a00 */
[----:B----4-:R0:W-:Y:S04]  /*64f40*/  STL.64 [R1+0x6ea8], R12 ;  /* 0x006ea80c01007387 */ /* 0x0101e80000100a00 */
[----:B0-----:R-:W2:Y:S04]  /*64f50*/  LDL.LU.64 R12, [R1+0xb40] ;  /* 0x000b4000010c7983 */ /* 0x001ea80000300a00 */
[----:B------:R-:W2:Y:S04]  /*64f60*/  LDL.LU.64 R14, [R1+0xb48] ;  /* 0x000b4800010e7983 */ /* 0x000ea80000300a00 */
[----:B------:R-:W4:Y:S04]  /*64f70*/  LDL.LU.64 R8, [R1+0xb10] ;  /* 0x000b100001087983 */ /* 0x000f280000300a00 */
[----:B------:R-:W2:Y:S01]  /*64f80*/  LDL.LU.64 R10, [R1+0xb18] ;  /* 0x000b1800010a7983 */ /* 0x000ea20000300a00 */
[C---:B------:R-:W-:Y:S03]  /*64f90*/  HMMA.16816.F32.BF16 R16, R20.reuse, R16, R24 ;  /* 0x000000101410723c */ /* 0x040fe60000041818 */
[----:B--2---:R-:W-:Y:S04]  /*64fa0*/  STL.64 [R1+0x6e90], R10 ;  /* 0x006e900a01007387 */ /* 0x004fe80000100a00 */
[----:B----4-:R0:W-:Y:S04]  /*64fb0*/  STL.64 [R1+0x6e88], R8 ;  /* 0x006e880801007387 */ /* 0x0101e80000100a00 */
[----:B0-----:R-:W2:Y:S04]  /*64fc0*/  LDL.LU.64 R8, [R1+0xb20] ;  /* 0x000b200001087983 */ /* 0x001ea80000300a00 */
[----:B------:R-:W2:Y:S04]  /*64fd0*/  LDL.LU.64 R10, [R1+0xb28] ;  /* 0x000b2800010a7983 */ /* 0x000ea80000300a00 */
        /* <DEDUP_REMOVED lines=10> */
[----:B0-----:R-:W4:Y:S02]  /*65080*/  LDL.LU.64 R16, [R1+0x6ec8] ;  /* 0x006ec80001107983 */ /* 0x001f240000300a00 */
[----:B----4-:R-:W-:Y:S02]  /*65090*/  HMMA.16816.F32.BF16 R16, R20, R16, R24 ;  /* 0x000000101410723c */ /* 0x010fe40000041818 */
[----:B------:R-:W3:-:S15]  /*650a0*/  LDL.LU.64 R24, [R1+0x6ec0] ;  /* 0x006ec00001187983 */ /* 0x000ede0000300a00 */
[----:B------:R-:W-:Y:S02]  /*650b0*/  NOP ;  /* 0x0000000000007918 */ /* 0x000fe40000000000 */
[----:B------:R0:W-:Y:S04]  /*650c0*/  STL.64 [R1+0xb60], R16 ;  /* 0x000b601001007387 */ /* 0x0001e80000100a00 */
[----:B------:R-:W-:Y:S04]  /*650d0*/  STL.64 [R1+0xb68], R18 ;  /* 0x000b681201007387 */ /* 0x000fe80000100a00 */
[----:B0-----:R-:W4:Y:S01]  /*650e0*/  LDL.LU.64 R16, [R1+0x6eb8] ;  /* 0x006eb80001107983 */ /* 0x001f220000300a00 */
[----:B---3--:R-:W-:Y:S03]  /*650f0*/  HMMA.16816.F32.BF16 R24, R20, R24, R4 ;  /* 0x000000181418723c */ /* 0x008fe60000041804 */
[----:B------:R-:W3:Y:S04]  /*65100*/  LDL.LU.64 R4, [R1+0xaf0] ;  /* 0x000af00001047983 */ /* 0x000ee80000300a00 */
[----:B------:R-:W3:-:S12]  /*65110*/  LDL.LU.64 R6, [R1+0xaf8] ;  /* 0x000af80001067983 */ /* 0x000ed80000300a00 */
[----:B------:R0:W-:Y:S04]  /*65120*/  STL.64 [R1+0xb50], R24 ;  /* 0x000b501801007387 */ /* 0x0001e80000100a00 */
[----:B------:R-:W-:Y:S04]  /*65130*/  STL.64 [R1+0xb58], R26 ;  /* 0x000b581a01007387 */ /* 0x000fe80000100a00 */
[----:B0-----:R-:W2:Y:S01]  /*65140*/  LDL.64 R24, [R1+0x80] ;  /* 0x0000800001187983 */ /* 0x001ea20000100a00 */
[C---:B----4-:R-:W-:Y:S03]  /*65150*/  HMMA.16816.F32.BF16 R16, R20.reuse, R16, R12 ;  /* 0x000000101410723c */ /* 0x050fe6000004180c */
[----:B--2---:R0:W-:Y:S04]  /*65160*/  STL.64 [R1+0x6e58], R24 ;  /* 0x006e581801007387 */ /* 0x0041e80000100a00 */
[----:B0-----:R-:W2:Y:S04]  /*65170*/  LDL.LU.64 R24, [R1+0xc0] ;  /* 0x0000c00001187983 */ /* 0x001ea80000300a00 */
[----:B------:R-:W4:Y:S04]  /*65180*/  LDL.LU.64 R14, [R1+0x6eb0] ;  /* 0x006eb000010e7983 */ /* 0x000f280000300a00 */
[----:B------:R-:W4:Y:S04]  /*65190*/  LDL.LU.64 R12, [R1+0x6ea8] ;  /* 0x006ea800010c7983 */ /* 0x000f280000300a00 */
[----:B------:R0:W-:Y:S04]  /*651a0*/  STL.64 [R1+0xb40], R16 ;  /* 0x000b401001007387 */ /* 0x0001e80000100a00 */
[----:B------:R4:W-:Y:S04]  /*651b0*/  STL.64 [R1+0xb48], R18 ;  /* 0x000b481201007387 */ /* 0x0009e80000100a00 */
[----:B0-----:R-:W4:Y:S02]  /*651c0*/  LDL.LU.64 R16, [R1+0x6ea0] ;  /* 0x006ea00001107983 */ /* 0x001f240000300a00 */
[----:B----4-:R-:W-:Y:S02]  /*651d0*/  HMMA.16816.F32.BF16 R16, R20, R16, R12 ;  /* 0x000000101410723c */ /* 0x010fe4000004180c */
[----:B------:R-:W4:-:S15]  /*651e0*/  LDL.LU.64 R12, [R1+0x6e98] ;  /* 0x006e9800010c7983 */ /* 0x000f1e0000300a00 */
[----:B------:R-:W-:Y:S02]  /*651f0*/  NOP ;  /* 0x0000000000007918 */ /* 0x000fe40000000000 */
[----:B------:R0:W-:Y:S04]  /*65200*/  STL.64 [R1+0xb30], R16 ;  /* 0x000b301001007387 */ /* 0x0001e80000100a00 */
[----:B------:R-:W-:Y:S04]  /*65210*/  STL.64 [R1+0xb38], R18 ;  /* 0x000b381201007387 */ /* 0x000fe80000100a00 */
[----:B0-----:R-:W2:Y:S01]  /*65220*/  LDL.LU.64 R16, [R1+0x70] ;  /* 0x0000700001107983 */ /* 0x001ea20000300a00 */
[C---:B----4-:R-:W-:Y:S03]  /*65230*/  HMMA.16816.F32.BF16 R12, R20.reuse, R12, R8 ;  /* 0x0000000c140c723c */ /* 0x050fe60000041808 */
[----:B--2---:R0:W-:Y:S04]  /*65240*/  STL.64 [R1+0x6e68], R16 ;  /* 0x006e681001007387 */ /* 0x0041e80000100a00 */
        /* <DEDUP_REMOVED lines=12> */
[----:B0-----:R-:W3:Y:S01]  /*65310*/  LDL.LU.64 R12, [R1+0x6e70] ;  /* 0x006e7000010c7983 */ /* 0x001ee20000300a00 */
[----:B--2---:R-:W-:Y:S01]  /*65320*/  HMMA.16816.F32.BF16 R16, R20, R24, R16 ;  /* 0x000000181410723c */ /* 0x004fe20000041810 */
[----:B------:R-:W-:-:S02]  /*65330*/  IMAD.MOV.U32 R2, RZ, RZ, R24 ;  /* 0x000000ffff027224 */ /* 0x000fc400078e0018 */
[----:B------:R-:W-:-:S15]  /*65340*/  IMAD.MOV.U32 R3, RZ, RZ, R25 ;  /* 0x000000ffff037224 */ /* 0x000fde00078e0019 */
[----:B------:R-:W-:Y:S01]  /*65350*/  NOP ;  /* 0x0000000000007918 */ /* 0x000fe20000000000 */
[----:B------:R0:W-:Y:S04]  /*65360*/  STL.64 [R1+0xb00], R16 ;  /* 0x000b001001007387 */ /* 0x0001e80000100a00 */
[----:B------:R1:W-:Y:S04]  /*65370*/  STL.64 [R1+0xb08], R18 ;  /* 0x000b081201007387 */ /* 0x0003e80000100a00 */
[----:B0-----:R-:W4:Y:S04]  /*65380*/  LDL.LU.64 R16, [R1+0xae0] ;  /* 0x000ae00001107983 */ /* 0x001f280000300a00 */
[----:B-1----:R-:W4:Y:S04]  /*65390*/  LDL.LU.64 R18, [R1+0xae8] ;  /* 0x000ae80001127983 */ /* 0x002f280000300a00 */
[----:B------:R-:W2:Y:S04]  /*653a0*/  LDL.LU.64 R24, [R1+0xad0] ;  /* 0x000ad00001187983 */ /* 0x000ea80000300a00 */
[----:B------:R-:W2:Y:S04]  /*653b0*/  LDL.LU.64 R26, [R1+0xad8] ;  /* 0x000ad800011a7983 */ /* 0x000ea80000300a00 */
[----:B------:R-:W-:Y:S04]  /*653c0*/  STL [R1+0x6cb0], R2 ;  /* 0x006cb00201007387 */ /* 0x000fe80000100800 */
[----:B------:R-:W-:Y:S01]  /*653d0*/  STL [R1+0x6cac], R3 ;  /* 0x006cac0301007387 */ /* 0x000fe20000100800 */
[----:B---3--:R-:W-:Y:S01]  /*653e0*/  HMMA.16816.F32.BF16 R4, R20, R12, R4 ;  /* 0x0000000c1404723c */ /* 0x008fe20000041804 */
[----:B------:R-:W-:-:S02]  /*653f0*/  IMAD.MOV.U32 R28, RZ, RZ, R12 ;  /* 0x000000ffff1c7224 */ /* 0x000fc400078e000c */
[----:B------:R-:W-:-:S15]  /*65400*/  IMAD.MOV.U32 R0, RZ, RZ, R13 ;  /* 0x000000ffff007224 */ /* 0x000fde00078e000d */
[----:B------:R-:W-:Y:S01]  /*65410*/  NOP ;  /* 0x0000000000007918 */ /* 0x000fe20000000000 */
[----:B------:R0:W-:Y:S04]  /*65420*/  STL.64 [R1+0xaf0], R4 ;  /* 0x000af00401007387 */ /* 0x0001e80000100a00 */
[----:B------:R1:W-:Y:S04]  /*65430*/  STL.64 [R1+0xaf8], R6 ;  /* 0x000af80601007387 */ /* 0x0003e80000100a00 */
[----:B0-----:R-:W3:Y:S04]  /*65440*/  LDL.LU.64 R4, [R1+0xab0] ;  /* 0x000ab00001047983 */ /* 0x001ee80000300a00 */
[----:B-1----:R-:W3:Y:S04]  /*65450*/  LDL.LU.64 R6, [R1+0xab8] ;  /* 0x000ab80001067983 */ /* 0x002ee80000300a00 */
[----:B------:R-:W2:Y:S01]  /*65460*/  LDL.64 R12, [R1+0x50] ;  /* 0x00005000010c7983 */ /* 0x000ea20000100a00 */
[----:B----4-:R-:W-:Y:S01]  /*65470*/  HMMA.16816.F32.BF16 R16, R20, R8, R16 ;  /* 0x000000081410723c */ /* 0x010fe20000041810 */
[----:B------:R-:W-:-:S02]  /*65480*/  IMAD.MOV.U32 R3, RZ, RZ, R8 ;  /* 0x000000ffff037224 */ /* 0x000fc400078e0008 */
[----:B--2---:R0:W-:Y:S04]  /*65490*/  STL.64 [R1+0x6e48], R12 ;  /* 0x006e480c01007387 */ /* 0x0041e80000100a00 */
[----:B0-----:R-:W2:Y:S04]  /*654a0*/  LDL.LU.64 R12, [R1+0x60] ;  /* 0x00006000010c7983 */ /* 0x001ea80000300a00 */
[----:B------:R-:W-:Y:S04]  /*654b0*/  STL [R1+0x6cb8], R28 ;  /* 0x006cb81c01007387 */ /* 0x000fe80000100800 */
[----:B------:R-:W-:Y:S04]  /*654c0*/  STL [R1+0x6cb4], R0 ;  /* 0x006cb40001007387 */ /* 0x000fe80000100800 */
[----:B------:R0:W-:Y:S04]  /*654d0*/  STL.64 [R1+0xae0], R16 ;  /* 0x000ae01001007387 */ /* 0x0001e80000100a00 */
[----:B------:R-:W-:Y:S04]  /*654e0*/  STL.64 [R1+0xae8], R18 ;  /* 0x000ae81201007387 */ /* 0x000fe80000100a00 */
[----:B0-----:R-:W3:Y:S04]  /*654f0*/  LDL.LU.64 R16, [R1+0x6e68] ;  /* 0x006e680001107983 */ /* 0x001ee80000300a00 */
[----:B------:R-:W4:Y:S04]  /*65500*/  LDL.LU.64 R8, [R1+0x6e60] ;  /* 0x006e600001087983 */ /* 0x000f280000300a00 */
[----:B------:R-:W-:Y:S01]  /*65510*/  STL [R1+0x6cbc], R3 ;  /* 0x006cbc0301007387 */ /* 0x000fe20000100800 */
[----:B----4-:R-:W-:Y:S01]  /*65520*/  HMMA.16816.F32.BF16 R24, R20, R8, R24 ;  /* 0x000000081418723c */ /* 0x010fe20000041818 */
[----:B------:R-:W-:-:S02]  /*65530*/  IMAD.MOV.U32 R0, RZ, RZ, R8 ;  /* 0x000000ffff007224 */ /* 0x000fc400078e0008 */
[----:B------:R-:W-:-:S15]  /*65540*/  IMAD.MOV.U32 R2, RZ, RZ, R9 ;  /* 0x000000ffff027224 */ /* 0x000fde00078e0009 */
[----:B------:R-:W-:Y:S01]  /*65550*/  NOP ;  /* 0x0000000000007918 */ /* 0x000fe20000000000 */
[----:B------:R0:W-:Y:S04]  /*65560*/  STL.64 [R1+0xad0], R24 ;  /* 0x000ad01801007387 */ /* 0x0001e80000100a00 */
[----:B------:R-:W-:Y:S04]  /*65570*/  STL.64 [R1+0xad8], R26 ;  /* 0x000ad81a01007387 */ /* 0x000fe80000100a00 */
[----:B0-----:R-:W4:Y:S04]  /*65580*/  LDL.LU.64 R24, [R1+0x6e58] ;  /* 0x006e580001187983 */ /* 0x001f280000300a00 */
[----:B------:R-:W2:Y:S04]  /*65590*/  LDL.LU.64 R8, [R1+0x40] ;  /* 0x0000400001087983 */ /* 0x000ea80000300a00 */
[----:B--2---:R0:W-:Y:S04]  /*655a0*/  STL.64 [R1+0x6e50], R8 ;  /* 0x006e500801007387 */ /* 0x0041e80000100a00 */
[----:B0-----:R-:W2:Y:S04]  /*655b0*/  LDL.LU.64 R8, [R1+0xac0] ;  /* 0x000ac00001087983 */ /* 0x001ea80000300a00 */
[----:B------:R-:W2:Y:S01]  /*655c0*/  LDL.LU.64 R10, [R1+0xac8] ;  /* 0x000ac800010a7983 */ /* 0x000ea20000300a00 */
[C---:B---3--:R-:W-:Y:S03]  /*655d0*/  HMMA.16816.F32.BF16 R4, R20.reuse, R16, R4 ;  /* 0x000000101404723c */ /* 0x048fe60000041804 */
[----:B------:R-:W-:Y:S04]  /*655e0*/  STL [R1+0x6cc4], R0 ;  /* 0x006cc40001007387 */ /* 0x000fe80000100800 */
[----:B------:R-:W-:Y:S01]  /*655f0*/  STL [R1+0x6cc0], R2 ;  /* 0x006cc00201007387 */ /* 0x000fe20000100800 */
[----:B----4-:R-:W-:Y:S01]  /*65600*/  IMAD.MOV.U32 R28, RZ, RZ, R25 ;  /* 0x000000ffff1c7224 */ /* 0x010fe200078e0019 */
[----:B--2---:R-:W-:-:S15]  /*65610*/  HMMA.16816.F32.BF16 R8, R20, R24, R8 ;  /* 0x000000181408723c */ /* 0x004fde0000041808 */
[----:B------:R-:W-:-:S04]  /*65620*/  NOP ;  /* 0x0000000000007918 */ /* 0x000fc80000000000 */
[----:B------:R0:W-:Y:S04]  /*65630*/  STL.64 [R1+0xac0], R8 ;  /* 0x000ac00801007387 */ /* 0x0001e80000100a00 */
[----:B------:R1:W-:Y:S04]  /*65640*/  STL.64 [R1+0xac8], R10 ;  /* 0x000ac80a01007387 */ /* 0x0003e80000100a00 */
[----:B0-----:R-:W2:Y:S04]  /*65650*/  LDL.LU.64 R8, [R1+0xaa0] ;  /* 0x000aa00001087983 */ /* 0x001ea80000300a00 */
[----:B-1----:R-:W2:Y:S04]  /*65660*/  LDL.LU.64 R10, [R1+0xaa8] ;  /* 0x000aa800010a7983 */ /* 0x002ea80000300a00 */
[----:B------:R-:W-:Y:S04]  /*65670*/  STL [R1+0x6cc8], R28 ;  /* 0x006cc81c01007387 */ /* 0x000fe80000100800 */
[----:B------:R0:W-:Y:S04]  /*65680*/  STL.64 [R1+0xab0], R4 ;  /* 0x000ab00401007387 */ /* 0x0001e80000100a00 */
[----:B------:R1:W-:Y:S04]  /*65690*/  STL.64 [R1+0xab8], R6 ;  /* 0x000ab80601007387 */ /* 0x0003e80000100a00 */
[----:B0-----:R-:W3:Y:S04]  /*656a0*/  LDL.LU.64 R4, [R1+0xa80] ;  /* 0x000a800001047983 */ /* 0x001ee80000300a00 */
[----:B-1----:R-:W3:Y:S04]  /*656b0*/  LDL.LU.64 R6, [R1+0xa88] ;  /* 0x000a880001067983 */ /* 0x002ee80000300a00 */
[----:B------:R-:W4:Y:S04]  /*656c0*/  LDL.LU.64 R24, [R1+0x10] ;  /* 0x0000100001187983 */ /* 0x000f280000300a00 */
[----:B----4-:R0:W-:Y:S04]  /*656d0*/  STL.64 [R1+0x6e20], R24 ;  /* 0x006e201801007387 */ /* 0x0101e80000100a00 */
[----:B0-----:R-:W4:Y:S01]  /*656e0*/  LDL.LU.64 R24, [R1+0x20] ;  /* 0x0000200001187983 */ /* 0x001f220000300a00 */
[----:B------:R-:W-:-:S02]  /*656f0*/  IMAD.MOV.U32 R2, RZ, RZ, R16 ;  /* 0x000000ffff027224 */ /* 0x000fc400078e0010 */
[----:B------:R-:W-:Y:S01]  /*65700*/  IMAD.MOV.U32 R3, RZ, RZ, R17 ;  /* 0x000000ffff037224 */ /* 0x000fe200078e0011 */
[----:B--2---:R-:W-:Y:S01]  /*65710*/  HMMA.16816.F32.BF16 R8, R20, R12, R8 ;  /* 0x0000000c1408723c */ /* 0x004fe20000041808 */
[----:B----4-:R0:W-:Y:S04]  /*65720*/  STL.64 [R1+0x6e30], R24 ;  /* 0x006e301801007387 */ /* 0x0101e80000100a00 */
[----:B0-----:R-:W2:Y:S04]  /*65730*/  LDL.LU.64 R24, [R1+0x30] ;  /* 0x0000300001187983 */ /* 0x001ea80000300a00 */
[----:B------:R-:W4:Y:S01]  /*65740*/  LDL.LU.64 R16, [R1] ;  /* 0x0000000001107983 */ /* 0x000f220000300a00 */
[----:B------:R-:W-:-:S02]  /*65750*/  IMAD.MOV.U32 R28, RZ, RZ, R12 ;  /* 0x000000ffff1c7224 */ /* 0x000fc400078e000c */
[----:B------:R-:W-:Y:S01]  /*65760*/  IMAD.MOV.U32 R0, RZ, RZ, R13 ;  /* 0x000000ffff007224 */ /* 0x000fe200078e000d */
[----:B----4-:R0:W-:Y:S04]  /*65770*/  STL.64 [R1+0x6e28], R16 ;  /* 0x006e281001007387 */ /* 0x0101e80000100a00 */
[----:B0-----:R-:W4:Y:S04]  /*65780*/  LDL.LU.64 R16, [R1+0xa90] ;  /* 0x000a900001107983 */ /* 0x001f280000300a00 */
[----:B------:R-:W4:Y:S04]  /*65790*/  LDL.LU.64 R18, [R1+0xa98] ;  /* 0x000a980001127983 */ /* 0x000f280000300a00 */
[----:B------:R-:W-:Y:S04]  /*657a0*/  STL [R1+0x6cd0], R2 ;  /* 0x006cd00201007387 */ /* 0x000fe80000100800 */
[----:B------:R-:W-:Y:S04]  /*657b0*/  STL [R1+0x6ccc], R3 ;  /* 0x006ccc0301007387 */ /* 0x000fe80000100800 */
[----:B------:R0:W-:Y:S04]  /*657c0*/  STL.64 [R1+0xaa0], R8 ;  /* 0x000aa00801007387 */ /* 0x0001e80000100a00 */
[----:B------:R-:W-:Y:S04]  /*657d0*/  STL.64 [R1+0xaa8], R10 ;  /* 0x000aa80a01007387 */ /* 0x000fe80000100a00 */
[----:B0-----:R-:W3:Y:S04]  /*657e0*/  LDL.LU.64 R8, [R1+0x6e50] ;  /* 0x006e500001087983 */ /* 0x001ee80000300a00 */
[----:B------:R-:W4:Y:S04]  /*657f0*/  LDL.LU.64 R12, [R1+0x6e48] ;  /* 0x006e4800010c7983 */ /* 0x000f280000300a00 */
[----:B------:R-:W-:Y:S04]  /*65800*/  STL [R1+0x6d10], R0 ;  /* 0x006d100001007387 */ /* 0x000fe80000100800 */
[----:B------:R-:W-:Y:S01]  /*65810*/  STL [R1+0x6cd4], R28 ;  /* 0x006cd41c01007387 */ /* 0x000fe20000100800 */
[----:B----4-:R-:W-:-:S15]  /*65820*/  HMMA.16816.F32.BF16 R16, R20, R12, R16 ;  /* 0x0000000c1410723c */ /* 0x010fde0000041810 */
[----:B------:R-:W-:-:S04]  /*65830*/  NOP ;  /* 0x0000000000007918 */ /* 0x000fc80000000000 */
[----:B------:R0:W-:Y:S04]  /*65840*/  STL.64 [R1+0xa90], R16 ;  /* 0x000a901001007387 */ /* 0x0001e80000100a00 */
[----:B------:R1:W-:Y:S04]  /*65850*/  STL.64 [R1+0xa98], R18 ;  /* 0x000a981201007387 */ /* 0x0003e80000100a00 */
[----:B0-----:R-:W4:Y:S04]  /*65860*/  LDL.LU.64 R16, [R1+0xa60] ;  /* 0x000a600001107983 */ /* 0x001f280000300a00 */
[----:B-1----:R-:W2:Y:S01]  /*65870*/  LDL.LU.64 R18, [R1+0xa68] ;  /* 0x000a680001127983 */ /* 0x002ea20000300a00 */
[----:B---3--:R-:W-:Y:S03]  /*65880*/  HMMA.16816.F32.BF16 R4, R20, R8, R4 ;  /* 0x000000081404723c */ /* 0x008fe60000041804 */
[----:B--2---:R-:W-:Y:S04]  /*65890*/  STL.64 [R1+0x6e40], R18 ;  /* 0x006e401201007387 */ /* 0x004fe80000100a00 */
[----:B----4-:R0:W-:Y:S04]  /*658a0*/  STL.64 [R1+0x6e38], R16 ;  /* 0x006e381001007387 */ /* 0x0101e80000100a00 */
[----:B0-----:R-:W2:Y:S04]  /*658b0*/  LDL.LU.64 R16, [R1+0xa70] ;  /* 0x000a700001107983 */ /* 0x001ea80000300a00 */
[----:B------:R-:W2:Y:S01]  /*658c0*/  LDL.LU.64 R18, [R1+0xa78] ;  /* 0x000a780001127983 */ /* 0x000ea20000300a00 */
[----:B------:R-:W-:-:S02]  /*658d0*/  IMAD.MOV.U32 R3, RZ, RZ, R12 ;  /* 0x000000ffff037224 */ /* 0x000fc400078e000c */
[----:B------:R-:W-:-:S03]  /*658e0*/  IMAD.MOV.U32 R28, RZ, RZ, R8 ;  /* 0x000000ffff1c7224 */ /* 0x000fc600078e0008 */
[----:B------:R-:W-:Y:S04]  /*658f0*/  STL [R1+0x6d14], R3 ;  /* 0x006d140301007387 */ /* 0x000fe80000100800 */
[----:B------:R0:W-:Y:S04]  /*65900*/  STL.64 [R1+0xa80], R4 ;  /* 0x000a800401007387 */ /* 0x0001e80000100a00 */
[----:B------:R1:W-:Y:S01]  /*65910*/  STL.64 [R1+0xa88], R6 ;  /* 0x000a880601007387 */ /* 0x0003e20000100a00 */
[----:B------:R-:W-:-:S03]  /*65920*/  IMAD.MOV.U32 R2, RZ, RZ, R9 ;  /* 0x000000ffff027224 */ /* 0x000fc600078e0009 */
[----:B0-----:R-:W3:Y:S04]  /*65930*/  LDL.LU.64 R4, [R1+0xa50] ;  /* 0x000a500001047983 */ /* 0x001ee80000300a00 */
[----:B-1----:R-:W3:Y:S04]  /*65940*/  LDL.LU.64 R6, [R1+0xa58] ;  /* 0x000a580001067983 */ /* 0x002ee80000300a00 */
[----:B------:R-:W4:Y:S04]  /*65950*/  LDL.LU.64 R8, [R1+0xa40] ;  /* 0x000a400001087983 */ /* 0x000f280000300a00 */
[----:B------:R-:W4:Y:S04]  /*65960*/  LDL.LU.64 R10, [R1+0xa48] ;  /* 0x000a4800010a7983 */ /* 0x000f280000300a00 */
[----:B------:R-:W3:Y:S04]  /*65970*/  LDL.LU.64 R12, [R1+0xa30] ;  /* 0x000a3000010c7983 */ /* 0x000ee80000300a00 */
[----:B------:R-:W3:Y:S04]  /*65980*/  LDL.LU.64 R14, [R1+0xa38] ;  /* 0x000a3800010e7983 */ /* 0x000ee80000300a00 */
[----:B------:R-:W-:Y:S04]  /*65990*/  STL [R1+0x6d44], R2 ;  /* 0x006d440201007387 */ /* 0x000fe80000100800 */
[----:B------:R-:W-:Y:S01]  /*659a0*/  STL [R1+0x6d40], R28 ;  /* 0x006d401c01007387 */ /* 0x000fe20000100800 */
[----:B------:R-:W-:-:S02]  /*659b0*/  IMAD.MOV.U32 R3, RZ, RZ, R24 ;  /* 0x000000ffff037224 */ /* 0x000fc400078e0018 */
[----:B------:R-:W-:Y:S01]  /*659c0*/  IMAD.MOV.U32 R0, RZ, RZ, R25 ;  /* 0x000000ffff007224 */ /* 0x000fe200078e0019 */
[----:B--2---:R-:W-:-:S15]  /*659d0*/  HMMA.16816.F32.BF16 R16, R20, R24, R16 ;  /* 0x000000181410723c */ /* 0x004fde0000041810 */
[----:B------:R-:W-:-:S04]  /*659e0*/  NOP ;  /* 0x0000000000007918 */ /* 0x000fc80000000000 */
[----:B------:R-:W-:Y:S04]  /*659f0*/  STL.64 [R1+0xa70], R16 ;  /* 0x000a701001007387 */ /* 0x000fe80000100a00 */
[----:B------:R0:W-:Y:S04]  /*65a00*/  STL.64 [R1+0xa78], R18 ;  /* 0x000a781201007387 */ /* 0x0001e80000100a00 */
[----:B0-----:R-:W2:Y:S04]  /*65a10*/  LDL.LU.64 R18, [R1+0x6e40] ;  /* 0x006e400001127983 */ /* 0x001ea80000300a00 */
[----:B------:R-:W2:Y:S04]  /*65a20*/  LDL.LU.64 R16, [R1+0x6e38] ;  /* 0x006e380001107983 */ /* 0x000ea80000300a00 */
[----:B------:R-:W2:Y:S04]  /*65a30*/  LDL.LU.64 R24, [R1+0x6e30] ;  /* 0x006e300001187983 */ /* 0x000ea80000300a00 */
[----:B------:R-:W-:Y:S04]  /*65a40*/  STL [R1+0x6d4c], R0 ;  /* 0x006d4c0001007387 */ /* 0x000fe80000100800 */
[----:B------:R-:W-:Y:S01]  /*65a50*/  STL [R1+0x6d48], R3 ;  /* 0x006d480301007387 */ /* 0x000fe20000100800 */
[----:B--2---:R-:W-:Y:S01]  /*65a60*/  HMMA.16816.F32.BF16 R16, R20, R24, R16 ;  /* 0x000000181410723c */ /* 0x004fe20000041810 */
[----:B------:R-:W-:-:S02]  /*65a70*/  IMAD.MOV.U32 R2, RZ, RZ, R24 ;  /* 0x000000ffff027224 */ /* 0x000fc400078e0018 */
[----:B------:R-:W-:-:S15]  /*65a80*/  IMAD.MOV.U32 R28, RZ, RZ, R25 ;  /* 0x000000ffff1c7224 */ /* 0x000fde00078e0019 */
[----:B------:R-:W-:Y:S01]  /*65a90*/  NOP ;  /* 0x0000000000007918 */ /* 0x000fe20000000000 */
[----:B------:R0:W-:Y:S04]  /*65aa0*/  STL.64 [R1+0xa60], R16 ;  /* 0x000a601001007387 */ /* 0x0001e80000100a00 */
[----:B------:R-:W-:Y:S04]  /*65ab0*/  STL.64 [R1+0xa68], R18 ;  /* 0x000a681201007387 */ /* 0x000fe80000100a00 */
[----:B0-----:R-:W4:Y:S04]  /*65ac0*/  LDL.LU.64 R16, [R1+0x6e28] ;  /* 0x006e280001107983 */ /* 0x001f280000300a00 */
[----:B------:R-:W3:Y:S04]  /*65ad0*/  LDL.LU.64 R24, [R1+0x6e20] ;  /* 0x006e200001187983 */ /* 0x000ee80000300a00 */
[----:B------:R0:W-:Y:S04]  /*65ae0*/  STL [R1+0x6d54], R28 ;  /* 0x006d541c01007387 */ /* 0x0001e80000100800 */
[----:B------:R1:W-:Y:S01]  /*65af0*/  STL [R1+0x6d50], R2 ;  /* 0x006d500201007387 */ /* 0x0003e20000100800 */
[C---:B---3--:R-:W-:Y:S08]  /*65b00*/  HMMA.16816.F32.BF16 R4, R20.reuse, R24, R4 ;  /* 0x000000181404723c */ /* 0x048ff00000041804 */
[----:B----4-:R-:W-:Y:S01]  /*65b10*/  HMMA.16816.F32.BF16 R8, R20, R16, R8 ;  /* 0x000000101408723c */ /* 0x010fe20000041808 */
[----:B------:R-:W-:-:S02]  /*65b20*/  IMAD.MOV.U32 R0, RZ, RZ, R24 ;  /* 0x000000ffff007224 */ /* 0x000fc400078e0018 */
[----:B------:R-:W-:Y:S02]  /*65b30*/  IMAD.MOV.U32 R3, RZ, RZ, R25 ;  /* 0x000000ffff037224 */ /* 0x000fe400078e0019 */
[----:B0-----:R-:W-:Y:S02]  /*65b40*/  IMAD.MOV.U32 R28, RZ, RZ, R16 ;  /* 0x000000ffff1c7224 */ /* 0x001fe400078e0010 */
[----:B-1----:R-:W-:-:S04]  /*65b50*/  IMAD.MOV.U32 R2, RZ, RZ, R17 ;  /* 0x000000ffff027224 */ /* 0x002fc800078e0011 */
[----:B------:R0:W-:Y:S04]  /*65b60*/  STL.64 [R1+0xa50], R4 ;  /* 0x000a500401007387 */ /* 0x0001e80000100a00 */
[----:B------:R-:W-:Y:S04]  /*65b70*/  STL.64 [R1+0xa58], R6 ;  /* 0x000a580601007387 */ /* 0x000fe80000100a00 */
[----:B0-----:R-:W2:Y:S04]  /*65b80*/  LDL.LU.64 R4, [R1+0x6e18] ;  /* 0x006e180001047983 */ /* 0x001ea80000300a00 */
[----:B------:R-:W3:Y:S04]  /*65b90*/  LDL.LU.64 R26, [R1+0x6e10] ;  /* 0x006e1000011a7983 */ /* 0x000ee80000300a00 */
[----:B------:R-:W4:Y:S04]  /*65ba0*/  LDL.LU.64 R24, [R1+0x6e08] ;  /* 0x006e080001187983 */ /* 0x000f280000300a00 */
[----:B------:R-:W-:Y:S04]  /*65bb0*/  STL.64 [R1+0xa40], R8 ;  /* 0x000a400801007387 */ /* 0x000fe80000100a00 */
[----:B------:R0:W-:Y:S04]  /*65bc0*/  STL.64 [R1+0xa48], R10 ;  /* 0x000a480a01007387 */ /* 0x0001e80000100a00 */
[----:B0-----:R-:W2:Y:S04]  /*65bd0*/  LDL.LU.64 R10, [R1+0x6e00] ;  /* 0x006e0000010a7983 */ /* 0x001ea80000300a00 */
[----:B------:R-:W2:Y:S04]  /*65be0*/  LDL.LU.64 R8, [R1+0x6df8] ;  /* 0x006df80001087983 */ /* 0x000ea80000300a00 */
[----:B------:R-:W2:Y:S04]  /*65bf0*/  LDL.LU.64 R18, [R1+0x6df0] ;  /* 0x006df00001127983 */ /* 0x000ea80000300a00 */
        /* <DEDUP_REMOVED lines=9> */
[----:B0-----:R-:W2:Y:S04]  /*65c90*/  LDL.LU.64 R16, [R1+0xa20] ;  /* 0x000a200001107983 */ /* 0x001ea80000300a00 */
[----:B------:R-:W2:Y:S02]  /*65ca0*/  LDL.LU.64 R18, [R1+0xa28] ;  /* 0x000a280001127983 */ /* 0x000ea40000300a00 */
[----:B--2---:R-:W-:-:S15]  /*65cb0*/  HMMA.16816.F32.BF16 R16, R20, R12, R16 ;  /* 0x0000000c1410723c */ /* 0x004fde0000041810 */
[----:B------:R-:W-:-:S04]  /*65cc0*/  NOP ;  /* 0x0000000000007918 */ /* 0x000fc80000000000 */
[----:B------:R0:W-:Y:S04]  /*65cd0*/  STL.64 [R1+0xa20], R16 ;  /* 0x000a201001007387 */ /* 0x0001e80000100a00 */
[----:B------:R-:W-:Y:S01]  /*65ce0*/  STL.64 [R1+0xa28], R18 ;  /* 0x000a281201007387 */ /* 0x000fe20000100a00 */
[----:B0-----:R-:W-:Y:S02]  /*65cf0*/  IMAD.MOV.U32 R16, RZ, RZ, R5 ;  /* 0x000000ffff107224 */ /* 0x001fe400078e0005 */
[----:B------:R-:W-:Y:S02]  /*65d00*/  IMAD.MOV.U32 R17, RZ, RZ, R4 ;  /* 0x000000ffff117224 */ /* 0x000fe400078e0004 */
[----:B------:R-:W2:Y:S04]  /*65d10*/  LDL.LU.64 R4, [R1+0xa10] ;  /* 0x000a100001047983 */ /* 0x000ea80000300a00 */
[----:B------:R-:W2:Y:S04]  /*65d20*/  LDL.LU.64 R6, [R1+0xa18] ;  /* 0x000a180001067983 */ /* 0x000ea80000300a00 */
[----:B------:R0:W-:Y:S04]  /*65d30*/  STL.64 [R1+0x6d58], R16 ;  /* 0x006d581001007387 */ /* 0x0001e80000100a00 */
[----:B0-----:R-:W2:Y:S04]  /*65d40*/  LDL.LU.64 R16, [R1+0x390] ;  /* 0x0003900001107983 */ /* 0x001ea80000300a00 */
[----:B------:R-:W2:Y:S04]  /*65d50*/  LDL.LU.64 R18, [R1+0x398] ;  /* 0x0003980001127983 */ /* 0x000ea80000300a00 */
[----:B--2---:R-:W-:Y:S04]  /*65d60*/  STL.64 [R1+0x6d68], R18 ;  /* 0x006d681201007387 */ /* 0x004fe80000100a00 */
[----:B------:R0:W-:Y:S02]  /*65d70*/  STL.64 [R1+0x6d60], R16 ;  /* 0x006d601001007387 */ /* 0x0001e40000100a00 */
[----:B0-----:R-:W-:-:S02]  /*65d80*/  IMAD.MOV.U32 R16, RZ, RZ, R15 ;  /* 0x000000ffff107224 */ /* 0x001fc400078e000f */
[----:B------:R-:W2:Y:S01]  /*65d90*/  LDL.LU R15, [R1+0x6dd4] ;  /* 0x006dd400010f7983 */ /* 0x000ea20000300800 */
[----:B------:R-:W-:-:S03]  /*65da0*/  IMAD.MOV.U32 R17, RZ, RZ, R9 ;  /* 0x000000ffff117224 */ /* 0x000fc600078e0009 */
[----:B------:R-:W4:Y:S04]  /*65db0*/  LDL.LU R9, [R1+0x6dd0] ;  /* 0x006dd00001097983 */ /* 0x000f280000300800 */
[----:B------:R0:W-:Y:S02]  /*65dc0*/  STL.64 [R1+0x6d78], R16 ;  /* 0x006d781001007387 */ /* 0x0001e40000100a00 */
[----:B0-----:R-:W-:Y:S02]  /*65dd0*/  IMAD.MOV.U32 R16, RZ, RZ, R11 ;  /* 0x000000ffff107224 */ /* 0x001fe400078e000b */
[----:B------:R-:W-:Y:S01]  /*65de0*/  IMAD.MOV.U32 R17, RZ, RZ, R10 ;  /* 0x000000ffff117224 */ /* 0x000fe200078e000a */
[----:B------:R-:W4:Y:S04]  /*65df0*/  LDL.LU R11, [R1+0x6dcc] ;  /* 0x006dcc00010b7983 */ /* 0x000f280000300800 */
[----:B------:R-:W4:Y:S04]  /*65e00*/  LDL.LU R10, [R1+0x6dc8] ;  /* 0x006dc800010a7983 */ /* 0x000f280000300800 */
[----:B------:R3:W-:Y:S02]  /*65e10*/  STL.64 [R1+0x6d90], R16 ;  /* 0x006d901001007387 */ /* 0x0007e40000100a00 */
[----:B---3--:R-:W-:-:S02]  /*65e20*/  IMAD.MOV.U32 R16, RZ, RZ, R27 ;  /* 0x000000ffff107224 */ /* 0x008fc400078e001b */
[----:B------:R-:W-:Y:S01]  /*65e30*/  IMAD.MOV.U32 R17, RZ, RZ, R26 ;  /* 0x000000ffff117224 */ /* 0x000fe200078e001a */
[----:B--2---:R-:W-:Y:S04]  /*65e40*/  STL.64 [R1+0x6b68], R14 ;  /* 0x006b680e01007387 */ /* 0x004fe80000100a00 */
[----:B------:R4:W-:Y:S02]  /*65e50*/  STL.64 [R1+0x6b60], R12 ;  /* 0x006b600c01007387 */ /* 0x0009e40000100a00 */
[----:B----4-:R-:W-:Y:S02]  /*65e60*/  IMAD.MOV.U32 R12, RZ, RZ, R25 ;  /* 0x000000ffff0c7224 */ /* 0x010fe400078e0019 */
[----:B------:R-:W-:Y:S02]  /*65e70*/  IMAD.MOV.U32 R13, RZ, RZ, R24 ;  /* 0x000000ffff0d7224 */ /* 0x000fe400078e0018 */
[----:B------:R-:W2:Y:S04]  /*65e80*/  LDL.LU.64 R24, [R1+0x550] ;  /* 0x0005500001187983 */ /* 0x000ea80000300a00 */
[----:B------:R-:W2:Y:S04]  /*65e90*/  LDL.LU.64 R26, [R1+0x558] ;  /* 0x00055800011a7983 */ /* 0x000ea80000300a00 */
[----:B------:R0:W-:Y:S04]  /*65ea0*/  STL.64 [R1+0x6d70], R12 ;  /* 0x006d700c01007387 */ /* 0x0001e80000100a00 */
[----:B0-----:R-:W3:Y:S04]  /*65eb0*/  LDL.LU.64 R12, [R1+0x3a0] ;  /* 0x0003a000010c7983 */ /* 0x001ee80000300a00 */
[----:B------:R-:W4:Y:S01]  /*65ec0*/  LDL.LU.64 R14, [R1+0x3a8] ;  /* 0x0003a800010e7983 */ /* 0x000f220000300a00 */
[C---:B------:R-:W-:Y:S03]  /*65ed0*/  HMMA.16816.F32.BF16 R4, R20.reuse, R8, R4 ;  /* 0x000000081404723c */ /* 0x040fe60000041804 */
[----:B----4-:R-:W-:Y:S04]  /*65ee0*/  STL.64 [R1+0x6d88], R14 ;  /* 0x006d880e01007387 */ /* 0x010fe80000100a00 */
[----:B---3--:R0:W-:Y:S04]  /*65ef0*/  STL.64 [R1+0x6d80], R12 ;  /* 0x006d800c01007387 */ /* 0x0081e80000100a00 */
[----:B0-----:R-:W3:Y:S04]  /*65f00*/  LDL.LU.64 R12, [R1+0x3b0] ;  /* 0x0003b000010c7983 */ /* 0x001ee80000300a00 */
[----:B------:R-:W4:Y:S04]  /*65f10*/  LDL.LU.64 R14, [R1+0x3b8] ;  /* 0x0003b800010e7983 */ /* 0x000f280000300a00 */
[----:B----4-:R-:W-:Y:S04]  /*65f20*/  STL.64 [R1+0x6da0], R14 ;  /* 0x006da00e01007387 */ /* 0x010fe80000100a00 */
[----:B---3--:R0:W-:Y:S04]  /*65f30*/  STL.64 [R1+0x6d98], R12 ;  /* 0x006d980c01007387 */ /* 0x0081e80000100a00 */
[----:B0-----:R-:W3:Y:S04]  /*65f40*/  LDL.LU.64 R12, [R1+0x3c0] ;  /* 0x0003c000010c7983 */ /* 0x001ee80000300a00 */
[----:B------:R-:W3:Y:S04]  /*65f50*/  LDL.LU.64 R14, [R1+0x3c8] ;  /* 0x0003c800010e7983 */ /* 0x000ee80000300a00 */
[----:B------:R-:W-:Y:S04]  /*65f60*/  STL.64 [R1+0xa10], R4 ;  /* 0x000a100401007387 */ /* 0x000fe80000100a00 */
[----:B------:R0:W-:Y:S04]  /*65f70*/  STL.64 [R1+0xa18], R6 ;  /* 0x000a180601007387 */ /* 0x0001e80000100a00 */
[----:B0-----:R-:W4:Y:S04]  /*65f80*/  LDL.LU.64 R6, [R1+0x6dc0] ;  /* 0x006dc00001067983 */ /* 0x001f280000300a00 */
[----:B------:R-:W2:Y:S04]  /*65f90*/  LDL.LU.64 R4, [R1+0x6db8] ;  /* 0x006db80001047983 */ /* 0x000ea80000300a00 */
[----:B------:R-:W-:Y:S04]  /*65fa0*/  STL.64 [R1+0x6b88], R10 ;  /* 0x006b880a01007387 */ /* 0x000fe80000100a00 */
[----:B------:R0:W-:Y:S04]  /*65fb0*/  STL.64 [R1+0x6b80], R8 ;  /* 0x006b800801007387 */ /* 0x0001e80000100a00 */
[----:B0-----:R-:W3:Y:S04]  /*65fc0*/  LDL.LU.64 R8, [R1+0x380] ;  /* 0x0003800001087983 */ /* 0x001ee80000300a00 */
[----:B------:R-:W3:Y:S01]  /*65fd0*/  LDL.LU.64 R10, [R1+0x388] ;  /* 0x00038800010a7983 */ /* 0x000ee20000300a00 */
[----:B--2---:R-:W-:Y:S03]  /*65fe0*/  HMMA.16816.F32.BF16 R20, R20, R4, R24 ;  /* 0x000000041414723c */ /* 0x004fe60000041818 */
[----:B------:R-:W3:Y:S04]  /*65ff0*/  LDL.LU.64 R26, [R1+0x6db0] ;  /* 0x006db000011a7983 */ /* 0x000ee80000300a00 */
[----:B------:R-:W3:-:S12]  /*66000*/  LDL.LU.64 R24, [R1+0x6da8] ;  /* 0x006da80001187983 */ /* 0x000ed80000300a00 */
[----:B------:R0:W-:Y:S04]  /*66010*/  STL.64 [R1+0x550], R20 ;  /* 0x0005501401007387 */ /* 0x0001e80000100a00 */
[----:B------:R-:W-:Y:S04]  /*66020*/  STL.64 [R1+0x558], R22 ;  /* 0x0005581601007387 */ /* 0x000fe80000100a00 */
[----:B0-----:R-:W2:Y:S04]  /*66030*/  LDL.LU R20, [R1+0x140] ;  /* 0x0001400001147983 */ /* 0x001ea80000300800 */
[----:B------:R-:W2:Y:S04]  /*66040*/  LDL.LU R21, [R1+0x144] ;  /* 0x0001440001157983 */ /* 0x000ea80000300800 */
[----:B----4-:R-:W-:Y:S04]  /*66050*/  STL.64 [R1+0x6b58], R6 ;  /* 0x006b580601007387 */ /* 0x010fe80000100a00 */
[----:B------:R0:W-:Y:S04]  /*66060*/  STL.64 [R1+0x6b50], R4 ;  /* 0x006b500401007387 */ /* 0x0001e80000100a00 */
[----:B0-----:R-:W4:Y:S04]  /*66070*/  LDL.LU R4, [R1+0x180] ;  /* 0x0001800001047983 */ /* 0x001f280000300800 */
[----:B------:R-:W4:Y:S01]  /*66080*/  LDL.LU R5, [R1+0x184] ;  /* 0x0001840001057983 */ /* 0x000f220000300800 */
        /* <DEDUP_REMOVED lines=17> */
[----:B0-----:R-:W4:Y:S04]  /*661a0*/  LDL.LU.64 R18, [R1+0x6d68] ;  /* 0x006d680001127983 */ /* 0x001f280000300a00 */
[----:B------:R-:W4:Y:S02]  /*661b0*/  LDL.LU.64 R16, [R1+0x6d60] ;  /* 0x006d600001107983 */ /* 0x000f240000300a00 */
[----:B----4-:R-:W-:Y:S02]  /*661c0*/  HMMA.16816.F32.BF16 R4, R24, R4, R16 ;  /* 0x000000041804723c */ /* 0x010fe40000041810 */
[----:B------:R-:W4:-:S15]  /*661d0*/  LDL.LU.64 R16, [R1+0x6d58] ;  /* 0x006d580001107983 */ /* 0x000f1e0000300a00 */
[----:B------:R-:W-:Y:S02]  /*661e0*/  NOP ;  /* 0x0000000000007918 */ /* 0x000fe40000000000 */
[----:B------:R-:W-:Y:S04]  /*661f0*/  STL.64 [R1+0x390], R4 ;  /* 0x0003900401007387 */ /* 0x000fe80000100a00 */
[----:B------:R3:W-:Y:S02]  /*66200*/  STL.64 [R1+0x398], R6 ;  /* 0x0003980601007387 */ /* 0x0007e40000100a00 */
[----:B---3--:R-:W-:Y:S02]  /*66210*/  HMMA.16816.F32.BF16 R4, R24, R12, R8 ;  /* 0x0000000c1804723c */ /* 0x008fe40000041808 */
[----:B------:R-:W3:-:S15]  /*66220*/  LDL.LU R12, [R1+0xd0] ;  /* 0x0000d000010c7983 */ /* 0x000ede0000300800 */
[----:B------:R-:W-:Y:S02]  /*66230*/  NOP ;  /* 0x0000000000007918 */ /* 0x000fe40000000000 */
[----:B------:R-:W-:Y:S04]  /*66240*/  STL.64 [R1+0x380], R4 ;  /* 0x0003800401007387 */ /* 0x000fe80000100a00 */
[----:B------:R-:W-:Y:S04]  /*66250*/  STL.64 [R1+0x388], R6 ;  /* 0x0003880601007387 */ /* 0x000fe80000100a00 */
[----:B------:R-:W3:Y:S04]  /*66260*/  LDL.LU R13, [R1+0xd4] ;  /* 0x0000d400010d7983 */ /* 0x000ee80000300800 */
[----:B---3--:R0:W-:Y:S04]  /*66270*/  STL.64 [R1+0x6cd8], R12 ;  /* 0x006cd80c01007387 */ /* 0x0081e80000100a00 */
[----:B0-----:R-:W3:Y:S04]  /*66280*/  LDL.LU R12, [R1+0x150] ;  /* 0x00015000010c7983 */ /* 0x001ee80000300800 */
[----:B------:R-:W2:Y:S04]  /*66290*/  LDL.LU R8, [R1+0xe0] ;  /* 0x0000e00001087983 */ /* 0x000ea80000300800 */
[----:B------:R-:W2:Y:S04]  /*662a0*/  LDL.LU R9, [R1+0xe4] ;  /* 0x0000e40001097983 */ /* 0x000ea80000300800 */
[----:B------:R-:W3:Y:S04]  /*662b0*/  LDL.LU.64 R4, [R1+0x350] ;  /* 0x0003500001047983 */ /* 0x000ee80000300a00 */
[----:B------:R-:W3:Y:S04]  /*662c0*/  LDL.LU.64 R6, [R1+0x358] ;  /* 0x0003580001067983 */ /* 0x000ee80000300a00 */
[----:B--2---:R0:W-:Y:S04]  /*662d0*/  STL.64 [R1+0x6ce0], R8 ;  /* 0x006ce00801007387 */ /* 0x0041e80000100a00 */
[----:B0-----:R-:W2:Y:S04]  /*662e0*/  LDL.LU R8, [R1+0x100] ;  /* 0x0001000001087983 */ /* 0x001ea80000300800 */
[----:B------:R-:W2:Y:S01]  /*662f0*/  LDL.LU R9, [R1+0x104] ;  /* 0x0001040001097983 */ /* 0x000ea20000300800 */
[----:B------:R-:W0:Y:S01]  /*66300*/  S2R R18, SR_TID.X ;  /* 0x0000000000127919 */ /* 0x000e220000002100 */
[----:B------:R-:W1:Y:S01]  /*66310*/  S2R R19, SR_TID.X ;  /* 0x0000000000137919 */ /* 0x000e620000002100 */
[----:B------:R-:W-:Y:S01]  /*66320*/  IMAD.MOV.U32 R13, RZ, RZ, R29 ;  /* 0x000000ffff0d7224 */ /* 0x000fe200078e001d */
[----:B--2---:R2:W-:Y:S04]  /*66330*/  STL.64 [R1+0x6cf8], R8 ;  /* 0x006cf80801007387 */ /* 0x0045e80000100a00 */
[----:B--2---:R-:W4:Y:S04]  /*66340*/  LDL.LU.64 R8, [R1+0x370] ;  /* 0x0003700001087983 */ /* 0x004f280000300a00 */
[----:B------:R-:W4:Y:S01]  /*66350*/  LDL.LU.64 R10, [R1+0x378] ;  /* 0x00037800010a7983 */ /* 0x000f220000300a00 */
[----:B0-----:R-:W-:Y:S01]  /*66360*/  LOP3.LUT R18, R18, 0x7, RZ, 0xc0, !PT ;  /* 0x0000000712127812 */ /* 0x001fe200078ec0ff */
[----:B-1----:R-:W-:-:S04]  /*66370*/  IMAD.SHL.U32 R29, R19, 0x2, RZ ;  /* 0x00000002131d7824 */ /* 0x002fc800078e00ff */
[----:B------:R-:W-:Y:S02]  /*66380*/  IMAD R18, R18, 0x110, RZ ;  /* 0x0000011012127824 */ /* 0x000fe400078e02ff */
[----:B------:R-:W-:-:S03]  /*66390*/  IMAD.SHL.U32 R19, R19, 0x80, RZ ;  /* 0x0000008013137824 */ /* 0x000fc600078e00ff */
[----:B------:R-:W-:-:S04]  /*663a0*/  LOP3.LUT R29, R18, 0x10, R29, 0x78, !PT ;  /* 0x00000010121d7812 */ /* 0x000fc800078e781d */
[----:B------:R-:W-:Y:S02]  /*663b0*/  LOP3.LUT R29, R29, 0x800, R19, 0xf8, !PT ;  /* 0x000008001d1d7812 */ /* 0x000fe400078ef813 */
[----:B----4-:R-:W-:Y:S01]  /*663c0*/  HMMA.16816.F32.BF16 R16, R24, R16, R8 ;  /* 0x000000101810723c */ /* 0x010fe20000041808 */
[----:B------:R-:W2:-:S15]  /*663d0*/  LDL.LU R8, [R1+0x110] ;  /* 0x0001100001087983 */ /* 0x000e9e0000300800 */
[----:B------:R-:W-:-:S03]  /*663e0*/  NOP ;  /* 0x0000000000007918 */ /* 0x000fc60000000000 */
[----:B------:R0:W-:Y:S04]  /*663f0*/  STL.64 [R1+0x370], R16 ;  /* 0x0003701001007387 */ /* 0x0001e80000100a00 */
[----:B------:R-:W-:Y:S04]  /*66400*/  STL.64 [R1+0x378], R18 ;  /* 0x0003781201007387 */ /* 0x000fe80000100a00 */
[----:B------:R-:W2:Y:S01]  /*66410*/  LDL.LU R9, [R1+0x114] ;  /* 0x0001140001097983 */ /* 0x000ea20000300800 */
[----:B0-----:R-:W-:Y:S02]  /*66420*/  IMAD.MOV.U32 R16, RZ, RZ, R28 ;  /* 0x000000ffff107224 */ /* 0x001fe400078e001c */
[----:B------:R-:W-:Y:S01]  /*66430*/  IMAD.MOV.U32 R17, RZ, RZ, R2 ;  /* 0x000000ffff117224 */ /* 0x000fe200078e0002 */
[----:B--2---:R0:W-:Y:S04]  /*66440*/  STL.64 [R1+0x6d18], R8 ;  /* 0x006d180801007387 */ /* 0x0041e80000100a00 */
[----:B0-----:R-:W2:Y:S04]  /*66450*/  LDL.LU.64 R8, [R1+0x360] ;  /* 0x0003600001087983 */ /* 0x001ea80000300a00 */
[----:B------:R-:W2:Y:S04]  /*66460*/  LDL.LU.64 R10, [R1+0x368] ;  /* 0x00036800010a7983 */ /* 0x000ea80000300a00 */
[----:B------:R-:W4:Y:S04]  /*66470*/  LDL.LU R28, [R1+0x6d54] ;  /* 0x006d5400011c7983 */ /* 0x000f280000300800 */
[----:B------:R-:W4:Y:S01]  /*66480*/  LDL.LU R2, [R1+0x6d50] ;  /* 0x006d500001027983 */ /* 0x000f220000300800 */
[----:B---3--:R-:W-:Y:S03]  /*66490*/  HMMA.16816.F32.BF16 R4, R24, R20, R4 ;  /* 0x000000141804723c */ /* 0x008fe60000041804 */
[----:B------:R0:W-:Y:S04]  /*664a0*/  STL.64 [R1+0x6b90], R16 ;  /* 0x006b901001007387 */ /* 0x0001e80000100a00 */
[----:B------:R-:W1:Y:S01]  /*664b0*/  LDSM.16.MT88.4 R20, [R29+UR5+0x11000] ;  /* 0x011000051d14783b */ /* 0x000e620008004200 */
[----:B0-----:R-:W-:-:S02]  /*664c0*/  IMAD.MOV.U32 R16, RZ, RZ, R0 ;  /* 0x000000ffff107224 */ /* 0x001fc400078e0000 */
[----:B------:R-:W-:Y:S01]  /*664d0*/  IMAD.MOV.U32 R17, RZ, RZ, R3 ;  /* 0x000000ffff117224 */ /* 0x000fe200078e0003 */
[----:B------:R-:W3:Y:S01]  /*664e0*/  LDL.LU R0, [R1+0x6d4c] ;  /* 0x006d4c0001007983 */ /* 0x000ee20000300800 */
[----:B--2---:R-:W-:-:S15]  /*664f0*/  HMMA.16816.F32.BF16 R8, R24, R12, R8 ;  /* 0x0000000c1808723c */ /* 0x004fde0000041808 */
[----:B------:R-:W-:-:S04]  /*66500*/  NOP ;  /* 0x0000000000007918 */ /* 0x000fc80000000000 */
[----:B------:R-:W-:Y:S04]  /*66510*/  STL.64 [R1+0x360], R8 ;  /* 0x0003600801007387 */ /* 0x000fe80000100a00 */
[----:B------:R-:W-:Y:S04]  /*66520*/  STL.64 [R1+0x368], R10 ;  /* 0x0003680a01007387 */ /* 0x000fe80000100a00 */
[----:B------:R-:W2:Y:S04]  /*66530*/  LDL.LU R3, [R1+0x6d48] ;  /* 0x006d480001037983 */ /* 0x000ea80000300800 */
[----:B------:R4:W-:Y:S02]  /*66540*/  STL.64 [R1+0x6ba8], R16 ;  /* 0x006ba81001007387 */ /* 0x0009e40000100a00 */
[----:B----4-:R-:W-:-:S02]  /*66550*/  IMAD.MOV.U32 R16, RZ, RZ, R2 ;  /* 0x000000ffff107224 */ /* 0x010fc400078e0002 */
[----:B------:R-:W4:Y:S04]  /*66560*/  LDL.LU R2, [R1+0x6d44] ;  /* 0x006d440001027983 */ /* 0x000f280000300800 */
[----:B------:R-:W-:Y:S04]  /*66570*/  STL.64 [R1+0x350], R4 ;  /* 0x0003500401007387 */ /* 0x000fe80000100a00 */
[----:B------:R-:W-:Y:S01]  /*66580*/  STL.64 [R1+0x358], R6 ;  /* 0x0003580601007387 */ /* 0x000fe20000100a00 */
[----:B------:R-:W-:-:S03]  /*66590*/  IMAD.MOV.U32 R17, RZ, RZ, R28 ;  /* 0x000000ffff117224 */ /* 0x000fc600078e001c */
[----:B------:R-:W2:Y:S04]  /*665a0*/  LDL.LU R28, [R1+0x6d40] ;  /* 0x006d4000011c7983 */ /* 0x000ea80000300800 */
[----:B------:R-:W2:Y:S04]  /*665b0*/  LDL.LU.64 R8, [R1+0x330] ;  /* 0x0003300001087983 */ /* 0x000ea80000300a00 */
[----:B------:R-:W2:Y:S04]  /*665c0*/  LDL.LU.64 R10, [R1+0x338] ;  /* 0x00033800010a7983 */ /* 0x000ea80000300a00 */
[----:B--2---:R-:W-:Y:S04]  /*665d0*/  STL.64 [R1+0x6d28], R10 ;  /* 0x006d280a01007387 */ /* 0x004fe80000100a00 */
[----:B------:R0:W-:Y:S04]  /*665e0*/  STL.64 [R1+0x6d20], R8 ;  /* 0x006d200801007387 */ /* 0x0001e80000100a00 */
[----:B0-----:R-:W2:Y:S04]  /*665f0*/  LDL.LU R8, [R1+0x130] ;  /* 0x0001300001087983 */ /* 0x001ea80000300800 */
[----:B------:R-:W2:Y:S04]  /*66600*/  LDL.LU R9, [R1+0x134] ;  /* 0x0001340001097983 */ /* 0x000ea80000300800 */
[----:B------:R-:W2:Y:S04]  /*66610*/  LDL.LU.64 R12, [R1+0x300] ;  /* 0x00030000010c7983 */ /* 0x000ea80000300a00 */
        /* <DEDUP_REMOVED lines=13> */
[----:B------:R-:W3:Y:S04]  /*666f0*/  LDL.LU.64 R4, [R1+0x2e0] ;  /* 0x0002e00001047983 */ /* 0x000ee80000300a00 */
[----:B------:R-:W3:Y:S04]  /*66700*/  LDL.LU.64 R6, [R1+0x2e8] ;  /* 0x0002e80001067983 */ /* 0x000ee80000300a00 */
[----:B------:R0:W-:Y:S04]  /*66710*/  STL.64 [R1+0x6bc0], R16 ;  /* 0x006bc01001007387 */ /* 0x0001e80000100a00 */
[----:B0-----:R-:W3:Y:S04]  /*66720*/  LDL.LU R16, [R1+0x120] ;  /* 0x0001200001107983 */ /* 0x001ee80000300800 */
[----:B------:R-:W3:Y:S04]  /*66730*/  LDL.LU R17, [R1+0x124] ;  /* 0x0001240001117983 */ /* 0x000ee80000300800 */
[----:B-1----:R-:W-:Y:S04]  /*66740*/  STL.64 [R1+0x6b48], R22 ;  /* 0x006b481601007387 */ /* 0x002fe80000100a00 */
[----:B------:R0:W-:Y:S04]  /*66750*/  STL.64 [R1+0x6b40], R20 ;  /* 0x006b401401007387 */ /* 0x0001e80000100a00 */
[----:B0-----:R-:W3:Y:S04]  /*66760*/  LDL.LU.64 R20, [R1+0x2f0] ;  /* 0x0002f00001147983 */ /* 0x001ee80000300a00 */
[----:B------:R-:W3:Y:S01]  /*66770*/  LDL.LU.64 R22, [R1+0x2f8] ;  /* 0x0002f80001167983 */ /* 0x000ee20000300a00 */
[----:B--2---:R-:W-:Y:S03]  /*66780*/  HMMA.16816.F32.BF16 R8, R24, R8, R12 ;  /* 0x000000081808723c */ /* 0x004fe6000004180c */
[----:B------:R-:W2:Y:S04]  /*66790*/  LDL.LU.64 R14, [R1+0x6d38] ;  /* 0x006d3800010e7983 */ /* 0x000ea80000300a00 */
[----:B------:R-:W2:-:S12]  /*667a0*/  LDL.LU.64 R12, [R1+0x6d30] ;  /* 0x006d3000010c7983 */ /* 0x000e980000300a00 */
[----:B------:R-:W-:Y:S04]  /*667b0*/  STL.64 [R1+0x340], R8 ;  /* 0x0003400801007387 */ /* 0x000fe80000100a00 */
[----:B------:R0:W-:Y:S04]  /*667c0*/  STL.64 [R1+0x348], R10 ;  /* 0x0003480a01007387 */ /* 0x0001e80000100a00 */
[----:B0-----:R-:W3:Y:S04]  /*667d0*/  LDL.LU.64 R10, [R1+0x6d28] ;  /* 0x006d2800010a7983 */ /* 0x001ee80000300a00 */
[----:B------:R-:W3:Y:S02]  /*667e0*/  LDL.LU.64 R8, [R1+0x6d20] ;  /* 0x006d200001087983 */ /* 0x000ee40000300a00 */
[----:B---3--:R-:W-:Y:S02]  /*667f0*/  HMMA.16816.F32.BF16 R16, R24, R16, R8 ;  /* 0x000000101810723c */ /* 0x008fe40000041808 */
[----:B------:R-:W2:-:S15]  /*66800*/  LDL.LU.64 R8, [R1+0x6d18] ;  /* 0x006d180001087983 */ /* 0x000e9e0000300a00 */
[----:B------:R-:W-:Y:S02]  /*66810*/  NOP ;  /* 0x0000000000007918 */ /* 0x000fe40000000000 */
[----:B------:R0:W-:Y:S04]  /*66820*/  STL.64 [R1+0x330], R16 ;  /* 0x0003301001007387 */ /* 0x0001e80000100a00 */
[----:B------:R-:W-:Y:S01]  /*66830*/  STL.64 [R1+0x338], R18 ;  /* 0x0003381201007387 */ /* 0x000fe20000100a00 */
[----:B0-----:R-:W-:Y:S02]  /*66840*/  IMAD.MOV.U32 R16, RZ, RZ, R3 ;  /* 0x000000ffff107224 */ /* 0x001fe400078e0003 */
[----:B------:R-:W-:Y:S01]  /*66850*/  IMAD.MOV.U32 R17, RZ, RZ, R0 ;  /* 0x000000ffff117224 */ /* 0x000fe200078e0000 */
[----:B------:R-:W3:Y:S04]  /*66860*/  LDL.LU R3, [R1+0x6d14] ;  /* 0x006d140001037983 */ /* 0x000ee80000300800 */
[----:B------:R-:W3:Y:S04]  /*66870*/  LDL.LU R0, [R1+0x6d10] ;  /* 0x006d100001007983 */ /* 0x000ee80000300800 */
[----:B------:R0:W-:Y:S04]  /*66880*/  STL.64 [R1+0x6bd8], R16 ;  /* 0x006bd81001007387 */ /* 0x0001e80000100a00 */
[----:B0-----:R-:W3:Y:S04]  /*66890*/  LDL.LU R16, [R1+0xf0] ;  /* 0x0000f00001107983 */ /* 0x001ee80000300800 */
[----:B------:R-:W3:Y:S01]  /*668a0*/  LDL.LU R17, [R1+0xf4] ;  /* 0x0000f40001117983 */ /* 0x000ee20000300800 */
[----:B--2---:R-:W-:Y:S03]  /*668b0*/  HMMA.16816.F32.BF16 R8, R24, R8, R12 ;  /* 0x000000081808723c */ /* 0x004fe6000004180c */
[----:B------:R-:W2:Y:S04]  /*668c0*/  LDL.LU.64 R14, [R1+0x6d08] ;  /* 0x006d0800010e7983 */ /* 0x000ea80000300a00 */
[----:B------:R-:W2:-:S12]  /*668d0*/  LDL.LU.64 R12, [R1+0x6d00] ;  /* 0x006d0000010c7983 */ /* 0x000e980000300a00 */
[----:B------:R0:W-:Y:S04]  /*668e0*/  STL.64 [R1+0x320], R8 ;  /* 0x0003200801007387 */ /* 0x0001e80000100a00 */
[----:B------:R2:W-:Y:S04]  /*668f0*/  STL.64 [R1+0x328], R10 ;  /* 0x0003280a01007387 */ /* 0x0005e80000100a00 */
[----:B0-----:R-:W2:Y:S02]  /*66900*/  LDL.LU.64 R8, [R1+0x6cf8] ;  /* 0x006cf80001087983 */ /* 0x001ea40000300a00 */
[----:B--2---:R-:W-:Y:S02]  /*66910*/  HMMA.16816.F32.BF16 R8, R24, R8, R12 ;  /* 0x000000081808723c */ /* 0x004fe4000004180c */
[----:B------:R-:W3:Y:S04]  /*66920*/  LDL.LU.64 R14, [R1+0x6cf0] ;  /* 0x006cf000010e7983 */ /* 0x000ee80000300a00 */
[----:B------:R-:W3:-:S13]  /*66930*/  LDL.LU.64 R12, [R1+0x6ce8] ;  /* 0x006ce800010c7983 */ /* 0x000eda0000300a00 */
[----:B------:R0:W-:Y:S04]  /*66940*/  STL.64 [R1+0x310], R8 ;  /* 0x0003100801007387 */ /* 0x0001e80000100a00 */
[----:B------:R1:W-:Y:S04]  /*66950*/  STL.64 [R1+0x318], R10 ;  /* 0x0003180a01007387 */ /* 0x0003e80000100a00 */
[----:B0-----:R-:W1:Y:S01]  /*66960*/  LDL.LU.64 R8, [R1+0x6ce0] ;  /* 0x006ce00001087983 */ /* 0x001e620000300a00 */
[C---:B---3--:R-:W-:Y:S03]  /*66970*/  HMMA.16816.F32.BF16 R16, R24.reuse, R16, R12 ;  /* 0x000000101810723c */ /* 0x048fe6000004180c */
[----:B------:R-:W2:Y:S05]  /*66980*/  LDL.LU.64 R12, [R1+0x6cd8] ;  /* 0x006cd800010c7983 */ /* 0x000eaa0000300a00 */
[----:B-1----:R-:W-:Y:S11]  /*66990*/  HMMA.16816.F32.BF16 R8, R24, R8, R20 ;  /* 0x000000081808723c */ /* 0x002ff60000041814 */
[----:B------:R0:W-:Y:S04]  /*669a0*/  STL.64 [R1+0x300], R16 ;  /* 0x0003001001007387 */ /* 0x0001e80000100a00 */
[----:B------:R-:W-:Y:S01]  /*669b0*/  STL.64 [R1+0x308], R18 ;  /* 0x0003081201007387 */ /* 0x000fe20000100a00 */
[----:B0-----:R-:W-:-:S02]  /*669c0*/  IMAD.MOV.U32 R16, RZ, RZ, R28 ;  /* 0x000000ffff107224 */ /* 0x001fc400078e001c */
[----:B----4-:R-:W-:Y:S01]  /*669d0*/  IMAD.MOV.U32 R17, RZ, RZ, R2 ;  /* 0x000000ffff117224 */ /* 0x010fe200078e0002 */
[----:B------:R-:W3:Y:S04]  /*669e0*/  LDL.LU R28, [R1+0x6cd4] ;  /* 0x006cd400011c7983 */ /* 0x000ee80000300800 */
[----:B------:R-:W4:Y:S04]  /*669f0*/  LDL.LU R2, [R1+0x6cd0] ;  /* 0x006cd00001027983 */ /* 0x000f280000300800 */
[----:B------:R0:W-:Y:S04]  /*66a00*/  STL.64 [R1+0x6bf0], R16 ;  /* 0x006bf01001007387 */ /* 0x0001e80000100a00 */
[----:B------:R-:W-:Y:S04]  /*66a10*/  STL.64 [R1+0x2f0], R8 ;  /* 0x0002f00801007387 */ /* 0x000fe80000100a00 */
[----:B------:R-:W-:Y:S01]  /*66a20*/  STL.64 [R1+0x2f8], R10 ;  /* 0x0002f80a01007387 */ /* 0x000fe20000100a00 */
[----:B0-----:R-:W-:-:S03]  /*66a30*/  IMAD.MOV.U32 R16, RZ, RZ, R3 ;  /* 0x000000ffff107224 */ /* 0x001fc600078e0003 */
[----:B------:R-:W3:Y:S01]  /*66a40*/  LDL.LU R3, [R1+0x6ccc] ;  /* 0x006ccc0001037983 */ /* 0x000ee20000300800 */
[----:B--2---:R-:W-:-:S15]  /*66a50*/  HMMA.16816.F32.BF16 R4, R24, R12, R4 ;  /* 0x0000000c1804723c */ /* 0x004fde0000041804 */
[----:B------:R-:W-:-:S04]  /*66a60*/  NOP ;  /* 0x0000000000007918 */ /* 0x000fc80000000000 */
[----:B------:R-:W-:Y:S04]  /*66a70*/  STL.64 [R1+0x2e0], R4 ;  /* 0x0002e00401007387 */ /* 0x000fe80000100a00 */
[----:B------:R-:W-:Y:S04]  /*66a80*/  STL.64 [R1+0x2e8], R6 ;  /* 0x0002e80601007387 */ /* 0x000fe80000100a00 */
[----:B------:R-:W2:Y:S04]  /*66a90*/  LDL.LU R17, [R1+0x54] ;  /* 0x0000540001117983 */ /* 0x000ea80000300800 */
[----:B--2---:R3:W-:Y:S02]  /*66aa0*/  STL.64 [R1+0x6c08], R16 ;  /* 0x006c081001007387 */ /* 0x0047e40000100a00 */
[----:B---3--:R-:W-:-:S02]  /*66ab0*/  IMAD.MOV.U32 R16, RZ, RZ, R28 ;  /* 0x000000ffff107224 */ /* 0x008fc400078e001c */
[----:B------:R-:W-:Y:S01]  /*66ac0*/  IMAD.MOV.U32 R17, RZ, RZ, R0 ;  /* 0x000000ffff117224 */ /* 0x000fe200078e0000 */
[----:B------:R-:W2:Y:S04]  /*66ad0*/  LDL.LU R28, [R1+0x6cc8] ;  /* 0x006cc800011c7983 */ /* 0x000ea80000300800 */
[----:B------:R-:W3:Y:S04]  /*66ae0*/  LDL.LU R0, [R1+0x6cc4] ;  /* 0x006cc40001007983 */ /* 0x000ee80000300800 */
[----:B------:R4:W-:Y:S02]  /*66af0*/  STL.64 [R1+0x6c20], R16 ;  /* 0x006c201001007387 */ /* 0x0009e40000100a00 */
[----:B----4-:R-:W-:-:S02]  /*66b00*/  IMAD.MOV.U32 R16, RZ, RZ, R2 ;  /* 0x000000ffff107224 */ /* 0x010fc400078e0002 */
[----:B------:R-:W-:Y:S01]  /*66b10*/  IMAD.MOV.U32 R17, RZ, RZ, R3 ;  /* 0x000000ffff117224 */ /* 0x000fe200078e0003 */
[----:B------:R-:W4:Y:S04]  /*66b20*/  LDL.LU R2, [R1+0x6cc0] ;  /* 0x006cc00001027983 */ /* 0x000f280000300800 */
[----:B------:R-:W4:Y:S04]  /*66b30*/  LDL.LU R3, [R1+0x6cbc] ;  /* 0x006cbc0001037983 */ /* 0x000f280000300800 */
[----:B------:R0:W-:Y:S04]  /*66b40*/  STL.64 [R1+0x6c38], R16 ;  /* 0x006c381001007387 */ /* 0x0001e80000100a00 */
[----:B0-----:R-:W4:Y:S01]  /*66b50*/  LDL.LU R16, [R1+0x80] ;  /* 0x0000800001107983 */ /* 0x001f220000300800 */
[----:B--2---:R-:W-:-:S02]  /*66b60*/  IMAD.MOV.U32 R17, RZ, RZ, R28 ;  /* 0x000000ffff117224 */ /* 0x004fc400078e001c */
[----:B---3--:R-:W-:Y:S01]  /*66b70*/  IMAD.MOV.U32 R4, RZ, RZ, R0 ;  /* 0x000000ffff047224 */ /* 0x008fe200078e0000 */
[----:B------:R-:W2:Y:S01]  /*66b80*/  LDL.LU R28, [R1+0x6cb8] ;  /* 0x006cb800011c7983 */ /* 0x000ea20000300800 */
[----:B----4-:R-:W-:-:S03]  /*66b90*/  IMAD.MOV.U32 R5, RZ, RZ, R2 ;  /* 0x000000ffff057224 */ /* 0x010fc600078e0002 */
[----:B------:R-:W-:Y:S04]  /*66ba0*/  STL.64 [R1+0x6c50], R16 ;  /* 0x006c501001007387 */ /* 0x000fe80000100a00 */
[----:B------:R-:W3:Y:S04]  /*66bb0*/  LDL.LU R0, [R1+0x6cb4] ;  /* 0x006cb40001007983 */ /* 0x000ee80000300800 */
[----:B------:R-:W4:Y:S04]  /*66bc0*/  LDL.LU R2, [R1+0x6cb0] ;  /* 0x006cb00001027983 */ /* 0x000f280000300800 */
[----:B------:R0:W-:Y:S02]  /*66bd0*/  STL.64 [R1+0x6c58], R4 ;  /* 0x006c580401007387 */ /* 0x0001e40000100a00 */
[----:B0-----:R-:W-:-:S02]  /*66be0*/  IMAD.MOV.U32 R4, RZ, RZ, R3 ;  /* 0x000000ffff047224 */ /* 0x001fc400078e0003 */
[----:B------:R-:W2:Y:S04]  /*66bf0*/  LDL.LU R3, [R1+0x6cac] ;  /* 0x006cac0001037983 */ /* 0x000ea80000300800 */
[----:B------:R-:W2:Y:S04]  /*66c00*/  LDL.LU R5, [R1+0xa4] ;  /* 0x0000a40001057983 */ /* 0x000ea80000300800 */
[----:B--2---:R0:W-:Y:S02]  /*66c10*/  STL.64 [R1+0x6c70], R4 ;  /* 0x006c700401007387 */ /* 0x0041e40000100a00 */
[----:B0-----:R-:W-:-:S02]  /*66c20*/  IMAD.MOV.U32 R4, RZ, RZ, R28 ;  /* 0x000000ffff047224 */ /* 0x001fc400078e001c */
[----:B---3--:R-:W-:Y:S01]  /*66c30*/  IMAD.MOV.U32 R5, RZ, RZ, R0 ;  /* 0x000000ffff057224 */ /* 0x008fe200078e0000 */
[----:B------:R-:W2:Y:S04]  /*66c40*/  LDL.LU R28, [R1+0x6ca8] ;  /* 0x006ca800011c7983 */ /* 0x000ea80000300800 */
[----:B------:R-:W3:Y:S04]  /*66c50*/  LDL.LU R0, [R1+0x6ca4] ;  /* 0x006ca40001007983 */ /* 0x000ee80000300800 */
[----:B------:R4:W-:Y:S02]  /*66c60*/  STL.64 [R1+0x6c88], R4 ;  /* 0x006c880401007387 */ /* 0x0009e40000100a00 */
[----:B----4-:R-:W-:-:S02]  /*66c70*/  IMAD.MOV.U32 R4, RZ, RZ, R2 ;  /* 0x000000ffff047224 */ /* 0x010fc400078e0002 */
[----:B------:R-:W4:Y:S04]  /*66c80*/  LDL.LU R2, [R1+0x6ca0] ;  /* 0x006ca00001027983 */ /* 0x000f280000300800 */
        /* <DEDUP_REMOVED lines=43> */
[----:B0-----:R-:W2:Y:S04]  /*66f40*/  LDL.LU.64 R8, [R1+0x280] ;  /* 0x0002800001087983 */ /* 0x001ea80000300a00 */
[----:B------:R-:W2:Y:S01]  /*66f50*/  LDL.LU.64 R10, [R1+0x288] ;  /* 0x00028800010a7983 */ /* 0x000ea20000300a00 */
[C---:B------:R-:W-:Y:S03]  /*66f60*/  HMMA.16816.F32.BF16 R4, R24.reuse, R4, R16 ;  /* 0x000000041804723c */ /* 0x040fe60000041810 */
[----:B--2---:R-:W-:Y:S04]  /*66f70*/  STL.64 [R1+0x6c48], R10 ;  /* 0x006c480a01007387 */ /* 0x004fe80000100a00 */
[----:B------:R0:W-:Y:S04]  /*66f80*/  STL.64 [R1+0x6c40], R8 ;  /* 0x006c400801007387 */ /* 0x0001e80000100a00 */
[----:B0-----:R-:W2:Y:S04]  /*66f90*/  LDL.LU.64 R8, [R1+0x290] ;  /* 0x0002900001087983 */ /* 0x001ea80000300a00 */
[----:B------:R-:W2:Y:S04]  /*66fa0*/  LDL.LU.64 R10, [R1+0x298] ;  /* 0x00029800010a7983 */ /* 0x000ea80000300a00 */
[----:B------:R-:W2:Y:S04]  /*66fb0*/  LDL.LU.64 R12, [R1+0x200] ;  /* 0x00020000010c7983 */ /* 0x000ea80000300a00 */
[----:B------:R-:W2:Y:S04]  /*66fc0*/  LDL.LU.64 R14, [R1+0x208] ;  /* 0x00020800010e7983 */ /* 0x000ea80000300a00 */
[----:B------:R-:W2:Y:S04]  /*66fd0*/  LDL.LU.64 R20, [R1+0x1f0] ;  /* 0x0001f00001147983 */ /* 0x000ea80000300a00 */
[----:B------:R-:W2:Y:S04]  /*66fe0*/  LDL.LU.64 R22, [R1+0x1f8] ;  /* 0x0001f80001167983 */ /* 0x000ea80000300a00 */
        /* <DEDUP_REMOVED lines=74> */
[----:B------:R-:W3:-:S13]  /*67490*/  LDL.LU.64 R8, [R1+0x6b80] ;  /* 0x006b800001087983 */ /* 0x000eda0000300a00 */
        /* <DEDUP_REMOVED lines=9> */
[----:B------:R-:W2:Y:S01]  /*67530*/  LDL.LU.64 R12, [R1+0x6b60] ;  /* 0x006b6000010c7983 */ /* 0x000ea20000300a00 */
[----:B---3--:R-:W-:-:S15]  /*67540*/  HMMA.16816.F32.BF16 R4, R24, R8, R4 ;  /* 0x000000081804723c */ /* 0x008fde0000041804 */
[----:B------:R-:W-:-:S04]  /*67550*/  NOP ;  /* 0x0000000000007918 */ /* 0x000fc80000000000 */
[----:B------:R-:W-:Y:S02]  /*67560*/  IMAD.MOV.U32 R16, RZ, RZ, R4 ;  /* 0x000000ffff107224 */ /* 0x000fe400078e0004 */
[----:B------:R-:W-:Y:S01]  /*67570*/  IMAD.MOV.U32 R3, RZ, RZ, R5 ;  /* 0x000000ffff037224 */ /* 0x000fe200078e0005 */
[----:B--2---:R-:W-:-:S15]  /*67580*/  HMMA.16816.F32.BF16 R20, R24, R12, R20 ;  /* 0x0000000c1814723c */ /* 0x004fde0000041814 */
[----:B------:R-:W-:-:S04]  /*67590*/  NOP ;  /* 0x0000000000007918 */ /* 0x000fc80000000000 */
[----:B------:R0:W-:Y:S04]  /*675a0*/  STL.64 [R1+0x1f0], R20 ;  /* 0x0001f01401007387 */ /* 0x0001e80000100a00 */
[----:B------:R1:W-:Y:S04]  /*675b0*/  STL.64 [R1+0x1f8], R22 ;  /* 0x0001f81601007387 */ /* 0x0003e80000100a00 */
[----:B0-----:R-:W2:Y:S04]  /*675c0*/  LDL.LU.64 R20, [R1+0x1d0] ;  /* 0x0001d00001147983 */ /* 0x001ea80000300a00 */
[----:B-1----:R-:W2:Y:S04]  /*675d0*/  LDL.LU.64 R22, [R1+0x1d8] ;  /* 0x0001d80001167983 */ /* 0x002ea80000300a00 */
[----:B------:R4:W-:Y:S02]  /*675e0*/  STL.64 [R1+0x6b28], R14 ;  /* 0x006b280e01007387 */ /* 0x0009e40000100a00 */
[----:B----4-:R-:W-:-:S02]  /*675f0*/  IMAD.MOV.U32 R14, RZ, RZ, R2 ;  /* 0x000000ffff0e7224 */ /* 0x010fc400078e0002 */
[----:B------:R-:W-:Y:S02]  /*67600*/  IMAD.MOV.U32 R15, RZ, RZ, R0 ;  /* 0x000000ffff0f7224 */ /* 0x000fe400078e0000 */
[----:B------:R-:W-:Y:S02]  /*67610*/  IMAD.MOV.U32 R2, RZ, RZ, R6 ;  /* 0x000000ffff027224 */ /* 0x000fe400078e0006 */
[----:B------:R-:W-:Y:S02]  /*67620*/  IMAD.MOV.U32 R0, RZ, RZ, R7 ;  /* 0x000000ffff007224 */ /* 0x000fe400078e0007 */
[----:B------:R-:W3:Y:S04]  /*67630*/  LDL.LU.64 R6, [R1+0x6b58] ;  /* 0x006b580001067983 */ /* 0x000ee80000300a00 */
[----:B------:R-:W2:Y:S04]  /*67640*/  LDL.LU.64 R4, [R1+0x6b50] ;  /* 0x006b500001047983 */ /* 0x000ea80000300a00 */
[----:B------:R0:W-:Y:S04]  /*67650*/  STL [R1+0x5d48], R16 ;  /* 0x005d481001007387 */ /* 0x0001e80000100800 */
[----:B------:R1:W-:Y:S04]  /*67660*/  STL.64 [R1+0x6928], R18 ;  /* 0x0069281201007387 */ /* 0x0003e80000100a00 */
[----:B0-----:R-:W4:Y:S04]  /*67670*/  LDL.LU R16, [R1+0x11c0] ;  /* 0x0011c00001107983 */ /* 0x001f280000300800 */
[----:B------:R-:W4:Y:S04]  /*67680*/  LDL.LU R17, [R1+0x11c4] ;  /* 0x0011c40001117983 */ /* 0x000f280000300800 */
[----:B-1----:R-:W4:Y:S04]  /*67690*/  LDL.LU R18, [R1+0x11c8] ;  /* 0x0011c80001127983 */ /* 0x002f280000300800 */
[----:B------:R-:W-:Y:S04]  /*676a0*/  STL [R1+0x582c], R0 ;  /* 0x00582c0001007387 */ /* 0x000fe80000100800 */
[----:B------:R-:W-:Y:S04]  /*676b0*/  STL [R1+0x5828], R2 ;  /* 0x0058280201007387 */ /* 0x000fe80000100800 */
[----:B------:R-:W-:Y:S01]  /*676c0*/  STL [R1+0x5824], R3 ;  /* 0x0058240301007387 */ /* 0x000fe20000100800 */
[----:B------:R-:W-:Y:S01]  /*676d0*/  IMAD.MOV.U32 R19, RZ, RZ, R28 ;  /* 0x000000ffff137224 */ /* 0x000fe200078e001c */
[----:B--2---:R-:W-:Y:S02]  /*676e0*/  HMMA.16816.F32.BF16 R24, R24, R4, R20 ;  /* 0x000000041818723c */ /* 0x004fe40000041814 */
[----:B------:R-:W4:Y:S04]  /*676f0*/  LDL.LU.64 R22, [R1+0x6b48] ;  /* 0x006b480001167983 */ /* 0x000f280000300a00 */
[----:B------:R-:W4:-:S13]  /*67700*/  LDL.LU.64 R20, [R1+0x6b40] ;  /* 0x006b400001147983 */ /* 0x000f1a0000300a00 */
[----:B------:R-:W-:Y:S04]  /*67710*/  STL.64 [R1+0x1d0], R24 ;  /* 0x0001d01801007387 */ /* 0x000fe80000100a00 */
[----:B------:R-:W-:Y:S01]  /*67720*/  STL [R1+0x1d8], R26 ;  /* 0x0001d81a01007387 */ /* 0x000fe20000100800 */
[----:B------:R-:W-:-:S03]  /*67730*/  IMAD.MOV.U32 R28, RZ, RZ, R27 ;  /* 0x000000ffff1c7224 */ /* 0x000fc600078e001b */
[----:B------:R-:W0:Y:S04]  /*67740*/  LDSM.16.MT88.4 R24, [R29+UR5+0x11080] ;  /* 0x011080051d18783b */ /* 0x000e280008004200 */
[----:B------:R-:W-:Y:S04]  /*67750*/  STL [R1+0x5830], R28 ;  /* 0x0058301c01007387 */ /* 0x000fe80000100800 */
[----:B0-----:R-:W-:Y:S04]  /*67760*/  STL.64 [R1+0x68e8], R26 ;  /* 0x0068e81a01007387 */ /* 0x001fe80000100a00 */
[----:B------:R-:W-:Y:S01]  /*67770*/  STL.64 [R1+0x68e0], R24 ;  /* 0x0068e01801007387 */ /* 0x000fe20000100a00 */
[----:B----4-:R-:W-:Y:S03]  /*67780*/  HMMA.16816.F32.BF16 R12, R20, R14, R16 ;  /* 0x0000000e140c723c */ /* 0x010fe60000041810 */
[----:B------:R-:W2:Y:S04]  /*67790*/  LDL R18, [R1+0x158] ;  /* 0x0001580001127983 */ /* 0x000ea80000100800 */
[----:B------:R-:W2:Y:S04]  /*677a0*/  LDL R19, [R1+0x15c] ;  /* 0x00015c0001137983 */ /* 0x000ea80000100800 */
[----:B--2---:R0:W-:Y:S04]  /*677b0*/  STL.64 [R1+0x6ad0], R18 ;  /* 0x006ad01201007387 */ /* 0x0041e80000100a00 */
[----:B0-----:R-:W2:Y:S01]  /*677c0*/  LDL.64 R18, [R1+0x178] ;  /* 0x0001780001127983 */ /* 0x001ea20000100a00 */
[----:B---3--:R-:W-:-:S02]  /*677d0*/  IMAD.MOV.U32 R26, RZ, RZ, R7 ;  /* 0x000000ffff1a7224 */ /* 0x008fc400078e0007 */
[----:B------:R-:W-:Y:S02]  /*677e0*/  IMAD.MOV.U32 R27, RZ, RZ, R6 ;  /* 0x000000ffff1b7224 */ /* 0x000fe400078e0006 */
[----:B------:R-:W-:Y:S02]  /*677f0*/  IMAD.MOV.U32 R9, RZ, RZ, R12 ;  /* 0x000000ffff097224 */ /* 0x000fe400078e000c */
[----:B------:R-:W-:Y:S02]  /*67800*/  IMAD.MOV.U32 R8, RZ, RZ, R13 ;  /* 0x000000ffff087224 */ /* 0x000fe400078e000d */
[----:B------:R-:W-:Y:S02]  /*67810*/  IMAD.MOV.U32 R5, RZ, RZ, R14 ;  /* 0x000000ffff057224 */ /* 0x000fe400078e000e */
[----:B------:R-:W-:Y:S01]  /*67820*/  IMAD.MOV.U32 R4, RZ, RZ, R15 ;  /* 0x000000ffff047224 */ /* 0x000fe200078e000f */
[----:B--2---:R0:W-:Y:S04]  /*67830*/  STL.64 [R1+0x6ae8], R18 ;  /* 0x006ae81201007387 */ /* 0x0041e80000100a00 */
[----:B------:R-:W2:Y:S04]  /*67840*/  LDL.LU R24, [R1+0x1160] ;  /* 0x0011600001187983 */ /* 0x000ea80000300800 */
[----:B------:R-:W2:Y:S04]  /*67850*/  LDL.LU R25, [R1+0x1164] ;  /* 0x0011640001197983 */ /* 0x000ea80000300800 */
[----:B------:R-:W3:Y:S04]  /*67860*/  LDL.LU R7, [R1+0x6b3c] ;  /* 0x006b3c0001077983 */ /* 0x000ee80000300800 */
[----:B------:R-:W4:Y:S04]  /*67870*/  LDL.LU R6, [R1+0x6b38] ;  /* 0x006b380001067983 */ /* 0x000f280000300800 */
[----:B------:R-:W2:Y:S04]  /*67880*/  LDL.LU R12, [R1+0x11b0] ;  /* 0x0011b000010c7983 */ /* 0x000ea80000300800 */
[----:B------:R-:W2:Y:S04]  /*67890*/  LDL.LU R13, [R1+0x11b4] ;  /* 0x0011b400010d7983 */ /* 0x000ea80000300800 */
[----:B------:R-:W2:Y:S04]  /*678a0*/  LDL.LU R14, [R1+0x11b8] ;  /* 0x0011b800010e7983 */ /* 0x000ea80000300800 */
[----:B------:R-:W2:Y:S04]  /*678b0*/  LDL.LU R15, [R1+0x11bc] ;  /* 0x0011bc00010f7983 */ /* 0x000ea80000300800 */
[----:B0-----:R-:W2:Y:S04]  /*678c0*/  LDL R18, [R1+0x188] ;  /* 0x0001880001127983 */ /* 0x001ea80000100800 */
[----:B------:R-:W2:Y:S04]  /*678d0*/  LDL R19, [R1+0x18c] ;  /* 0x00018c0001137983 */ /* 0x000ea80000100800 */
[----:B--2---:R0:W-:Y:S04]  /*678e0*/  STL.64 [R1+0x6b00], R18 ;  /* 0x006b001201007387 */ /* 0x0041e80000100a00 */
[----:B------:R-:W2:Y:S04]  /*678f0*/  LDL.LU R16, [R1+0x11a0] ;  /* 0x0011a00001107983 */ /* 0x000ea80000300800 */
[----:B------:R-:W2:Y:S04]  /*67900*/  LDL.LU R17, [R1+0x11a4] ;  /* 0x0011a40001117983 */ /* 0x000ea80000300800 */
[----:B0-----:R-:W2:Y:S04]  /*67910*/  LDL.LU R18, [R1+0x11a8] ;  /* 0x0011a80001127983 */ /* 0x001ea80000300800 */
[----:B------:R-:W2:Y:S04]  /*67920*/  LDL.LU R19, [R1+0x11ac] ;  /* 0x0011ac0001137983 */ /* 0x000ea80000300800 */
[----:B--2---:R0:W-:Y:S04]  /*67930*/  STL.64 [R1+0x6b20], R18 ;  /* 0x006b201201007387 */ /* 0x0041e80000100a00 */
[----:B------:R-:W-:Y:S04]  /*67940*/  STL.64 [R1+0x6b18], R16 ;  /* 0x006b181001007387 */ /* 0x000fe80000100a00 */
[----:B0-----:R-:W2:Y:S04]  /*67950*/  LDL R18, [R1+0x1a8] ;  /* 0x0001a80001127983 */ /* 0x001ea80000100800 */
[----:B------:R-:W2:Y:S04]  /*67960*/  LDL R19, [R1+0x1ac] ;  /* 0x0001ac0001137983 */ /* 0x000ea80000100800 */
[----:B------:R-:W-:Y:S04]  /*67970*/  STL.64 [R1+0x6ae0], R26 ;  /* 0x006ae01a01007387 */ /* 0x000fe80000100a00 */
[----:B------:R0:W-:Y:S04]  /*67980*/  STL.64 [R1+0x6ad8], R24 ;  /* 0x006ad81801007387 */ /* 0x0001e80000100a00 */
[----:B0-----:R-:W2:Y:S04]  /*67990*/  LDL.LU R24, [R1+0x1180] ;  /* 0x0011800001187983 */ /* 0x001ea80000300800 */
[----:B------:R-:W2:Y:S04]  /*679a0*/  LDL.LU R25, [R1+0x1184] ;  /* 0x0011840001197983 */ /* 0x000ea80000300800 */
[----:B------:R-:W2:Y:S04]  /*679b0*/  LDL.LU R26, [R1+0x1188] ;  /* 0x00118800011a7983 */ /* 0x000ea80000300800 */
[----:B------:R-:W2:Y:S04]  /*679c0*/  LDL.LU R27, [R1+0x118c] ;  /* 0x00118c00011b7983 */ /* 0x000ea80000300800 */
[----:B--2---:R-:W-:Y:S04]  /*679d0*/  STL.64 [R1+0x6af8], R26 ;  /* 0x006af81a01007387 */ /* 0x004fe80000100a00 */
[----:B------:R0:W-:Y:S04]  /*679e0*/  STL.64 [R1+0x6af0], R24 ;  /* 0x006af01801007387 */ /* 0x0001e80000100a00 */
[----:B0-----:R-:W2:Y:S04]  /*679f0*/  LDL.LU R24, [R1+0x1190] ;  /* 0x0011900001187983 */ /* 0x001ea80000300800 */
[----:B------:R-:W2:Y:S01]  /*67a00*/  LDL.LU R25, [R1+0x1194] ;  /* 0x0011940001197983 */ /* 0x000ea20000300800 */
[----:B------:R-:W-:Y:S01]  /*67a10*/  HMMA.16816.F32.BF16 R16, R20, R18, R12 ;  /* 0x000000121410723c */ /* 0x000fe2000004180c */
[----:B----4-:R-:W-:-:S02]  /*67a20*/  IMAD.MOV.U32 R26, RZ, RZ, R6 ;  /* 0x000000ffff1a7224 */ /* 0x010fc400078e0006 */
[----:B---3--:R-:W-:Y:S01]  /*67a30*/  IMAD.MOV.U32 R27, RZ, RZ, R7 ;  /* 0x000000ffff1b7224 */ /* 0x008fe200078e0007 */
[----:B------:R-:W3:Y:S04]  /*67a40*/  LDL.LU R6, [R1+0x6b34] ;  /* 0x006b340001067983 */ /* 0x000ee80000300800 */
[----:B------:R-:W3:Y:S04]  /*67a50*/  LDL.LU R7, [R1+0x6b30] ;  /* 0x006b300001077983 */ /* 0x000ee80000300800 */
[----:B------:R0:W-:Y:S07]  /*67a60*/  STL.64 [R1+0x6b10], R26 ;  /* 0x006b101a01007387 */ /* 0x0001ee0000100a00 */
[----:B------:R-:W-:-:S02]  /*67a70*/  IMAD.MOV.U32 R13, RZ, RZ, R18 ;  /* 0x000000ffff0d7224 */ /* 0x000fc400078e0012 */
[----:B------:R-:W-:Y:S01]  /*67a80*/  IMAD.MOV.U32 R12, RZ, RZ, R19 ;  /* 0x000000ffff0c7224 */ /* 0x000fe200078e0013 */
[----:B--2---:R-:W-:Y:S04]  /*67a90*/  STL.64 [R1+0x6b08], R24 ;  /* 0x006b081801007387 */ /* 0x004fe80000100a00 */
[----:B0-----:R-:W2:Y:S04]  /*67aa0*/  LDL.64 R26, [R1+0x198] ;  /* 0x00019800011a7983 */ /* 0x001ea80000100a00 */
[----:B------:R-:W-:Y:S04]  /*67ab0*/  STL [R1+0x55cc], R4 ;  /* 0x0055cc0401007387 */ /* 0x000fe80000100800 */
[----:B------:R-:W-:Y:S04]  /*67ac0*/  STL [R1+0x55c8], R5 ;  /* 0x0055c80501007387 */ /* 0x000fe80000100800 */
[----:B------:R-:W-:Y:S04]  /*67ad0*/  STL [R1+0x55c4], R8 ;  /* 0x0055c40801007387 */ /* 0x000fe80000100800 */
[----:B------:R-:W-:Y:S04]  /*67ae0*/  STL [R1+0x55c0], R9 ;  /* 0x0055c00901007387 */ /* 0x000fe80000100800 */
[----:B------:R-:W4:Y:S04]  /*67af0*/  LDL.LU.64 R14, [R1+0x6b28] ;  /* 0x006b2800010e7983 */ /* 0x000f280000300a00 */
[----:B------:R0:W-:Y:S04]  /*67b00*/  STL.64 [R1+0x11b0], R16 ;  /* 0x0011b01001007387 */ /* 0x0001e80000100a00 */
[----:B------:R-:W3:Y:S04]  /*67b10*/  LDL.LU.64 R18, [R1+0x6b20] ;  /* 0x006b200001127983 */ /* 0x000ee80000300a00 */
[----:B0-----:R-:W3:Y:S04]  /*67b20*/  LDL.LU.64 R16, [R1+0x6b18] ;  /* 0x006b180001107983 */ /* 0x001ee80000300a00 */
[----:B------:R2:W-:Y:S04]  /*67b30*/  STL [R1+0x594c], R12 ;  /* 0x00594c0c01007387 */ /* 0x0005e80000100800 */
[----:B------:R-:W-:Y:S01]  /*67b40*/  STL [R1+0x5948], R13 ;  /* 0x0059480d01007387 */ /* 0x000fe20000100800 */
[----:B--2---:R-:W-:-:S02]  /*67b50*/  IMAD.MOV.U32 R12, RZ, RZ, R26 ;  /* 0x000000ffff0c7224 */ /* 0x004fc400078e001a */
[----:B------:R-:W-:Y:S01]  /*67b60*/  IMAD.MOV.U32 R3, RZ, RZ, R27 ;  /* 0x000000ffff037224 */ /* 0x000fe200078e001b */
[----:B---3--:R-:W-:Y:S01]  /*67b70*/  HMMA.16816.F32.BF16 R16, R20, R26, R16 ;  /* 0x0000001a1410723c */ /* 0x008fe20000041810 */
[----:B------:R-:W2:Y:S04]  /*67b80*/  LDL.LU.64 R26, [R1+0x6b10] ;  /* 0x006b1000011a7983 */ /* 0x000ea80000300a00 */
[----:B------:R-:W2:-:S14]  /*67b90*/  LDL.LU.64 R24, [R1+0x6b08] ;  /* 0x006b080001187983 */ /* 0x000e9c0000300a00 */
[----:B------:R-:W-:Y:S02]  /*67ba0*/  IMAD.MOV.U32 R8, RZ, RZ, R18 ;  /* 0x000000ffff087224 */ /* 0x000fe400078e0012 */
[----:B------:R-:W-:Y:S02]  /*67bb0*/  IMAD.MOV.U32 R9, RZ, RZ, R19 ;  /* 0x000000ffff097224 */ /* 0x000fe400078e0013 */
[----:B------:R-:W2:Y:S01]  /*67bc0*/  LDL.LU.64 R18, [R1+0x6b00] ;  /* 0x006b000001127983 */ /* 0x000ea20000300a00 */
[----:B------:R-:W-:Y:S02]  /*67bd0*/  IMAD.MOV.U32 R4, RZ, RZ, R16 ;  /* 0x000000ffff047224 */ /* 0x000fe400078e0010 */
[----:B------:R-:W-:Y:S01]  /*67be0*/  IMAD.MOV.U32 R5, RZ, RZ, R17 ;  /* 0x000000ffff057224 */ /* 0x000fe200078e0011 */
[----:B----4-:R0:W-:Y:S04]  /*67bf0*/  STL.64 [R1+0x6938], R14 ;  /* 0x0069380e01007387 */ /* 0x0101e80000100a00 */
[----:B------:R-:W-:Y:S04]  /*67c00*/  STL [R1+0x6930], R12 ;  /* 0x0069300c01007387 */ /* 0x000fe80000100800 */
[----:B0-----:R-:W3:Y:S04]  /*67c10*/  LDL.64 R14, [R1+0x168] ;  /* 0x00016800010e7983 */ /* 0x001ee80000100a00 */
[----:B------:R-:W-:Y:S04]  /*67c20*/  STL.64 [R1+0x68f8], R6 ;  /* 0x0068f80601007387 */ /* 0x000fe80000100a00 */
[----:B------:R0:W-:Y:S04]  /*67c30*/  STL.64 [R1+0x68f0], R4 ;  /* 0x0068f00401007387 */ /* 0x0001e80000100a00 */
[----:B0-----:R-:W3:Y:S04]  /*67c40*/  LDL.LU R4, [R1+0x1170] ;  /* 0x0011700001047983 */ /* 0x001ee80000300800 */
[----:B------:R-:W3:Y:S04]  /*67c50*/  LDL.LU R5, [R1+0x1174] ;  /* 0x0011740001057983 */ /* 0x000ee80000300800 */
[----:B------:R-:W3:Y:S04]  /*67c60*/  LDL.LU R6, [R1+0x1178] ;  /* 0x0011780001067983 */ /* 0x000ee80000300800 */
[----:B------:R-:W3:Y:S04]  /*67c70*/  LDL.LU R7, [R1+0x117c] ;  /* 0x00117c0001077983 */ /* 0x000ee80000300800 */
[----:B------:R-:W-:Y:S04]  /*67c80*/  STL [R1+0x593c], R9 ;  /* 0x00593c0901007387 */ /* 0x000fe80000100800 */
[----:B------:R-:W-:Y:S01]  /*67c90*/  STL [R1+0x5938], R8 ;  /* 0x0059380801007387 */ /* 0x000fe20000100800 */
[----:B--2---:R-:W-:Y:S03]  /*67ca0*/  HMMA.16816.F32.BF16 R16, R20, R18, R24 ;  /* 0x000000121410723c */ /* 0x004fe60000041818 */
[----:B------:R-:W2:Y:S04]  /*67cb0*/  LDL.LU.64 R26, [R1+0x6af8] ;  /* 0x006af800011a7983 */ /* 0x000ea80000300a00 */
[----:B------:R-:W2:-:S12]  /*67cc0*/  LDL.LU.64 R24, [R1+0x6af0] ;  /* 0x006af00001187983 */ /* 0x000e980000300a00 */
[----:B------:R-:W-:Y:S04]  /*67cd0*/  STL.64 [R1+0x1190], R16 ;  /* 0x0011901001007387 */ /* 0x000fe80000100a00 */
[----:B------:R0:W-:Y:S04]  /*67ce0*/  STL.64 [R1+0x1198], R18 ;  /* 0x0011981201007387 */ /* 0x0001e80000100a00 */
        /* <DEDUP_REMOVED lines=9> */
[----:B------:R-:W2:Y:S01]  /*67d80*/  LDL.LU.64 R18, [R1+0x6ad0] ;  /* 0x006ad00001127983 */ /* 0x000ea20000300a00 */
[----:B---3--:R-:W-:Y:S01]  /*67d90*/  HMMA.16816.F32.BF16 R4, R20, R14, R4 ;  /* 0x0000000e1404723c */ /* 0x008fe20000041804 */
[----:B------:R-:W-:-:S02]  /*67da0*/  IMAD.MOV.U32 R8, RZ, RZ, R15 ;  /* 0x000000ffff087224 */ /* 0x000fc400078e000f */
[----:B------:R-:W-:-:S15]  /*67db0*/  IMAD.MOV.U32 R9, RZ, RZ, R14 ;  /* 0x000000ffff097224 */ /* 0x000fde00078e000e */
[----:B------:R-:W-:Y:S01]  /*67dc0*/  NOP ;  /* 0x0000000000007918 */ /* 0x000fe20000000000 */
[----:B------:R-:W-:Y:S04]  /*67dd0*/  STL.64 [R1+0x1170], R4 ;  /* 0x0011700401007387 */ /* 0x000fe80000100a00 */
[----:B------:R2:W-:Y:S04]  /*67de0*/  STL.64 [R1+0x1178], R6 ;  /* 0x0011780601007387 */ /* 0x0005e80000100a00 */
[----:B------:R-:W-:Y:S04]  /*67df0*/  STL [R1+0x683c], R8 ;  /* 0x00683c0801007387 */ /* 0x000fe80000100800 */
[----:B------:R-:W-:Y:S04]  /*67e00*/  STL [R1+0x6838], R9 ;  /* 0x0068380901007387 */ /* 0x000fe80000100800 */
[----:B------:R-:W-:Y:S01]  /*67e10*/  STL.64 [R1+0x6ac8], R10 ;  /* 0x006ac80a01007387 */ /* 0x000fe20000100a00 */
[----:B--2---:R-:W-:Y:S03]  /*67e20*/  HMMA.16816.F32.BF16 R4, R20, R18, R24 ;  /* 0x000000121404723c */ /* 0x004fe60000041818 */
[----:B------:R-:W2:-:S15]  /*67e30*/  LDL.LU R24, [R1+0x10b0] ;  /* 0x0010b00001187983 */ /* 0x000e9e0000300800 */
[----:B------:R-:W-:Y:S01]  /*67e40*/  NOP ;  /* 0x0000000000007918 */ /* 0x000fe20000000000 */
[----:B------:R-:W-:Y:S04]  /*67e50*/  STL.64 [R1+0x1160], R4 ;  /* 0x0011600401007387 */ /* 0x000fe80000100a00 */
[----:B------:R-:W-:Y:S04]  /*67e60*/  STL.64 [R1+0x1168], R6 ;  /* 0x0011680601007387 */ /* 0x000fe80000100a00 */
[----:B------:R-:W2:Y:S04]  /*67e70*/  LDL.LU R25, [R1+0x10b4] ;  /* 0x0010b40001197983 */ /* 0x000ea80000300800 */
[----:B------:R-:W3:Y:S04]  /*67e80*/  LDL.LU R26, [R1+0x10b8] ;  /* 0x0010b800011a7983 */ /* 0x000ee80000300800 */
[----:B------:R-:W3:Y:S04]  /*67e90*/  LDL.LU R27, [R1+0x10bc] ;  /* 0x0010bc00011b7983 */ /* 0x000ee80000300800 */
[----:B---3--:R0:W-:Y:S04]  /*67ea0*/  STL.64 [R1+0x6a08], R26 ;  /* 0x006a081a01007387 */ /* 0x0081e80000100a00 */
[----:B--2---:R-:W-:Y:S04]  /*67eb0*/  STL.64 [R1+0x6a00], R24 ;  /* 0x006a001801007387 */ /* 0x004fe80000100a00 */
[----:B0-----:R-:W2:Y:S04]  /*67ec0*/  LDL.64 R26, [R1+0xc8] ;  /* 0x0000c800011a7983 */ /* 0x001ea80000100a00 */
[----:B--2---:R0:W-:Y:S04]  /*67ed0*/  STL.64 [R1+0x6a18], R26 ;  /* 0x006a181a01007387 */ /* 0x0041e80000100a00 */
[----:B------:R-:W2:Y:S04]  /*67ee0*/  LDL R14, [R1+0xb8] ;  /* 0x0000b800010e7983 */ /* 0x000ea80000100800 */
[----:B------:R-:W2:Y:S04]  /*67ef0*/  LDL R15, [R1+0xbc] ;  /* 0x0000bc00010f7983 */ /* 0x000ea80000100800 */
[----:B0-----:R-:W3:Y:S04]  /*67f00*/  LDL R26, [R1+0xd8] ;  /* 0x0000d800011a7983 */ /* 0x001ee80000100800 */
[----:B------:R-:W3:Y:S04]  /*67f10*/  LDL R27, [R1+0xdc] ;  /* 0x0000dc00011b7983 */ /* 0x000ee80000100800 */
[----:B---3--:R0:W-:Y:S04]  /*67f20*/  STL.64 [R1+0x6a30], R26 ;  /* 0x006a301a01007387 */ /* 0x0081e80000100a00 */
[----:B0-----:R-:W3:Y:S04]  /*67f30*/  LDL.64 R26, [R1+0xe8] ;  /* 0x0000e800011a7983 */ /* 0x001ee80000100a00 */
[----:B---3--:R-:W-:Y:S04]  /*67f40*/  STL.64 [R1+0x6a48], R26 ;  /* 0x006a481a01007387 */ /* 0x008fe80000100a00 */
[----:B--2---:R0:W-:Y:S04]  /*67f50*/  STL.64 [R1+0x6a10], R14 ;  /* 0x006a100e01007387 */ /* 0x0041e80000100a00 */
[----:B------:R-:W2:Y:S04]  /*67f60*/  LDL.LU R12, [R1+0x10d0] ;  /* 0x0010d000010c7983 */ /* 0x000ea80000300800 */
[----:B------:R-:W2:Y:S04]  /*67f70*/  LDL.LU R13, [R1+0x10d4] ;  /* 0x0010d400010d7983 */ /* 0x000ea80000300800 */
[----:B0-----:R-:W3:Y:S04]  /*67f80*/  LDL.LU R14, [R1+0x10d8] ;  /* 0x0010d800010e7983 */ /* 0x001ee80000300800 */
[----:B------:R-:W3:Y:S04]  /*67f90*/  LDL.LU R15, [R1+0x10dc] ;  /* 0x0010dc00010f7983 */ /* 0x000ee80000300800 */
[----:B------:R-:W4:Y:S04]  /*67fa0*/  LDL R26, [R1+0xf8] ;  /* 0x0000f800011a7983 */ /* 0x000f280000100800 */
[----:B------:R-:W4:Y:S04]  /*67fb0*/  LDL R27, [R1+0xfc] ;  /* 0x0000fc00011b7983 */ /* 0x000f280000100800 */
[----:B----4-:R0:W-:Y:S04]  /*67fc0*/  STL.64 [R1+0x6a60], R26 ;  /* 0x006a601a01007387 */ /* 0x0101e80000100a00 */
[----:B0-----:R-:W4:Y:S04]  /*67fd0*/  LDL.64 R26, [R1+0x108] ;  /* 0x00010800011a7983 */ /* 0x001f280000100a00 */
[----:B----4-:R-:W-:Y:S04]  /*67fe0*/  STL.64 [R1+0x6a78], R26 ;  /* 0x006a781a01007387 */ /* 0x010fe80000100a00 */
[----:B---3--:R-:W-:Y:S04]  /*67ff0*/  STL.64 [R1+0x6a28], R14 ;  /* 0x006a280e01007387 */ /* 0x008fe80000100a00 */
[----:B--2---:R0:W-:Y:S04]  /*68000*/  STL.64 [R1+0x6a20], R12 ;  /* 0x006a200c01007387 */ /* 0x0041e80000100a00 */
[----:B0-----:R-:W2:Y:S04]  /*68010*/  LDL.LU R12, [R1+0x10e0] ;  /* 0x0010e000010c7983 */ /* 0x001ea80000300800 */
[----:B------:R-:W2:Y:S04]  /*68020*/  LDL.LU R13, [R1+0x10e4] ;  /* 0x0010e400010d7983 */ /* 0x000ea80000300800 */
[----:B------:R-:W3:Y:S04]  /*68030*/  LDL.LU R14, [R1+0x10e8] ;  /* 0x0010e800010e7983 */ /* 0x000ee80000300800 */
        /* <DEDUP_REMOVED lines=14> */
[----:B------:R-:W2:Y:S04]  /*68120*/  LDL.LU R8, [R1+0x1150] ;  /* 0x0011500001087983 */ /* 0x000ea80000300800 */
[----:B------:R-:W2:Y:S04]  /*68130*/  LDL.LU R9, [R1+0x1154] ;  /* 0x0011540001097983 */ /* 0x000ea80000300800 */
[----:B------:R-:W2:Y:S04]  /*68140*/  LDL.LU R10, [R1+0x1158] ;  /* 0x00115800010a7983 */ /* 0x000ea80000300800 */
[----:B------:R-:W2:Y:S04]  /*68150*/  LDL.LU R11, [R1+0x115c] ;  /* 0x00115c00010b7983 */ /* 0x000ea80000300800 */
[----:B----4-:R0:W-:Y:S04]  /*68160*/  STL.64 [R1+0x6ac0], R26 ;  /* 0x006ac01a01007387 */ /* 0x0101e80000100a00 */
[----:B0-----:R-:W4:Y:S04]  /*68170*/  LDL.64 R26, [R1+0x148] ;  /* 0x00014800011a7983 */ /* 0x001f280000100a00 */
[----:B---3--:R-:W-:Y:S04]  /*68180*/  STL.64 [R1+0x6a58], R14 ;  /* 0x006a580e01007387 */ /* 0x008fe80000100a00 */
[----:B--2---:R0:W-:Y:S04]  /*68190*/  STL.64 [R1+0x6a50], R12 ;  /* 0x006a500c01007387 */ /* 0x0041e80000100a00 */
[----:B0-----:R-:W2:Y:S04]  /*681a0*/  LDL.LU R12, [R1+0x1100] ;  /* 0x00110000010c7983 */ /* 0x001ea80000300800 */
[----:B------:R-:W2:Y:S04]  /*681b0*/  LDL.LU R13, [R1+0x1104] ;  /* 0x00110400010d7983 */ /* 0x000ea80000300800 */
[----:B------:R-:W3:Y:S04]  /*681c0*/  LDL.LU R14, [R1+0x1108] ;  /* 0x00110800010e7983 */ /* 0x000ee80000300800 */
[----:B------:R-:W3:Y:S04]  /*681d0*/  LDL.LU R15, [R1+0x110c] ;  /* 0x00110c00010f7983 */ /* 0x000ee80000300800 */
        /* <DEDUP_REMOVED lines=11> */
[----:B------:R-:W3:Y:S01]  /*68290*/  LDL.LU R15, [R1+0x112c] ;  /* 0x00112c00010f7983 */ /* 0x000ee20000300800 */
[----:B----4-:R-:W-:Y:S03]  /*682a0*/  HMMA.16816.F32.BF16 R8, R20, R26, R8 ;  /* 0x0000001a1408723c */ /* 0x010fe60000041808 */
        /* <DEDUP_REMOVED lines=10> */
[----:B------:R-:W2:Y:S04]  /*68350*/  LDL.LU R14, [R1+0x1148] ;  /* 0x00114800010e7983 */ /* 0x000ea80000300800 */
[----:B------:R-:W2:Y:S04]  /*68360*/  LDL.LU R15, [R1+0x114c] ;  /* 0x00114c00010f7983 */ /* 0x000ea80000300800 */
[----:B------:R-:W3:Y:S04]  /*68370*/  LDL.LU R4, [R1+0x10c0] ;  /* 0x0010c00001047983 */ /* 0x000ee80000300800 */
[----:B------:R-:W3:Y:S04]  /*68380*/  LDL.LU R5, [R1+0x10c4] ;  /* 0x0010c40001057983 */ /* 0x000ee80000300800 */
[----:B------:R-:W3:Y:S04]  /*68390*/  LDL.LU R6, [R1+0x10c8] ;  /* 0x0010c80001067983 */ /* 0x000ee80000300800 */
[----:B------:R-:W3:Y:S04]  /*683a0*/  LDL.LU R7, [R1+0x10cc] ;  /* 0x0010cc0001077983 */ /* 0x000ee80000300800 */
[----:B------:R-:W4:Y:S04]  /*683b0*/  LDL.64 R18, [R1+0xa8] ;  /* 0x0000a80001127983 */ /* 0x000f280000100a00 */
[----:B------:R0:W-:Y:S04]  /*683c0*/  STL.64 [R1+0x1150], R8 ;  /* 0x0011500801007387 */ /* 0x0001e80000100a00 */
[----:B------:R1:W-:Y:S01]  /*683d0*/  STL.64 [R1+0x1158], R10 ;  /* 0x0011580a01007387 */ /* 0x0003e20000100a00 */
[----:B0-----:R-:W-:-:S03]  /*683e0*/  IMAD.MOV.U32 R8, RZ, RZ, R26 ;  /* 0x000000ffff087224 */ /* 0x001fc600078e001a */
[----:B-1----:R-:W2:Y:S01]  /*683f0*/  LDL.LU.64 R10, [R1+0x6ac8] ;  /* 0x006ac800010a7983 */ /* 0x002ea20000300a00 */
[----:B------:R-:W-:-:S03]  /*68400*/  IMAD.MOV.U32 R9, RZ, RZ, R27 ;  /* 0x000000ffff097224 */ /* 0x000fc600078e001b */
[----:B------:R-:W2:Y:S04]  /*68410*/  LDL.LU.64 R26, [R1+0x6ac0] ;  /* 0x006ac000011a7983 */ /* 0x000ea80000300a00 */
        /* <DEDUP_REMOVED lines=65> */
[----:B0-----:R-:W3:Y:S04]  /*68830*/  LDL.LU.64 R14, [R1+0x6a10] ;  /* 0x006a1000010e7983 */ /* 0x001ee80000300a00 */
[----:B------:R-:W2:Y:S04]  /*68840*/  LDL.LU.64 R26, [R1+0x6a08] ;  /* 0x006a0800011a7983 */ /* 0x000ea80000300a00 */
[----:B------:R-:W2:Y:S04]  /*68850*/  LDL.LU.64 R24, [R1+0x6a00] ;  /* 0x006a000001187983 */ /* 0x000ea80000300a00 */
[----:B------:R4:W-:Y:S04]  /*68860*/  STL [R1+0x6864], R9 ;  /* 0x0068640901007387 */ /* 0x0009e80000100800 */
[----:B------:R0:W-:Y:S01]  /*68870*/  STL [R1+0x6860], R8 ;  /* 0x0068600801007387 */ /* 0x0001e20000100800 */
[----:B----4-:R-:W-:-:S02]  /*68880*/  IMAD.MOV.U32 R9, RZ, RZ, R18 ;  /* 0x000000ffff097224 */ /* 0x010fc400078e0012 */
[----:B0-----:R-:W-:Y:S01]  /*68890*/  IMAD.MOV.U32 R8, RZ, RZ, R19 ;  /* 0x000000ffff087224 */ /* 0x001fe200078e0013 */
[C---:B---3--:R-:W-:Y:S08]  /*688a0*/  HMMA.16816.F32.BF16 R12, R20.reuse, R14, R4 ;  /* 0x0000000e140c723c */ /* 0x048ff00000041804 */
[C---:B--2---:R-:W-:Y:S11]  /*688b0*/  HMMA.16816.F32.BF16 R4, R20.reuse, R18, R24 ;  /* 0x000000121404723c */ /* 0x044ff60000041818 */
[----:B------:R-:W-:Y:S04]  /*688c0*/  STL.64 [R1+0x10c0], R12 ;  /* 0x0010c00c01007387 */ /* 0x000fe80000100a00 */
[----:B------:R0:W-:Y:S04]  /*688d0*/  STL.64 [R1+0x10c8], R14 ;  /* 0x0010c80e01007387 */ /* 0x0001e80000100a00 */
[----:B------:R-:W-:Y:S04]  /*688e0*/  STL.64 [R1+0x10b0], R4 ;  /* 0x0010b00401007387 */ /* 0x000fe80000100a00 */
[----:B------:R-:W-:Y:S04]  /*688f0*/  STL.64 [R1+0x10b8], R6 ;  /* 0x0010b80601007387 */ /* 0x000fe80000100a00 */
[----:B------:R-:W2:Y:S04]  /*68900*/  LDL.LU R16, [R1+0x1010] ;  /* 0x0010100001107983 */ /* 0x000ea80000300800 */
[----:B------:R-:W2:Y:S04]  /*68910*/  LDL.LU R17, [R1+0x1014] ;  /* 0x0010140001117983 */ /* 0x000ea80000300800 */
[----:B------:R-:W3:Y:S04]  /*68920*/  LDL.LU R18, [R1+0x1018] ;  /* 0x0010180001127983 */ /* 0x000ee80000300800 */
[----:B------:R-:W3:Y:S04]  /*68930*/  LDL.LU R19, [R1+0x101c] ;  /* 0x00101c0001137983 */ /* 0x000ee80000300800 */
[----:B---3--:R-:W-:Y:S04]  /*68940*/  STL.64 [R1+0x6948], R18 ;  /* 0x0069481201007387 */ /* 0x008fe80000100a00 */
[----:B--2---:R-:W-:Y:S04]  /*68950*/  STL.64 [R1+0x6940], R16 ;  /* 0x0069401001007387 */ /* 0x004fe80000100a00 */
[----:B0-----:R-:W2:Y:S04]  /*68960*/  LDL R14, [R1+0x18] ;  /* 0x00001800010e7983 */ /* 0x001ea80000100800 */
[----:B------:R-:W2:Y:S04]  /*68970*/  LDL R15, [R1+0x1c] ;  /* 0x00001c00010f7983 */ /* 0x000ea80000100800 */
[----:B--2---:R0:W-:Y:S04]  /*68980*/  STL.64 [R1+0x6950], R14 ;  /* 0x0069500e01007387 */ /* 0x0041e80000100a00 */
[----:B0-----:R-:W2:Y:S04]  /*68990*/  LDL.64 R14, [R1+0x28] ;  /* 0x00002800010e7983 */ /* 0x001ea80000100a00 */
[----:B--2---:R0:W-:Y:S04]  /*689a0*/  STL.64 [R1+0x6968], R14 ;  /* 0x0069680e01007387 */ /* 0x0041e80000100a00 */
[----:B------:R-:W2:Y:S04]  /*689b0*/  LDL.LU R16, [R1+0x1020] ;  /* 0x0010200001107983 */ /* 0x000ea80000300800 */
[----:B------:R-:W2:Y:S04]  /*689c0*/  LDL.LU R17, [R1+0x1024] ;  /* 0x0010240001117983 */ /* 0x000ea80000300800 */
[----:B------:R-:W3:Y:S04]  /*689d0*/  LDL.LU R18, [R1+0x1028] ;  /* 0x0010280001127983 */ /* 0x000ee80000300800 */
[----:B------:R-:W3:Y:S04]  /*689e0*/  LDL.LU R19, [R1+0x102c] ;  /* 0x00102c0001137983 */ /* 0x000ee80000300800 */
[----:B0-----:R-:W4:Y:S04]  /*689f0*/  LDL R14, [R1+0x38] ;  /* 0x00003800010e7983 */ /* 0x001f280000100800 */
        /* <DEDUP_REMOVED lines=21> */
[----:B------:R-:W4:Y:S04]  /*68b50*/  LDL.64 R26, [R1+0x88] ;  /* 0x00008800011a7983 */ /* 0x000f280000100a00 */
[----:B----4-:R0:W-:Y:S04]  /*68b60*/  STL.64 [R1+0x69e8], R26 ;  /* 0x0069e81a01007387 */ /* 0x0101e80000100a00 */
[----:B------:R-:W4:Y:S04]  /*68b70*/  LDL R14, [R1+0x78] ;  /* 0x00007800010e7983 */ /* 0x000f280000100800 */
[----:B------:R-:W4:Y:S04]  /*68b80*/  LDL R15, [R1+0x7c] ;  /* 0x00007c00010f7983 */ /* 0x000f280000100800 */
[----:B0-----:R-:W2:Y:S04]  /*68b90*/  LDL R26, [R1+0x98] ;  /* 0x00009800011a7983 */ /* 0x001ea80000100800 */
[----:B------:R-:W2:Y:S04]  /*68ba0*/  LDL R27, [R1+0x9c] ;  /* 0x00009c00011b7983 */ /* 0x000ea80000100800 */
[----:B----4-:R0:W-:Y:S04]  /*68bb0*/  STL.64 [R1+0x69e0], R14 ;  /* 0x0069e00e01007387 */ /* 0x0101e80000100a00 */
[----:B------:R-:W4:Y:S04]  /*68bc0*/  LDL.LU R12, [R1+0x1090] ;  /* 0x00109000010c7983 */ /* 0x000f280000300800 */
[----:B------:R-:W4:Y:S04]  /*68bd0*/  LDL.LU R13, [R1+0x1094] ;  /* 0x00109400010d7983 */ /* 0x000f280000300800 */
[----:B0-----:R-:W2:Y:S04]  /*68be0*/  LDL.LU R14, [R1+0x1098] ;  /* 0x00109800010e7983 */ /* 0x001ea80000300800 */
[----:B------:R-:W2:Y:S04]  /*68bf0*/  LDL.LU R15, [R1+0x109c] ;  /* 0x00109c00010f7983 */ /* 0x000ea80000300800 */
[----:B--2---:R-:W-:Y:S04]  /*68c00*/  STL.64 [R1+0x69f8], R14 ;  /* 0x0069f80e01007387 */ /* 0x004fe80000100a00 */
[----:B----4-:R0:W-:Y:S04]  /*68c10*/  STL.64 [R1+0x69f0], R12 ;  /* 0x0069f00c01007387 */ /* 0x0101e80000100a00 */
[----:B0-----:R-:W2:Y:S04]  /*68c20*/  LDL.LU R12, [R1+0x10a0] ;  /* 0x0010a000010c7983 */ /* 0x001ea80000300800 */
[----:B------:R-:W2:Y:S04]  /*68c30*/  LDL.LU R13, [R1+0x10a4] ;  /* 0x0010a400010d7983 */ /* 0x000ea80000300800 */
[----:B------:R-:W2:Y:S04]  /*68c40*/  LDL.LU R14, [R1+0x10a8] ;  /* 0x0010a800010e7983 */ /* 0x000ea80000300800 */
[----:B------:R-:W2:Y:S04]  /*68c50*/  LDL.LU R15, [R1+0x10ac] ;  /* 0x0010ac00010f7983 */ /* 0x000ea80000300800 */
[----:B---3--:R-:W-:Y:S04]  /*68c60*/  STL.64 [R1+0x6990], R18 ;  /* 0x0069901201007387 */ /* 0x008fe80000100a00 */
[----:B------:R0:W-:Y:S04]  /*68c70*/  STL.64 [R1+0x6988], R16 ;  /* 0x0069881001007387 */ /* 0x0001e80000100a00 */
[----:B0-----:R-:W3:Y:S04]  /*68c80*/  LDL.LU R16, [R1+0x1050] ;  /* 0x0010500001107983 */ /* 0x001ee80000300800 */
[----:B------:R-:W3:Y:S04]  /*68c90*/  LDL.LU R17, [R1+0x1054] ;  /* 0x0010540001117983 */ /* 0x000ee80000300800 */
[----:B------:R-:W4:Y:S04]  /*68ca0*/  LDL.LU R18, [R1+0x1058] ;  /* 0x0010580001127983 */ /* 0x000f280000300800 */
[----:B------:R-:W4:Y:S04]  /*68cb0*/  LDL.LU R19, [R1+0x105c] ;  /* 0x00105c0001137983 */ /* 0x000f280000300800 */
[----:B----4-:R-:W-:Y:S04]  /*68cc0*/  STL.64 [R1+0x69a8], R18 ;  /* 0x0069a81201007387 */ /* 0x010fe80000100a00 */
[----:B---3--:R0:W-:Y:S04]  /*68cd0*/  STL.64 [R1+0x69a0], R16 ;  /* 0x0069a01001007387 */ /* 0x0081e80000100a00 */
[----:B0-----:R-:W3:Y:S04]  /*68ce0*/  LDL.LU R16, [R1+0x1060] ;  /* 0x0010600001107983 */ /* 0x001ee80000300800 */
[----:B------:R-:W3:Y:S04]  /*68cf0*/  LDL.LU R17, [R1+0x1064] ;  /* 0x0010640001117983 */ /* 0x000ee80000300800 */
[----:B------:R-:W4:Y:S04]  /*68d00*/  LDL.LU R18, [R1+0x1068] ;  /* 0x0010680001127983 */ /* 0x000f280000300800 */
[----:B------:R-:W4:Y:S01]  /*68d10*/  LDL.LU R19, [R1+0x106c] ;  /* 0x00106c0001137983 */ /* 0x000f220000300800 */
[C---:B--2---:R-:W-:Y:S03]  /*68d20*/  HMMA.16816.F32.BF16 R24, R20.reuse, R26, R12 ;  /* 0x0000001a1418723c */ /* 0x044fe6000004180c */
[----:B----4-:R-:W-:Y:S04]  /*68d30*/  STL.64 [R1+0x69c0], R18 ;  /* 0x0069c01201007387 */ /* 0x010fe80000100a00 */
[----:B---3--:R0:W-:Y:S04]  /*68d40*/  STL.64 [R1+0x69b8], R16 ;  /* 0x0069b81001007387 */ /* 0x0081e80000100a00 */
        /* <DEDUP_REMOVED lines=10> */
[----:B------:R-:W3:Y:S04]  /*68df0*/  LDL.64 R6, [R1+0x8] ;  /* 0x0000080001067983 */ /* 0x000ee80000100a00 */
[----:B------:R-:W-:Y:S04]  /*68e00*/  STL [R1+0x686c], R8 ;  /* 0x00686c0801007387 */ /* 0x000fe80000100800 */
[----:B------:R-:W-:Y:S04]  /*68e10*/  STL [R1+0x6868], R9 ;  /* 0x0068680901007387 */ /* 0x000fe80000100800 */
[----:B------:R-:W4:Y:S04]  /*68e20*/  LDL.LU.64 R14, [R1+0x69f8] ;  /* 0x0069f800010e7983 */ /* 0x000f280000300a00 */
[----:B------:R-:W4:Y:S04]  /*68e30*/  LDL.LU.64 R12, [R1+0x69f0] ;  /* 0x0069f000010c7983 */ /* 0x000f280000300a00 */
[----:B------:R-:W-:Y:S04]  /*68e40*/  STL.64 [R1+0x10a0], R24 ;  /* 0x0010a01801007387 */ /* 0x000fe80000100a00 */
[----:B------:R0:W-:Y:S04]  /*68e50*/  STL.64 [R1+0x10a8], R26 ;  /* 0x0010a81a01007387 */ /* 0x0001e80000100a00 */
[----:B0-----:R-:W4:Y:S02]  /*68e60*/  LDL.LU.64 R26, [R1+0x69e8] ;  /* 0x0069e800011a7983 */ /* 0x001f240000300a00 */
[----:B----4-:R-:W-:-:S15]  /*68e70*/  HMMA.16816.F32.BF16 R12, R20, R26, R12 ;  /* 0x0000001a140c723c */ /* 0x010fde000004180c */
[----:B------:R-:W-:-:S04]  /*68e80*/  NOP ;  /* 0x0000000000007918 */ /* 0x000fc80000000000 */
[----:B------:R-:W-:Y:S04]  /*68e90*/  STL.64 [R1+0x1090], R12 ;  /* 0x0010900c01007387 */ /* 0x000fe80000100a00 */
[----:B------:R0:W-:Y:S04]  /*68ea0*/  STL.64 [R1+0x1098], R14 ;  /* 0x0010980e01007387 */ /* 0x0001e80000100a00 */
[----:B0-----:R-:W2:Y:S01]  /*68eb0*/  LDL.LU.64 R14, [R1+0x69e0] ;  /* 0x0069e000010e7983 */ /* 0x001ea20000300a00 */
[----:B------:R-:W-:Y:S02]  /*68ec0*/  IMAD.MOV.U32 R9, RZ, RZ, R27 ;  /* 0x000000ffff097224 */ /* 0x000fe400078e001b */
[----:B------:R-:W-:Y:S01]  /*68ed0*/  IMAD.MOV.U32 R8, RZ, RZ, R26 ;  /* 0x000000ffff087224 */ /* 0x000fe200078e001a */
[----:B------:R-:W4:Y:S04]  /*68ee0*/  LDL.LU R24, [R1+0x1000] ;  /* 0x0010000001187983 */ /* 0x000f280000300800 */
[----:B------:R-:W4:Y:S04]  /*68ef0*/  LDL.LU R25, [R1+0x1004] ;  /* 0x0010040001197983 */ /* 0x000f280000300800 */
[----:B------:R-:W4:Y:S04]  /*68f00*/  LDL.LU R26, [R1+0x1008] ;  /* 0x00100800011a7983 */ /* 0x000f280000300800 */
[----:B------:R-:W4:Y:S04]  /*68f10*/  LDL.LU R27, [R1+0x100c] ;  /* 0x00100c00011b7983 */ /* 0x000f280000300800 */
        /* <DEDUP_REMOVED lines=54> */
[----:B------:R-:W3:Y:S04]  /*69280*/  LDL.LU.64 R18, [R1+0x6948] ;  /* 0x0069480001127983 */ /* 0x000ee80000300a00 */
[----:B------:R-:W3:-:S12]  /*69290*/  LDL.LU.64 R16, [R1+0x6940] ;  /* 0x0069400001107983 */ /* 0x000ed80000300a00 */
[----:B------:R-:W-:Y:S04]  /*692a0*/  STL.64 [R1+0x1020], R12 ;  /* 0x0010200c01007387 */ /* 0x000fe80000100a00 */
[----:B------:R0:W-:Y:S04]  /*692b0*/  STL.64 [R1+0x1028], R14 ;  /* 0x0010280e01007387 */ /* 0x0001e80000100a00 */
[----:B0-----:R-:W2:Y:S04]  /*692c0*/  LDL.LU.64 R14, [R1+0x6938] ;  /* 0x00693800010e7983 */ /* 0x001ea80000300a00 */
[----:B------:R-:W2:Y:S01]  /*692d0*/  LDL.LU R12, [R1+0x6930] ;  /* 0x00693000010c7983 */ /* 0x000ea20000300800 */
[----:B---3--:R-:W-:-:S15]  /*692e0*/  HMMA.16816.F32.BF16 R16, R20, R6, R16 ;  /* 0x000000061410723c */ /* 0x008fde0000041810 */
[----:B------:R-:W-:-:S04]  /*692f0*/  NOP ;  /* 0x0000000000007918 */ /* 0x000fc80000000000 */
[----:B------:R-:W-:Y:S04]  /*69300*/  STL.64 [R1+0x1010], R16 ;  /* 0x0010101001007387 */ /* 0x000fe80000100a00 */
[----:B------:R0:W-:Y:S04]  /*69310*/  STL.64 [R1+0x1018], R18 ;  /* 0x0010181201007387 */ /* 0x0001e80000100a00 */
[----:B0-----:R-:W4:Y:S01]  /*69320*/  LDL.LU.64 R18, [R1+0x6928] ;  /* 0x0069280001127983 */ /* 0x001f220000300a00 */
[----:B------:R-:W-:Y:S02]  /*69330*/  IMAD.MOV.U32 R8, RZ, RZ, R6 ;  /* 0x000000ffff087224 */ /* 0x000fe400078e0006 */
[----:B------:R-:W-:Y:S01]  /*69340*/  IMAD.MOV.U32 R9, RZ, RZ, R7 ;  /* 0x000000ffff097224 */ /* 0x000fe200078e0007 */
[----:B------:R-:W-:Y:S04]  /*69350*/  STL.64 [R1+0x6910], R10 ;  /* 0x0069100a01007387 */ /* 0x000fe80000100a00 */
[----:B------:R0:W-:Y:S04]  /*69360*/  STL.64 [R1+0x6908], R8 ;  /* 0x0069080801007387 */ /* 0x0001e80000100a00 */
[----:B0-----:R-:W3:Y:S04]  /*69370*/  LDL.LU R8, [R1+0xff0] ;  /* 0x000ff00001087983 */ /* 0x001ee80000300800 */
[----:B------:R-:W3:Y:S04]  /*69380*/  LDL.LU R9, [R1+0xff4] ;  /* 0x000ff40001097983 */ /* 0x000ee80000300800 */
[----:B------:R-:W3:Y:S04]  /*69390*/  LDL.LU R10, [R1+0xff8] ;  /* 0x000ff800010a7983 */ /* 0x000ee80000300800 */
[----:B------:R-:W3:Y:S01]  /*693a0*/  LDL.LU R11, [R1+0xffc] ;  /* 0x000ffc00010b7983 */ /* 0x000ee20000300800 */
[----:B----4-:R-:W-:Y:S03]  /*693b0*/  HMMA.16816.F32.BF16 R4, R20, R18, R24 ;  /* 0x000000121404723c */ /* 0x010fe60000041818 */
[----:B------:R2:W-:Y:S04]  /*693c0*/  STL.64 [R1+0x6890], R18 ;  /* 0x0068901201007387 */ /* 0x0005e80000100a00 */
[----:B------:R-:W4:Y:S01]  /*693d0*/  LDL.LU R16, [R1+0x510] ;  /* 0x0005100001107983 */ /* 0x000f220000300800 */
[----:B--2---:R-:W-:-:S02]  /*693e0*/  IMAD.MOV.U32 R18, RZ, RZ, R15 ;  /* 0x000000ffff127224 */ /* 0x004fc400078e000f */
[----:B------:R-:W-:-:S09]  /*693f0*/  IMAD.MOV.U32 R19, RZ, RZ, R14 ;  /* 0x000000ffff137224 */ /* 0x000fd200078e000e */
[----:B------:R0:W-:Y:S04]  /*69400*/  STL.64 [R1+0x1000], R4 ;  /* 0x0010000401007387 */ /* 0x0001e80000100a00 */
[----:B------:R1:W-:Y:S04]  /*69410*/  STL.64 [R1+0x1008], R6 ;  /* 0x0010080601007387 */ /* 0x0003e80000100a00 */
[----:B------:R-:W4:Y:S04]  /*69420*/  LDL.LU R17, [R1+0x514] ;  /* 0x0005140001117983 */ /* 0x000f280000300800 */
[----:B------:R-:W2:Y:S04]  /*69430*/  LDL.LU R15, [R1+0x6924] ;  /* 0x00692400010f7983 */ /* 0x000ea80000300800 */
[----:B------:R-:W3:Y:S04]  /*69440*/  LDL.LU R14, [R1+0x6920] ;  /* 0x00692000010e7983 */ /* 0x000ee80000300800 */
[----:B0-----:R-:W4:Y:S04]  /*69450*/  LDL.LU R4, [R1+0xfe0] ;  /* 0x000fe00001047983 */ /* 0x001f280000300800 */
[----:B------:R-:W4:Y:S04]  /*69460*/  LDL.LU R5, [R1+0xfe4] ;  /* 0x000fe40001057983 */ /* 0x000f280000300800 */
[----:B-1----:R-:W4:Y:S04]  /*69470*/  LDL.LU R6, [R1+0xfe8] ;  /* 0x000fe80001067983 */ /* 0x002f280000300800 */
[----:B------:R-:W4:Y:S04]  /*69480*/  LDL.LU R7, [R1+0xfec] ;  /* 0x000fec0001077983 */ /* 0x000f280000300800 */
[----:B------:R-:W4:Y:S01]  /*69490*/  LDL.LU R24, [R1+0x580] ;  /* 0x0005800001187983 */ /* 0x000f220000300800 */
[----:B--2---:R-:W-:-:S02]  /*694a0*/  IMAD.MOV.U32 R26, RZ, RZ, R15 ;  /* 0x000000ffff1a7224 */ /* 0x004fc400078e000f */
[----:B---3--:R-:W-:Y:S02]  /*694b0*/  IMAD.MOV.U32 R25, RZ, RZ, R14 ;  /* 0x000000ffff197224 */ /* 0x008fe400078e000e */
[----:B------:R-:W2:Y:S04]  /*694c0*/  LDL.LU R14, [R1+0x691c] ;  /* 0x00691c00010e7983 */ /* 0x000ea80000300800 */
[----:B------:R-:W2:Y:S04]  /*694d0*/  LDL.LU R15, [R1+0x6918] ;  /* 0x00691800010f7983 */ /* 0x000ea80000300800 */
[----:B------:R-:W3:Y:S04]  /*694e0*/  LDL.LU R27, [R1+0x58c] ;  /* 0x00058c00011b7983 */ /* 0x000ee80000300800 */
[----:B------:R0:W-:Y:S04]  /*694f0*/  STL.64 [R1+0x68a0], R18 ;  /* 0x0068a01201007387 */ /* 0x0001e80000100a00 */
[----:B----4-:R-:W-:Y:S01]  /*69500*/  STL.64 [R1+0x6898], R16 ;  /* 0x0068981001007387 */ /* 0x010fe20000100a00 */
[----:B0-----:R-:W-:-:S02]  /*69510*/  IMAD.MOV.U32 R18, RZ, RZ, R12 ;  /* 0x000000ffff127224 */ /* 0x001fc400078e000c */
[----:B------:R-:W-:-:S05]  /*69520*/  IMAD.MOV.U32 R19, RZ, RZ, R3 ;  /* 0x000000ffff137224 */ /* 0x000fca00078e0003 */
[----:B------:R0:W-:Y:S04]  /*69530*/  STL.64 [R1+0x68b0], R18 ;  /* 0x0068b01201007387 */ /* 0x0001e80000100a00 */
[----:B0-----:R-:W4:Y:S01]  /*69540*/  LDL.64 R18, [R1+0x1a8] ;  /* 0x0001a80001127983 */ /* 0x001f220000100a00 */
[----:B--2---:R-:W-:Y:S03]  /*69550*/  HMMA.16816.F32.BF16 R8, R20, R14, R8 ;  /* 0x0000000e1408723c */ /* 0x004fe60000041808 */
[----:B----4-:R0:W-:Y:S04]  /*69560*/  STL.64 [R1+0x68c8], R18 ;  /* 0x0068c81201007387 */ /* 0x0101e80000100a00 */
[----:B0-----:R-:W2:-:S12]  /*69570*/  LDL.64 R18, [R1+0x1b8] ;  /* 0x0001b80001127983 */ /* 0x001e980000100a00 */
[----:B------:R-:W-:Y:S04]  /*69580*/  STL.64 [R1+0xff0], R8 ;  /* 0x000ff00801007387 */ /* 0x000fe80000100a00 */
[----:B------:R0:W-:Y:S04]  /*69590*/  STL.64 [R1+0xff8], R10 ;  /* 0x000ff80a01007387 */ /* 0x0001e80000100a00 */
[----:B0-----:R-:W4:Y:S04]  /*695a0*/  LDL.LU.64 R10, [R1+0x6910] ;  /* 0x00691000010a7983 */ /* 0x001f280000300a00 */
[----:B------:R-:W2:Y:S04]  /*695b0*/  LDL.LU.64 R8, [R1+0x6908] ;  /* 0x0069080001087983 */ /* 0x000ea80000300a00 */
[----:B------:R0:W-:Y:S02]  /*695c0*/  STL.64 [R1+0x6620], R14 ;  /* 0x0066200e01007387 */ /* 0x0001e40000100a00 */
[----:B0-----:R-:W-:-:S02]  /*695d0*/  IMAD.MOV.U32 R14, RZ, RZ, R2 ;  /* 0x000000ffff0e7224 */ /* 0x001fc400078e0002 */
[----:B------:R-:W-:-:S05]  /*695e0*/  IMAD.MOV.U32 R15, RZ, RZ, R0 ;  /* 0x000000ffff0f7224 */ /* 0x000fca00078e0000 */
[----:B------:R0:W-:Y:S04]  /*695f0*/  STL.64 [R1+0x68a8], R14 ;  /* 0x0068a80e01007387 */ /* 0x0001e80000100a00 */
[----:B------:R-:W2:Y:S04]  /*69600*/  LDL.LU R12, [R1+0x520] ;  /* 0x00052000010c7983 */ /* 0x000ea80000300800 */
[----:B------:R-:W2:Y:S04]  /*69610*/  LDL.LU R13, [R1+0x524] ;  /* 0x00052400010d7983 */ /* 0x000ea80000300800 */
[----:B0-----:R-:W2:Y:S04]  /*69620*/  LDL.LU R14, [R1+0x528] ;  /* 0x00052800010e7983 */ /* 0x001ea80000300800 */
[----:B------:R-:W2:Y:S04]  /*69630*/  LDL.LU R15, [R1+0x52c] ;  /* 0x00052c00010f7983 */ /* 0x000ea80000300800 */
[----:B--2---:R4:W-:Y:S04]  /*69640*/  STL.64 [R1+0x68c0], R14 ;  /* 0x0068c00e01007387 */ /* 0x0049e80000100a00 */
[----:B------:R0:W-:Y:S01]  /*69650*/  STL.64 [R1+0x68b8], R12 ;  /* 0x0068b80c01007387 */ /* 0x0001e20000100a00 */
[----:B----4-:R-:W-:-:S03]  /*69660*/  IMAD.MOV.U32 R14, RZ, RZ, R10 ;  /* 0x000000ffff0e7224 */ /* 0x010fc600078e000a */
[----:B0-----:R-:W2:Y:S04]  /*69670*/  LDL.LU R12, [R1+0x530] ;  /* 0x00053000010c7983 */ /* 0x001ea80000300800 */
[----:B------:R-:W2:Y:S04]  /*69680*/  LDL.LU R13, [R1+0x534] ;  /* 0x00053400010d7983 */ /* 0x000ea80000300800 */
[----:B------:R-:W4:Y:S01]  /*69690*/  LDL.LU R10, [R1+0x6904] ;  /* 0x00690400010a7983 */ /* 0x000f220000300800 */
[----:B------:R-:W-:-:S03]  /*696a0*/  IMAD.MOV.U32 R15, RZ, RZ, R11 ;  /* 0x000000ffff0f7224 */ /* 0x000fc600078e000b */
[----:B------:R-:W4:Y:S04]  /*696b0*/  LDL.LU R11, [R1+0x6900] ;  /* 0x00690000010b7983 */ /* 0x000f280000300800 */
[----:B------:R-:W-:Y:S01]  /*696c0*/  STL.64 [R1+0x68d8], R14 ;  /* 0x0068d80e01007387 */ /* 0x000fe20000100a00 */
[C---:B----4-:R-:W-:Y:S03]  /*696d0*/  HMMA.16816.F32.BF16 R4, R20.reuse, R10, R4 ;  /* 0x0000000a1404723c */ /* 0x050fe60000041804 */
[----:B--2---:R0:W-:Y:S04]  /*696e0*/  STL.64 [R1+0x68d0], R12 ;  /* 0x0068d00c01007387 */ /* 0x0041e80000100a00 */
[----:B0-----:R-:W2:Y:S04]  /*696f0*/  LDL.LU R12, [R1+0x540] ;  /* 0x00054000010c7983 */ /* 0x001ea80000300800 */
[----:B------:R-:W2:Y:S04]  /*69700*/  LDL.LU R13, [R1+0x544] ;  /* 0x00054400010d7983 */ /* 0x000ea80000300800 */
[----:B------:R-:W2:Y:S04]  /*69710*/  LDL.LU R14, [R1+0x548] ;  /* 0x00054800010e7983 */ /* 0x000ea80000300800 */
[----:B------:R-:W2:Y:S04]  /*69720*/  LDL.LU R15, [R1+0x54c] ;  /* 0x00054c00010f7983 */ /* 0x000ea80000300800 */
[----:B------:R-:W-:Y:S04]  /*69730*/  STL.64 [R1+0xfe0], R4 ;  /* 0x000fe00401007387 */ /* 0x000fe80000100a00 */
[----:B------:R0:W-:Y:S04]  /*69740*/  STL.64 [R1+0xfe8], R6 ;  /* 0x000fe80601007387 */ /* 0x0001e80000100a00 */
[----:B0-----:R-:W3:Y:S04]  /*69750*/  LDL.LU.64 R6, [R1+0x68f8] ;  /* 0x0068f80001067983 */ /* 0x001ee80000300a00 */
[----:B------:R-:W4:Y:S04]  /*69760*/  LDL.LU.64 R4, [R1+0x68f0] ;  /* 0x0068f00001047983 */ /* 0x000f280000300a00 */
[----:B------:R-:W-:Y:S01]  /*69770*/  STL.64 [R1+0x6618], R10 ;  /* 0x0066180a01007387 */ /* 0x000fe20000100a00 */
[----:B---3--:R-:W-:Y:S03]  /*69780*/  HMMA.16816.F32.BF16 R20, R20, R6, R24 ;  /* 0x000000061414723c */ /* 0x008fe60000041818 */
[----:B------:R-:W2:Y:S04]  /*69790*/  LDL.LU.64 R26, [R1+0x68e8] ;  /* 0x0068e800011a7983 */ /* 0x000ea80000300a00 */
[----:B------:R-:W2:Y:S01]  /*697a0*/  LDL.LU.64 R24, [R1+0x68e0] ;  /* 0x0068e00001187983 */ /* 0x000ea20000300a00 */
[----:B------:R-:W-:-:S02]  /*697b0*/  IMAD.MOV.U32 R3, RZ, RZ, R18 ;  /* 0x000000ffff037224 */ /* 0x000fc400078e0012 */
[----:B------:R-:W-:-:S09]  /*697c0*/  IMAD.MOV.U32 R2, RZ, RZ, R19 ;  /* 0x000000ffff027224 */ /* 0x000fd200078e0013 */
[----:B------:R0:W-:Y:S04]  /*697d0*/  STL.64 [R1+0x580], R20 ;  /* 0x0005801401007387 */ /* 0x0001e80000100a00 */
[----:B------:R1:W-:Y:S04]  /*697e0*/  STL.64 [R1+0x588], R22 ;  /* 0x0005881601007387 */ /* 0x0003e80000100a00 */
[----:B0-----:R-:W3:Y:S04]  /*697f0*/  LDL.LU R20, [R1+0x500] ;  /* 0x0005000001147983 */ /* 0x001ee80000300800 */
[----:B------:R-:W3:Y:S04]  /*69800*/  LDL.LU R21, [R1+0x504] ;  /* 0x0005040001157983 */ /* 0x000ee80000300800 */
[----:B-1----:R-:W3:Y:S04]  /*69810*/  LDL.LU R22, [R1+0x508] ;  /* 0x0005080001167983 */ /* 0x002ee80000300800 */
[----:B------:R-:W3:Y:S04]  /*69820*/  LDL.LU R23, [R1+0x50c] ;  /* 0x00050c0001177983 */ /* 0x000ee80000300800 */
[----:B------:R0:W-:Y:S04]  /*69830*/  STL.64 [R1+0x6610], R6 ;  /* 0x0066100601007387 */ /* 0x0001e80000100a00 */
[----:B----4-:R-:W-:Y:S04]  /*69840*/  STL.64 [R1+0x6608], R4 ;  /* 0x0066080401007387 */ /* 0x010fe80000100a00 */
[----:B0-----:R-:W4:Y:S01]  /*69850*/  LDL.64 R6, [R1+0x188] ;  /* 0x0001880001067983 */ /* 0x001f220000100a00 */
[----:B--2---:R-:W-:-:S15]  /*69860*/  HMMA.16816.F32.BF16 R12, R24, R18, R12 ;  /* 0x00000012180c723c */ /* 0x004fde000004180c */
[----:B------:R-:W-:-:S04]  /*69870*/  NOP ;  /* 0x0000000000007918 */ /* 0x000fc80000000000 */
[----:B------:R-:W-:Y:S04]  /*69880*/  STL.64 [R1+0x540], R12 ;  /* 0x0005400c01007387 */ /* 0x000fe80000100a00 */
[----:B------:R0:W-:Y:S04]  /*69890*/  STL.64 [R1+0x548], R14 ;  /* 0x0005480e01007387 */ /* 0x0001e80000100a00 */
[----:B0-----:R-:W2:Y:S04]  /*698a0*/  LDL.LU.64 R14, [R1+0x68d8] ;  /* 0x0068d800010e7983 */ /* 0x001ea80000300a00 */
[----:B------:R-:W2:Y:S04]  /*698b0*/  LDL.LU.64 R12, [R1+0x68d0] ;  /* 0x0068d000010c7983 */ /* 0x000ea80000300a00 */
[----:B------:R-:W2:Y:S02]  /*698c0*/  LDL.LU.64 R18, [R1+0x68c8] ;  /* 0x0068c80001127983 */ /* 0x000ea40000300a00 */
        /* <DEDUP_REMOVED lines=10> */
[----:B------:R-:W3:-:S15]  /*69970*/  LDL.LU.64 R14, [R1+0x68a8] ;  /* 0x0068a800010e7983 */ /* 0x000ede0000300a00 */
[----:B------:R-:W-:Y:S02]  /*69980*/  NOP ;  /* 0x0000000000007918 */ /* 0x000fe40000000000 */
[----:B------:R-:W-:Y:S04]  /*69990*/  STL.64 [R1+0x520], R16 ;  /* 0x0005201001007387 */ /* 0x000fe80000100a00 */
[----:B------:R0:W-:Y:S04]  /*699a0*/  STL.64 [R1+0x528], R18 ;  /* 0x0005281201007387 */ /* 0x0001e80000100a00 */
[----:B0-----:R-:W4:Y:S04]  /*699b0*/  LDL.LU.64 R18, [R1+0x68a0] ;  /* 0x0068a00001127983 */ /* 0x001f280000300a00 */
[----:B------:R-:W4:Y:S01]  /*699c0*/  LDL.LU.64 R16, [R1+0x6898] ;  /* 0x0068980001107983 */ /* 0x000f220000300a00 */
[----:B------:R-:W0:Y:S01]  /*699d0*/  S2R R0, SR_TID.X ;  /* 0x0000000000007919 */ /* 0x000e220000002100 */
[----:B----4-:R-:W-:-:S15]  /*699e0*/  HMMA.16816.F32.BF16 R16, R24, R6, R16 ;  /* 0x000000061810723c */ /* 0x010fde0000041810 */
[----:B------:R-:W-:-:S04]  /*699f0*/  NOP ;  /* 0x0000000000007918 */ /* 0x000fc80000000000 */
[----:B------:R-:W-:Y:S04]  /*69a00*/  STL.64 [R1+0x510], R16 ;  /* 0x0005101001007387 */ /* 0x000fe80000100a00 */
[----:B------:R1:W-:Y:S04]  /*69a10*/  STL.64 [R1+0x518], R18 ;  /* 0x0005181201007387 */ /* 0x0003e80000100a00 */
[----:B-1----:R-:W2:Y:S01]  /*69a20*/  LDL.LU.64 R18, [R1+0x6890] ;  /* 0x0068900001127983 */ /* 0x002ea20000300a00 */
[----:B------:R-:W-:Y:S02]  /*69a30*/  IMAD.MOV.U32 R17, RZ, RZ, R6 ;  /* 0x000000ffff117224 */ /* 0x000fe400078e0006 */
[----:B------:R-:W-:-:S02]  /*69a40*/  IMAD.MOV.U32 R16, RZ, RZ, R7 ;  /* 0x000000ffff107224 */ /* 0x000fc400078e0007 */
[----:B---3--:R-:W-:Y:S01]  /*69a50*/  HMMA.16816.F32.BF16 R4, R24, R14, R20 ;  /* 0x0000000e1804723c */ /* 0x008fe20000041814 */
[C---:B0-----:R-:W-:Y:S01]  /*69a60*/  LOP3.LUT R13, R0.reuse, 0x7, RZ, 0xc0, !PT ;  /* 0x00000007000d7812 */ /* 0x041fe200078ec0ff */
[C---:B------:R-:W-:Y:S02]  /*69a70*/  IMAD.SHL.U32 R12, R0.reuse, 0x80, RZ ;  /* 0x00000080000c7824 */ /* 0x040fe400078e00ff */
[----:B------:R-:W-:Y:S02]  /*69a80*/  IMAD.SHL.U32 R0, R0, 0x2, RZ ;  /* 0x0000000200007824 */ /* 0x000fe400078e00ff */
[----:B------:R-:W-:-:S05]  /*69a90*/  IMAD R13, R13, 0x110, RZ ;  /* 0x000001100d0d7824 */ /* 0x000fca00078e02ff */
[----:B------:R-:W-:-:S04]  /*69aa0*/  LOP3.LUT R0, R13, 0x10, R0, 0x78, !PT ;  /* 0x000000100d007812 */ /* 0x000fc800078e7800 */
[----:B------:R-:W-:Y:S01]  /*69ab0*/  LOP3.LUT R0, R0, 0x800, R12, 0xf8, !PT ;  /* 0x0000080000007812 */ /* 0x000fe200078ef80c */
[----:B--2---:R0:W-:Y:S04]  /*69ac0*/  STL.64 [R1+0x6630], R18 ;  /* 0x0066301201007387 */ /* 0x0041e80000100a00 */
[----:B------:R-:W-:Y:S04]  /*69ad0*/  STL.64 [R1+0x6628], R16 ;  /* 0x0066281001007387 */ /* 0x000fe80000100a00 */
[----:B------:R-:W2:Y:S04]  /*69ae0*/  LDL.LU R12, [R1+0x8b0] ;  /* 0x0008b000010c7983 */ /* 0x000ea80000300800 */
[----:B------:R-:W-:Y:S04]  /*69af0*/  STL.64 [R1+0x500], R4 ;  /* 0x0005000401007387 */ /* 0x000fe80000100a00 */
[----:B------:R-:W-:Y:S04]  /*69b00*/  STL.64 [R1+0x508], R6 ;  /* 0x0005080601007387 */ /* 0x000fe80000100a00 */
[----:B------:R-:W2:Y:S04]  /*69b10*/  LDL.LU R13, [R1+0x8b4] ;  /* 0x0008b400010d7983 */ /* 0x000ea80000300800 */
[----:B------:R-:W3:Y:S04]  /*69b20*/  LDL.LU R14, [R1+0x8b8] ;  /* 0x0008b800010e7983 */ /* 0x000ee80000300800 */
[----:B------:R-:W3:Y:S01]  /*69b30*/  LDL.LU R15, [R1+0x8bc] ;  /* 0x0008bc00010f7983 */ /* 0x000ee20000300800 */
[----:B0-----:R-:W-:-:S02]  /*69b40*/  IMAD.MOV.U32 R18, RZ, RZ, R8 ;  /* 0x000000ffff127224 */ /* 0x001fc400078e0008 */
[----:B------:R-:W-:Y:S01]  /*69b50*/  IMAD.MOV.U32 R19, RZ, RZ, R9 ;  /* 0x000000ffff137224 */ /* 0x000fe200078e0009 */
[----:B---3--:R-:W-:Y:S04]  /*69b60*/  STL.64 [R1+0x6640], R14 ;  /* 0x0066400e01007387 */ /* 0x008fe80000100a00 */
[----:B--2---:R0:W-:Y:S04]  /*69b70*/  STL.64 [R1+0x6638], R12 ;  /* 0x0066380c01007387 */ /* 0x0041e80000100a00 */
[----:B------:R-:W2:Y:S04]  /*69b80*/  LDL.LU R8, [R1+0x688c] ;  /* 0x00688c0001087983 */ /* 0x000ea80000300800 */
[----:B------:R-:W3:Y:S04]  /*69b90*/  LDL.LU R9, [R1+0x6888] ;  /* 0x0068880001097983 */ /* 0x000ee80000300800 */
[----:B------:R1:W-:Y:S04]  /*69ba0*/  STL.64 [R1+0x6648], R18 ;  /* 0x0066481201007387 */ /* 0x0003e80000100a00 */
[----:B0-----:R-:W4:Y:S04]  /*69bb0*/  LDL.LU R12, [R1+0x8c0] ;  /* 0x0008c000010c7983 */ /* 0x001f280000300800 */
[----:B------:R-:W4:Y:S04]  /*69bc0*/  LDL.LU R13, [R1+0x8c4] ;  /* 0x0008c400010d7983 */ /* 0x000f280000300800 */
[----:B------:R-:W2:Y:S04]  /*69bd0*/  LDL.LU R14, [R1+0x8c8] ;  /* 0x0008c800010e7983 */ /* 0x000ea80000300800 */
[----:B------:R-:W2:Y:S04]  /*69be0*/  LDL.LU R15, [R1+0x8cc] ;  /* 0x0008cc00010f7983 */ /* 0x000ea80000300800 */
[----:B--2---:R-:W-:Y:S04]  /*69bf0*/  STL.64 [R1+0x6658], R14 ;  /* 0x0066580e01007387 */ /* 0x004fe80000100a00 */
[----:B----4-:R-:W-:Y:S04]  /*69c00*/  STL.64 [R1+0x6650], R12 ;  /* 0x0066500c01007387 */ /* 0x010fe80000100a00 */
[----:B-1----:R-:W2:Y:S04]  /*69c10*/  LDL R18, [R1+0x18] ;  /* 0x0000180001127983 */ /* 0x002ea80000100800 */
[----:B------:R-:W2:Y:S04]  /*69c20*/  LDL R19, [R1+0x1c] ;  /* 0x00001c0001137983 */ /* 0x000ea80000100800 */
[----:B--2---:R3:W-:Y:S02]  /*69c30*/  STL.64 [R1+0x6660], R18 ;  /* 0x0066601201007387 */ /* 0x0047e40000100a00 */
[----:B---3--:R-:W-:-:S02]  /*69c40*/  IMAD.MOV.U32 R18, RZ, RZ, R9 ;  /* 0x000000ffff127224 */ /* 0x008fc400078e0009 */
[----:B------:R-:W-:Y:S01]  /*69c50*/  IMAD.MOV.U32 R19, RZ, RZ, R8 ;  /* 0x000000ffff137224 */ /* 0x000fe200078e0008 */
[----:B------:R-:W2:Y:S04]  /*69c60*/  LDL.LU R9, [R1+0x6884] ;  /* 0x0068840001097983 */ /* 0x000ea80000300800 */
[----:B------:R-:W3:Y:S04]  /*69c70*/  LDL.LU R8, [R1+0x6880] ;  /* 0x0068800001087983 */ /* 0x000ee80000300800 */
[----:B------:R0:W-:Y:S04]  /*69c80*/  STL.64 [R1+0x6678], R18 ;  /* 0x0066781201007387 */ /* 0x0001e80000100a00 */
[----:B------:R-:W4:Y:S04]  /*69c90*/  LDL.LU R12, [R1+0x8d0] ;  /* 0x0008d000010c7983 */ /* 0x000f280000300800 */
[----:B------:R-:W4:Y:S04]  /*69ca0*/  LDL.LU R13, [R1+0x8d4] ;  /* 0x0008d400010d7983 */ /* 0x000f280000300800 */
[----:B------:R-:W2:Y:S04]  /*69cb0*/  LDL.LU R14, [R1+0x8d8] ;  /* 0x0008d800010e7983 */ /* 0x000ea80000300800 */
[----:B------:R-:W2:Y:S04]  /*69cc0*/  LDL.LU R15, [R1+0x8dc] ;  /* 0x0008dc00010f7983 */ /* 0x000ea80000300800 */
[----:B0-----:R-:W2:Y:S04]  /*69cd0*/  LDL R18, [R1+0x38] ;  /* 0x0000380001127983 */ /* 0x001ea80000100800 */
[----:B------:R-:W2:Y:S04]  /*69ce0*/  LDL R19, [R1+0x3c] ;  /* 0x00003c0001137983 */ /* 0x000ea80000100800 */
[----:B--2---:R-:W-:Y:S04]  /*69cf0*/  STL.64 [R1+0x6690], R18 ;  /* 0x0066901201007387 */ /* 0x004fe80000100a00 */
[----:B------:R-:W-:Y:S04]  /*69d00*/  STL.64 [R1+0x6670], R14 ;  /* 0x0066700e01007387 */ /* 0x000fe80000100a00 */
[----:B----4-:R0:W-:Y:S04]  /*69d10*/  STL.64 [R1+0x6668], R12 ;  /* 0x0066680c01007387 */ /* 0x0101e80000100a00 */
[----:B0-----:R-:W2:Y:S04]  /*69d20*/  LDL.LU R12, [R1+0x8e0] ;  /* 0x0008e000010c7983 */ /* 0x001ea80000300800 */
[----:B------:R-:W2:Y:S04]  /*69d30*/  LDL.LU R13, [R1+0x8e4] ;  /* 0x0008e400010d7983 */ /* 0x000ea80000300800 */
[----:B------:R-:W4:Y:S04]  /*69d40*/  LDL.LU R14, [R1+0x8e8] ;  /* 0x0008e800010e7983 */ /* 0x000f280000300800 */
[----:B------:R-:W4:Y:S01]  /*69d50*/  LDL.LU R15, [R1+0x8ec] ;  /* 0x0008ec00010f7983 */ /* 0x000f220000300800 */
[----:B---3--:R-:W-:-:S02]  /*69d60*/  IMAD.MOV.U32 R18, RZ, RZ, R8 ;  /* 0x000000ffff127224 */ /* 0x008fc400078e0008 */
[----:B------:R-:W-:Y:S01]  /*69d70*/  IMAD.MOV.U32 R19, RZ, RZ, R9 ;  /* 0x000000ffff137224 */ /* 0x000fe200078e0009 */
[----:B------:R-:W3:Y:S04]  /*69d80*/  LDL.LU R8, [R1+0x687c] ;  /* 0x00687c0001087983 */ /* 0x000ee80000300800 */
[----:B------:R-:W3:Y:S04]  /*69d90*/  LDL.LU R9, [R1+0x6878] ;  /* 0x0068780001097983 */ /* 0x000ee80000300800 */
[----:B------:R-:W-:Y:S04]  /*69da0*/  STL.64 [R1+0x66a8], R18 ;  /* 0x0066a81201007387 */ /* 0x000fe80000100a00 */
[----:B----4-:R-:W-:Y:S04]  /*69db0*/  STL.64 [R1+0x6688], R14 ;  /* 0x0066880e01007387 */ /* 0x010fe80000100a00 */
[----:B--2---:R0:W-:Y:S04]  /*69dc0*/  STL.64 [R1+0x6680], R12 ;  /* 0x0066800c01007387 */ /* 0x0041e80000100a00 */
[----:B0-----:R-:W2:Y:S04]  /*69dd0*/  LDL.LU R12, [R1+0x8f0] ;  /* 0x0008f000010c7983 */ /* 0x001ea80000300800 */
[----:B------:R-:W2:Y:S04]  /*69de0*/  LDL.LU R13, [R1+0x8f4] ;  /* 0x0008f400010d7983 */ /* 0x000ea80000300800 */
[----:B------:R-:W4:Y:S04]  /*69df0*/  LDL.LU R14, [R1+0x8f8] ;  /* 0x0008f800010e7983 */ /* 0x000f280000300800 */
[----:B------:R-:W4:Y:S04]  /*69e00*/  LDL.LU R15, [R1+0x8fc] ;  /* 0x0008fc00010f7983 */ /* 0x000f280000300800 */
[----:B------:R-:W2:Y:S04]  /*69e10*/  LDL R18, [R1+0x58] ;  /* 0x0000580001127983 */ /* 0x000ea80000100800 */
[----:B------:R-:W2:Y:S04]  /*69e20*/  LDL R19, [R1+0x5c] ;  /* 0x00005c0001137983 */ /* 0x000ea80000100800 */
[----:B--2---:R-:W-:Y:S04]  /*69e30*/  STL.64 [R1+0x66c0], R18 ;  /* 0x0066c01201007387 */ /* 0x004fe80000100a00 */
[----:B----4-:R-:W-:Y:S04]  /*69e40*/  STL.64 [R1+0x66a0], R14 ;  /* 0x0066a00e01007387 */ /* 0x010fe80000100a00 */
[----:B------:R0:W-:Y:S04]  /*69e50*/  STL.64 [R1+0x6698], R12 ;  /* 0x0066980c01007387 */ /* 0x0001e80000100a00 */
        /* <DEDUP_REMOVED lines=17> */
[----:B--2---:R3:W-:Y:S02]  /*69f70*/  STL.64 [R1+0x66f0], R18 ;  /* 0x0066f01201007387 */ /* 0x0047e40000100a00 */
[----:B---3--:R-:W-:-:S02]  /*69f80*/  IMAD.MOV.U32 R18, RZ, RZ, R8 ;  /* 0x000000ffff127224 */ /* 0x008fc400078e0008 */
[----:B------:R-:W-:Y:S01]  /*69f90*/  IMAD.MOV.U32 R19, RZ, RZ, R9 ;  /* 0x000000ffff137224 */ /* 0x000fe200078e0009 */
[----:B------:R-:W2:Y:S04]  /*69fa0*/  LDL.LU R8, [R1+0x686c] ;  /* 0x00686c0001087983 */ /* 0x000ea80000300800 */
[----:B------:R-:W3:Y:S04]  /*69fb0*/  LDL.LU R9, [R1+0x6868] ;  /* 0x0068680001097983 */ /* 0x000ee80000300800 */
[----:B------:R-:W-:Y:S04]  /*69fc0*/  STL.64 [R1+0x6708], R18 ;  /* 0x0067081201007387 */ /* 0x000fe80000100a00 */
[----:B----4-:R-:W-:Y:S04]  /*69fd0*/  STL.64 [R1+0x66d0], R14 ;  /* 0x0066d00e01007387 */ /* 0x010fe80000100a00 */
[----:B------:R0:W-:Y:S04]  /*69fe0*/  STL.64 [R1+0x66c8], R12 ;  /* 0x0066c80c01007387 */ /* 0x0001e80000100a00 */
[----:B0-----:R-:W4:Y:S04]  /*69ff0*/  LDL.LU R12, [R1+0x920] ;  /* 0x00092000010c7983 */ /* 0x001f280000300800 */
[----:B------:R-:W4:Y:S04]  /*6a000*/  LDL.LU R13, [R1+0x924] ;  /* 0x00092400010d7983 */ /* 0x000f280000300800 */
[----:B------:R-:W2:Y:S04]  /*6a010*/  LDL.LU R14, [R1+0x928] ;  /* 0x00092800010e7983 */ /* 0x000ea80000300800 */
[----:B------:R-:W2:Y:S04]  /*6a020*/  LDL.LU R15, [R1+0x92c] ;  /* 0x00092c00010f7983 */ /* 0x000ea80000300800 */
[----:B------:R-:W2:Y:S04]  /*6a030*/  LDL R18, [R1+0x98] ;  /* 0x0000980001127983 */ /* 0x000ea80000100800 */
        /* <DEDUP_REMOVED lines=101> */
[----:B------:R-:W2:Y:S04]  /*6a690*/  LDL R22, [R1+0x158] ;  /* 0x0001580001167983 */ /* 0x000ea80000100800 */
[----:B------:R-:W2:Y:S04]  /*6a6a0*/  LDL R23, [R1+0x15c] ;  /* 0x00015c0001177983 */ /* 0x000ea80000100800 */
[----:B--2---:R0:W-:Y:S04]  /*6a6b0*/  STL.64 [R1+0x6830], R22 ;  /* 0x0068301601007387 */ /* 0x0041e80000100a00 */
[----:B------:R-:W2:Y:S04]  /*6a6c0*/  LDL.LU R4, [R1+0x4e0] ;  /* 0x0004e00001047983 */ /* 0x000ea80000300800 */
[----:B------:R-:W2:Y:S04]  /*6a6d0*/  LDL.LU R5, [R1+0x4e4] ;  /* 0x0004e40001057983 */ /* 0x000ea80000300800 */
[----:B------:R-:W2:Y:S04]  /*6a6e0*/  LDL.LU R6, [R1+0x4e8] ;  /* 0x0004e80001067983 */ /* 0x000ea80000300800 */
[----:B------:R-:W2:Y:S04]  /*6a6f0*/  LDL.LU R7, [R1+0x4ec] ;  /* 0x0004ec0001077983 */ /* 0x000ea80000300800 */
[----:B------:R-:W2:Y:S04]  /*6a700*/  LDL.LU R20, [R1+0x4f0] ;  /* 0x0004f00001147983 */ /* 0x000ea80000300800 */
[----:B------:R-:W2:Y:S04]  /*6a710*/  LDL.LU R21, [R1+0x4f4] ;  /* 0x0004f40001157983 */ /* 0x000ea80000300800 */
[----:B0-----:R-:W2:Y:S04]  /*6a720*/  LDL.LU R22, [R1+0x4f8] ;  /* 0x0004f80001167983 */ /* 0x001ea80000300800 */
[----:B------:R-:W2:Y:S04]  /*6a730*/  LDL.LU R23, [R1+0x4fc] ;  /* 0x0004fc0001177983 */ /* 0x000ea80000300800 */
[----:B----4-:R-:W-:Y:S04]  /*6a740*/  STL.64 [R1+0x67c0], R14 ;  /* 0x0067c00e01007387 */ /* 0x010fe80000100a00 */
[----:B------:R0:W-:Y:S04]  /*6a750*/  STL.64 [R1+0x67b8], R12 ;  /* 0x0067b80c01007387 */ /* 0x0001e80000100a00 */
[----:B0-----:R-:W4:Y:S04]  /*6a760*/  LDL.LU R12, [R1+0x9c0] ;  /* 0x0009c000010c7983 */ /* 0x001f280000300800 */
[----:B------:R-:W4:Y:S04]  /*6a770*/  LDL.LU R13, [R1+0x9c4] ;  /* 0x0009c400010d7983 */ /* 0x000f280000300800 */
[----:B------:R-:W2:Y:S04]  /*6a780*/  LDL.LU R14, [R1+0x9c8] ;  /* 0x0009c800010e7983 */ /* 0x000ea80000300800 */
[----:B------:R-:W2:Y:S04]  /*6a790*/  LDL.LU R15, [R1+0x9cc] ;  /* 0x0009cc00010f7983 */ /* 0x000ea80000300800 */
[----:B--2---:R-:W-:Y:S04]  /*6a7a0*/  STL.64 [R1+0x67d8], R14 ;  /* 0x0067d80e01007387 */ /* 0x004fe80000100a00 */
[----:B----4-:R0:W-:Y:S04]  /*6a7b0*/  STL.64 [R1+0x67d0], R12 ;  /* 0x0067d00c01007387 */ /* 0x0101e80000100a00 */
[----:B0-----:R-:W2:Y:S04]  /*6a7c0*/  LDL.LU R12, [R1+0x9d0] ;  /* 0x0009d000010c7983 */ /* 0x001ea80000300800 */
[----:B------:R-:W2:Y:S04]  /*6a7d0*/  LDL.LU R13, [R1+0x9d4] ;  /* 0x0009d400010d7983 */ /* 0x000ea80000300800 */
[----:B------:R-:W4:Y:S04]  /*6a7e0*/  LDL.LU R14, [R1+0x9d8] ;  /* 0x0009d800010e7983 */ /* 0x000f280000300800 */
[----:B------:R-:W4:Y:S04]  /*6a7f0*/  LDL.LU R15, [R1+0x9dc] ;  /* 0x0009dc00010f7983 */ /* 0x000f280000300800 */
[----:B----4-:R-:W-:Y:S04]  /*6a800*/  STL.64 [R1+0x67f0], R14 ;  /* 0x0067f00e01007387 */ /* 0x010fe80000100a00 */
[----:B--2---:R0:W-:Y:S04]  /*6a810*/  STL.64 [R1+0x67e8], R12 ;  /* 0x0067e80c01007387 */ /* 0x0041e80000100a00 */
[----:B0-----:R-:W2:Y:S04]  /*6a820*/  LDL.LU R12, [R1+0x9e0] ;  /* 0x0009e000010c7983 */ /* 0x001ea80000300800 */
[----:B------:R-:W2:Y:S04]  /*6a830*/  LDL.LU R13, [R1+0x9e4] ;  /* 0x0009e400010d7983 */ /* 0x000ea80000300800 */
[----:B------:R-:W4:Y:S04]  /*6a840*/  LDL.LU R14, [R1+0x9e8] ;  /* 0x0009e800010e7983 */ /* 0x000f280000300800 */
[----:B------:R-:W4:Y:S01]  /*6a850*/  LDL.LU R15, [R1+0x9ec] ;  /* 0x0009ec00010f7983 */ /* 0x000f220000300800 */
[----:B---3--:R-:W-:-:S02]  /*6a860*/  IMAD.MOV.U32 R18, RZ, RZ, R9 ;  /* 0x000000ffff127224 */ /* 0x008fc400078e0009 */
[----:B------:R-:W-:Y:S01]  /*6a870*/  IMAD.MOV.U32 R19, RZ, RZ, R8 ;  /* 0x000000ffff137224 */ /* 0x000fe200078e0008 */
[----:B----4-:R-:W-:Y:S04]  /*6a880*/  STL.64 [R1+0x6808], R14 ;  /* 0x0068080e01007387 */ /* 0x010fe80000100a00 */
[----:B--2---:R0:W-:Y:S04]  /*6a890*/  STL.64 [R1+0x6800], R12 ;  /* 0x0068000c01007387 */ /* 0x0041e80000100a00 */
[----:B0-----:R-:W2:Y:S04]  /*6a8a0*/  LDL.LU R12, [R1+0x9f0] ;  /* 0x0009f000010c7983 */ /* 0x001ea80000300800 */
[----:B------:R-:W2:Y:S04]  /*6a8b0*/  LDL.LU R13, [R1+0x9f4] ;  /* 0x0009f400010d7983 */ /* 0x000ea80000300800 */
[----:B------:R-:W3:Y:S04]  /*6a8c0*/  LDL.LU R14, [R1+0x9f8] ;  /* 0x0009f800010e7983 */ /* 0x000ee80000300800 */
[----:B------:R-:W3:Y:S01]  /*6a8d0*/  LDL.LU R15, [R1+0x9fc] ;  /* 0x0009fc00010f7983 */ /* 0x000ee20000300800 */
[C---:B------:R-:W-:Y:S03]  /*6a8e0*/  HMMA.16816.F32.BF16 R16, R24.reuse, R18, R20 ;  /* 0x000000121810723c */ /* 0x040fe60000041814 */
        /* <DEDUP_REMOVED lines=10> */
[----:B------:R-:W4:Y:S04]  /*6a990*/  LDL.LU.64 R22, [R1+0x6830] ;  /* 0x0068300001167983 */ /* 0x000f280000300a00 */
[----:B------:R-:W-:Y:S04]  /*6a9a0*/  STL.64 [R1+0x4f0], R16 ;  /* 0x0004f01001007387 */ /* 0x000fe80000100a00 */
[----:B------:R0:W-:Y:S04]  /*6a9b0*/  STL.64 [R1+0x4f8], R18 ;  /* 0x0004f81201007387 */ /* 0x0001e80000100a00 */
[----:B0-----:R-:W2:Y:S01]  /*6a9c0*/  LDL.LU.64 R18, [R1+0x6828] ;  /* 0x0068280001127983 */ /* 0x001ea20000300a00 */
[C---:B----4-:R-:W-:Y:S03]  /*6a9d0*/  HMMA.16816.F32.BF16 R20, R24.reuse, R22, R4 ;  /* 0x000000161814723c */ /* 0x050fe60000041804 */
[----:B------:R-:W4:Y:S05]  /*6a9e0*/  LDL.LU R4, [R1+0x890] ;  /* 0x0008900001047983 */ /* 0x000f2a0000300800 */
[C---:B--2---:R-:W-:Y:S11]  /*6a9f0*/  HMMA.16816.F32.BF16 R16, R24.reuse, R18, R12 ;  /* 0x000000121810723c */ /* 0x044ff6000004180c */
[----:B------:R-:W-:Y:S04]  /*6aa00*/  STL.64 [R1+0x4e0], R20 ;  /* 0x0004e01401007387 */ /* 0x000fe80000100a00 */
[----:B------:R-:W-:Y:S04]  /*6aa10*/  STL.64 [R1+0x4e8], R22 ;  /* 0x0004e81601007387 */ /* 0x000fe80000100a00 */
[----:B------:R-:W4:Y:S04]  /*6aa20*/  LDL.LU R5, [R1+0x894] ;  /* 0x0008940001057983 */ /* 0x000f280000300800 */
[----:B------:R-:W4:Y:S04]  /*6aa30*/  LDL.LU R6, [R1+0x898] ;  /* 0x0008980001067983 */ /* 0x000f280000300800 */
[----:B------:R-:W4:Y:S04]  /*6aa40*/  LDL.LU R7, [R1+0x89c] ;  /* 0x00089c0001077983 */ /* 0x000f280000300800 */
[----:B------:R-:W2:Y:S04]  /*6aa50*/  LDL.LU.64 R14, [R1+0x6820] ;  /* 0x00682000010e7983 */ /* 0x000ea80000300a00 */
[----:B------:R-:W2:Y:S04]  /*6aa60*/  LDL.LU.64 R12, [R1+0x6818] ;  /* 0x00681800010c7983 */ /* 0x000ea80000300a00 */
[----:B------:R-:W-:Y:S04]  /*6aa70*/  STL.64 [R1+0xa00], R16 ;  /* 0x000a001001007387 */ /* 0x000fe80000100a00 */
[----:B------:R0:W-:Y:S04]  /*6aa80*/  STL.64 [R1+0xa08], R18 ;  /* 0x000a081201007387 */ /* 0x0001e80000100a00 */
[----:B0-----:R-:W2:Y:S02]  /*6aa90*/  LDL.LU.64 R18, [R1+0x6810] ;  /* 0x0068100001127983 */ /* 0x001ea40000300a00 */
[----:B--2---:R-:W-:Y:S02]  /*6aaa0*/  HMMA.16816.F32.BF16 R16, R24, R18, R12 ;  /* 0x000000121810723c */ /* 0x004fe4000004180c */
[----:B------:R-:W2:Y:S04]  /*6aab0*/  LDL.LU.64 R14, [R1+0x6808] ;  /* 0x00680800010e7983 */ /* 0x000ea80000300a00 */
[----:B------:R-:W2:-:S13]  /*6aac0*/  LDL.LU.64 R12, [R1+0x6800] ;  /* 0x00680000010c7983 */ /* 0x000e9a0000300a00 */
        /* <DEDUP_REMOVED lines=116> */
[----:B0-----:R-:W2:Y:S04]  /*6b210*/  LDL.LU.64 R18, [R1+0x6630] ;  /* 0x0066300001127983 */ /* 0x001ea80000300a00 */
[----:B------:R-:W3:Y:S01]  /*6b220*/  LDL.LU.64 R16, [R1+0x6628] ;  /* 0x0066280001107983 */ /* 0x000ee20000300a00 */
[----:B--2---:R-:W-:-:S15]  /*6b230*/  HMMA.16816.F32.BF16 R12, R24, R18, R12 ;  /* 0x00000012180c723c */ /* 0x004fde000004180c */
[----:B------:R-:W-:-:S04]  /*6b240*/  NOP ;  /* 0x0000000000007918 */ /* 0x000fc80000000000 */
[----:B------:R-:W-:Y:S04]  /*6b250*/  STL.64 [R1+0x8b0], R12 ;  /* 0x0008b00c01007387 */ /* 0x000fe80000100a00 */
[----:B------:R0:W-:Y:S04]  /*6b260*/  STL.64 [R1+0x8b8], R14 ;  /* 0x0008b80e01007387 */ /* 0x0001e80000100a00 */
[----:B0-----:R-:W3:Y:S04]  /*6b270*/  LDL.LU.64 R14, [R1+0x6620] ;  /* 0x00662000010e7983 */ /* 0x001ee80000300a00 */
[----:B------:R-:W-:Y:S01]  /*6b280*/  STL.64 [R1+0x65c8], R18 ;  /* 0x0065c81201007387 */ /* 0x000fe20000100a00 */
[----:B---3--:R-:W-:-:S15]  /*6b290*/  HMMA.16816.F32.BF16 R8, R24, R14, R8 ;  /* 0x0000000e1808723c */ /* 0x008fde0000041808 */
[----:B------:R-:W-:-:S04]  /*6b2a0*/  NOP ;  /* 0x0000000000007918 */ /* 0x000fc80000000000 */
[----:B------:R-:W-:Y:S04]  /*6b2b0*/  STL.64 [R1+0x8a0], R8 ;  /* 0x0008a00801007387 */ /* 0x000fe80000100a00 */
[----:B------:R0:W-:Y:S04]  /*6b2c0*/  STL.64 [R1+0x8a8], R10 ;  /* 0x0008a80a01007387 */ /* 0x0001e80000100a00 */
[----:B0-----:R-:W4:Y:S04]  /*6b2d0*/  LDL.LU.64 R10, [R1+0x6618] ;  /* 0x00661800010a7983 */ /* 0x001f280000300a00 */
[----:B------:R0:W-:Y:S04]  /*6b2e0*/  STL.64 [R1+0x6588], R14 ;  /* 0x0065880e01007387 */ /* 0x0001e80000100a00 */
[----:B------:R-:W2:Y:S04]  /*6b2f0*/  LDL.LU R12, [R1+0x4d0] ;  /* 0x0004d000010c7983 */ /* 0x000ea80000300800 */
[----:B------:R-:W2:Y:S04]  /*6b300*/  LDL.LU R13, [R1+0x4d4] ;  /* 0x0004d400010d7983 */ /* 0x000ea80000300800 */
[----:B0-----:R-:W2:Y:S04]  /*6b310*/  LDL.LU R14, [R1+0x4d8] ;  /* 0x0004d800010e7983 */ /* 0x001ea80000300800 */
[----:B------:R-:W2:Y:S01]  /*6b320*/  LDL.LU R15, [R1+0x4dc] ;  /* 0x0004dc00010f7983 */ /* 0x000ea20000300800 */
[----:B----4-:R-:W-:-:S15]  /*6b330*/  HMMA.16816.F32.BF16 R4, R24, R10, R4 ;  /* 0x0000000a1804723c */ /* 0x010fde0000041804 */
[----:B------:R-:W-:-:S04]  /*6b340*/  NOP ;  /* 0x0000000000007918 */ /* 0x000fc80000000000 */
[----:B------:R-:W-:Y:S04]  /*6b350*/  STL.64 [R1+0x890], R4 ;  /* 0x0008900401007387 */ /* 0x000fe80000100a00 */
[----:B------:R0:W-:Y:S04]  /*6b360*/  STL.64 [R1+0x898], R6 ;  /* 0x0008980601007387 */ /* 0x0001e80000100a00 */
[----:B0-----:R-:W2:Y:S04]  /*6b370*/  LDL.LU.64 R6, [R1+0x6610] ;  /* 0x0066100001067983 */ /* 0x001ea80000300a00 */
[----:B------:R-:W3:Y:S04]  /*6b380*/  LDL.LU.64 R4, [R1+0x6608] ;  /* 0x0066080001047983 */ /* 0x000ee80000300a00 */
[----:B------:R2:W-:Y:S02]  /*6b390*/  STL.64 [R1+0x6560], R10 ;  /* 0x0065600a01007387 */ /* 0x0005e40000100a00 */
[----:B--2---:R-:W-:Y:S02]  /*6b3a0*/  HMMA.16816.F32.BF16 R8, R24, R6, R12 ;  /* 0x000000061808723c */ /* 0x004fe4000004180c */
[----:B------:R-:W2:-:S15]  /*6b3b0*/  LDL.LU R12, [R1+0xf80] ;  /* 0x000f8000010c7983 */ /* 0x000e9e0000300800 */
[----:B------:R-:W-:Y:S02]  /*6b3c0*/  NOP ;  /* 0x0000000000007918 */ /* 0x000fe40000000000 */
[----:B------:R-:W-:Y:S04]  /*6b3d0*/  STL.64 [R1+0x4d0], R8 ;  /* 0x0004d00801007387 */ /* 0x000fe80000100a00 */
[----:B------:R-:W-:Y:S04]  /*6b3e0*/  STL.64 [R1+0x4d8], R10 ;  /* 0x0004d80a01007387 */ /* 0x000fe80000100a00 */
[----:B------:R-:W2:Y:S04]  /*6b3f0*/  LDL.LU R13, [R1+0xf84] ;  /* 0x000f8400010d7983 */ /* 0x000ea80000300800 */
[----:B------:R-:W4:Y:S04]  /*6b400*/  LDL.LU R14, [R1+0xf88] ;  /* 0x000f8800010e7983 */ /* 0x000f280000300800 */
[----:B------:R-:W4:Y:S04]  /*6b410*/  LDL.LU R15, [R1+0xf8c] ;  /* 0x000f8c00010f7983 */ /* 0x000f280000300800 */
[----:B----4-:R0:W-:Y:S04]  /*6b420*/  STL.64 [R1+0x6598], R14 ;  /* 0x0065980e01007387 */ /* 0x0101e80000100a00 */
[----:B--2---:R-:W-:Y:S04]  /*6b430*/  STL.64 [R1+0x6590], R12 ;  /* 0x0065900c01007387 */ /* 0x004fe80000100a00 */
[----:B0-----:R-:W2:Y:S04]  /*6b440*/  LDL.64 R14, [R1+0x178] ;  /* 0x00017800010e7983 */ /* 0x001ea80000100a00 */
[----:B--2---:R0:W-:Y:S04]  /*6b450*/  STL.64 [R1+0x65a8], R14 ;  /* 0x0065a80e01007387 */ /* 0x0041e80000100a00 */
[----:B------:R-:W2:Y:S04]  /*6b460*/  LDL.LU R8, [R1+0xf60] ;  /* 0x000f600001087983 */ /* 0x000ea80000300800 */
[----:B------:R-:W2:Y:S04]  /*6b470*/  LDL.LU R9, [R1+0xf64] ;  /* 0x000f640001097983 */ /* 0x000ea80000300800 */
[----:B------:R-:W4:Y:S04]  /*6b480*/  LDL.LU R10, [R1+0xf68] ;  /* 0x000f6800010a7983 */ /* 0x000f280000300800 */
[----:B------:R-:W4:Y:S01]  /*6b490*/  LDL.LU R11, [R1+0xf6c] ;  /* 0x000f6c00010b7983 */ /* 0x000f220000300800 */
[----:B0-----:R-:W-:-:S02]  /*6b4a0*/  IMAD.MOV.U32 R15, RZ, RZ, R16 ;  /* 0x000000ffff0f7224 */ /* 0x001fc400078e0010 */
[----:B------:R-:W-:Y:S01]  /*6b4b0*/  IMAD.MOV.U32 R14, RZ, RZ, R17 ;  /* 0x000000ffff0e7224 */ /* 0x000fe200078e0011 */
[----:B------:R-:W2:Y:S04]  /*6b4c0*/  LDL.LU R16, [R1+0xfb0] ;  /* 0x000fb00001107983 */ /* 0x000ea80000300800 */
[----:B------:R-:W2:Y:S04]  /*6b4d0*/  LDL.LU R17, [R1+0xfb4] ;  /* 0x000fb40001117983 */ /* 0x000ea80000300800 */
[----:B------:R-:W2:Y:S04]  /*6b4e0*/  LDL.LU R18, [R1+0xfb8] ;  /* 0x000fb80001127983 */ /* 0x000ea80000300800 */
[----:B------:R-:W2:Y:S04]  /*6b4f0*/  LDL.LU R19, [R1+0xfbc] ;  /* 0x000fbc0001137983 */ /* 0x000ea80000300800 */
[----:B--2---:R0:W-:Y:S04]  /*6b500*/  STL.64 [R1+0x65d8], R18 ;  /* 0x0065d81201007387 */ /* 0x0041e80000100a00 */
[----:B------:R-:W-:Y:S01]  /*6b510*/  STL.64 [R1+0x65d0], R16 ;  /* 0x0065d01001007387 */ /* 0x000fe20000100a00 */
[----:B0-----:R-:W-:-:S02]  /*6b520*/  IMAD.MOV.U32 R18, RZ, RZ, R29 ;  /* 0x000000ffff127224 */ /* 0x001fc400078e001d */
[----:B------:R-:W-:Y:S01]  /*6b530*/  IMAD.MOV.U32 R19, RZ, RZ, R28 ;  /* 0x000000ffff137224 */ /* 0x000fe200078e001c */
[----:B------:R-:W2:Y:S04]  /*6b540*/  LDL.LU R29, [R1+0x6600] ;  /* 0x00660000011d7983 */ /* 0x000ea80000300800 */
[----:B------:R-:W-:Y:S04]  /*6b550*/  STL.64 [R1+0x65e8], R18 ;  /* 0x0065e81201007387 */ /* 0x000fe80000100a00 */
[----:B------:R0:W-:Y:S04]  /*6b560*/  STL.64 [R1+0x65c0], R14 ;  /* 0x0065c00e01007387 */ /* 0x0001e80000100a00 */
[----:B0-----:R-:W2:Y:S04]  /*6b570*/  LDL.64 R14, [R1+0x198] ;  /* 0x00019800010e7983 */ /* 0x001ea80000100a00 */
[----:B--2---:R0:W-:Y:S04]  /*6b580*/  STL.64 [R1+0x65e0], R14 ;  /* 0x0065e00e01007387 */ /* 0x0041e80000100a00 */
[----:B------:R-:W2:Y:S04]  /*6b590*/  LDL.LU R12, [R1+0xfc0] ;  /* 0x000fc000010c7983 */ /* 0x000ea80000300800 */
[----:B------:R-:W2:Y:S04]  /*6b5a0*/  LDL.LU R13, [R1+0xfc4] ;  /* 0x000fc400010d7983 */ /* 0x000ea80000300800 */
[----:B0-----:R-:W2:Y:S04]  /*6b5b0*/  LDL.LU R14, [R1+0xfc8] ;  /* 0x000fc800010e7983 */ /* 0x001ea80000300800 */
[----:B------:R-:W2:Y:S04]  /*6b5c0*/  LDL.LU R15, [R1+0xfcc] ;  /* 0x000fcc00010f7983 */ /* 0x000ea80000300800 */
[----:B--2---:R-:W-:Y:S04]  /*6b5d0*/  STL.64 [R1+0x65f8], R14 ;  /* 0x0065f80e01007387 */ /* 0x004fe80000100a00 */
[----:B------:R0:W-:Y:S04]  /*6b5e0*/  STL.64 [R1+0x65f0], R12 ;  /* 0x0065f00c01007387 */ /* 0x0001e80000100a00 */
[----:B0-----:R-:W2:Y:S04]  /*6b5f0*/  LDL.LU R12, [R1+0xfd0] ;  /* 0x000fd000010c7983 */ /* 0x001ea80000300800 */
[----:B------:R-:W2:Y:S04]  /*6b600*/  LDL.LU R13, [R1+0xfd4] ;  /* 0x000fd400010d7983 */ /* 0x000ea80000300800 */
[----:B------:R-:W2:Y:S04]  /*6b610*/  LDL.LU R14, [R1+0xfd8] ;  /* 0x000fd800010e7983 */ /* 0x000ea80000300800 */
[----:B------:R-:W2:Y:S04]  /*6b620*/  LDL.LU R15, [R1+0xfdc] ;  /* 0x000fdc00010f7983 */ /* 0x000ea80000300800 */
[----:B----4-:R0:W-:Y:S04]  /*6b630*/  STL.64 [R1+0x6570], R10 ;  /* 0x0065700a01007387 */ /* 0x0101e80000100a00 */
[----:B------:R-:W-:Y:S04]  /*6b640*/  STL.64 [R1+0x6568], R8 ;  /* 0x0065680801007387 */ /* 0x000fe80000100a00 */
[----:B0-----:R-:W4:Y:S04]  /*6b650*/  LDL.64 R10, [R1+0x158] ;  /* 0x00015800010a7983 */ /* 0x001f280000100a00 */
[----:B----4-:R0:W-:Y:S04]  /*6b660*/  STL.64 [R1+0x6580], R10 ;  /* 0x0065800a01007387 */ /* 0x0101e80000100a00 */
[----:B0-----:R-:W4:Y:S04]  /*6b670*/  LDL.64 R10, [R1+0x168] ;  /* 0x00016800010a7983 */ /* 0x001f280000100a00 */
[----:B----4-:R0:W-:Y:S04]  /*6b680*/  STL.64 [R1+0x65a0], R10 ;  /* 0x0065a00a01007387 */ /* 0x0101e80000100a00 */
[----:B------:R-:W4:Y:S04]  /*6b690*/  LDL.LU R8, [R1+0xf90] ;  /* 0x000f900001087983 */ /* 0x000f280000300800 */
[----:B------:R-:W4:Y:S04]  /*6b6a0*/  LDL.LU R9, [R1+0xf94] ;  /* 0x000f940001097983 */ /* 0x000f280000300800 */
[----:B0-----:R-:W2:Y:S04]  /*6b6b0*/  LDL.LU R10, [R1+0xf98] ;  /* 0x000f9800010a7983 */ /* 0x001ea80000300800 */
[----:B------:R-:W2:Y:S01]  /*6b6c0*/  LDL.LU R11, [R1+0xf9c] ;  /* 0x000f9c00010b7983 */ /* 0x000ea20000300800 */
[----:B------:R-:W-:-:S05]  /*6b6d0*/  LOP3.LUT R0, R0, 0x20, RZ, 0x3c, !PT ;  /* 0x0000002000007812 */ /* 0x000fca00078e3cff */
[----:B------:R-:W0:Y:S04]  /*6b6e0*/  LDSM.16.MT88.4 R20, [R0+UR5+0x11000] ;  /* 0x011000050014783b */ /* 0x000e280008004200 */
[----:B------:R-:W1:Y:S04]  /*6b6f0*/  LDSM.16.MT88.4 R24, [R0+UR5+0x11080] ;  /* 0x011080050018783b */ /* 0x000e680008004200 */
[----:B--2---:R-:W-:Y:S04]  /*6b700*/  STL.64 [R1+0x65b8], R10 ;  /* 0x0065b80a01007387 */ /* 0x004fe80000100a00 */
[----:B----4-:R2:W-:Y:S04]  /*6b710*/  STL.64 [R1+0x65b0], R8 ;  /* 0x0065b00801007387 */ /* 0x0105e80000100a00 */
[----:B--2---:R-:W2:Y:S04]  /*6b720*/  LDL.LU R8, [R1+0xfa0] ;  /* 0x000fa00001087983 */ /* 0x004ea80000300800 */
[----:B------:R-:W2:Y:S04]  /*6b730*/  LDL.LU R9, [R1+0xfa4] ;  /* 0x000fa40001097983 */ /* 0x000ea80000300800 */
[----:B------:R-:W2:Y:S04]  /*6b740*/  LDL.LU R10, [R1+0xfa8] ;  /* 0x000fa800010a7983 */ /* 0x000ea80000300800 */
[----:B------:R-:W2:Y:S04]  /*6b750*/  LDL.LU R11, [R1+0xfac] ;  /* 0x000fac00010b7983 */ /* 0x000ea80000300800 */
[----:B------:R4:W-:Y:S04]  /*6b760*/  STL.64 [R1+0x63c0], R6 ;  /* 0x0063c00601007387 */ /* 0x0009e80000100a00 */
[----:B---3--:R3:W-:Y:S04]  /*6b770*/  STL.64 [R1+0x63b8], R4 ;  /* 0x0063b80401007387 */ /* 0x0087e80000100a00 */
[----:B----4-:R-:W4:Y:S01]  /*6b780*/  LDL.64 R6, [R1+0x138] ;  /* 0x0001380001067983 */ /* 0x010f220000100a00 */
[----:B------:R-:W-:-:S02]  /*6b790*/  IMAD.MOV.U32 R18, RZ, RZ, R3 ;  /* 0x000000ffff127224 */ /* 0x000fc400078e0003 */
[----:B------:R-:W-:-:S07]  /*6b7a0*/  IMAD.MOV.U32 R19, RZ, RZ, R2 ;  /* 0x000000ffff137224 */ /* 0x000fce00078e0002 */
[C---:B0-----:R-:W-:Y:S01]  /*6b7b0*/  HMMA.16816.F32.BF16 R16, R20.reuse, R18, R12 ;  /* 0x000000121410723c */ /* 0x041fe2000004180c */
[----:B----4-:R0:W-:Y:S04]  /*6b7c0*/  STL.64 [R1+0x6578], R6 ;  /* 0x0065780601007387 */ /* 0x0101e80000100a00 */
[----:B---3--:R-:W3:Y:S04]  /*6b7d0*/  LDL.LU R4, [R1+0xf70] ;  /* 0x000f700001047983 */ /* 0x008ee80000300800 */
[----:B------:R-:W3:Y:S04]  /*6b7e0*/  LDL.LU R5, [R1+0xf74] ;  /* 0x000f740001057983 */ /* 0x000ee80000300800 */
[----:B0-----:R-:W3:Y:S04]  /*6b7f0*/  LDL.LU R6, [R1+0xf78] ;  /* 0x000f780001067983 */ /* 0x001ee80000300800 */
[----:B------:R-:W3:Y:S04]  /*6b800*/  LDL.LU R7, [R1+0xf7c] ;  /* 0x000f7c0001077983 */ /* 0x000ee80000300800 */
[----:B-1----:R-:W-:Y:S04]  /*6b810*/  STL.64 [R1+0x63b0], R26 ;  /* 0x0063b01a01007387 */ /* 0x002fe80000100a00 */
[----:B------:R0:W-:Y:S04]  /*6b820*/  STL.64 [R1+0x63a8], R24 ;  /* 0x0063a81801007387 */ /* 0x0001e80000100a00 */
[----:B0-----:R-:W4:Y:S04]  /*6b830*/  LDL.LU R24, [R1+0xf50] ;  /* 0x000f500001187983 */ /* 0x001f280000300800 */
        /* <DEDUP_REMOVED lines=9> */
[----:B------:R-:W2:-:S15]  /*6b8d0*/  LDL.LU.64 R14, [R1+0x65e0] ;  /* 0x0065e000010e7983 */ /* 0x000e9e0000300a00 */
[----:B------:R-:W-:Y:S02]  /*6b8e0*/  NOP ;  /* 0x0000000000007918 */ /* 0x000fe40000000000 */
[----:B------:R-:W-:Y:S04]  /*6b8f0*/  STL.64 [R1+0xfc0], R16 ;  /* 0x000fc01001007387 */ /* 0x000fe80000100a00 */
[----:B------:R0:W-:Y:S04]  /*6b900*/  STL.64 [R1+0xfc8], R18 ;  /* 0x000fc81201007387 */ /* 0x0001e80000100a00 */
[----:B0-----:R-:W3:Y:S04]  /*6b910*/  LDL.LU.64 R18, [R1+0x65d8] ;  /* 0x0065d80001127983 */ /* 0x001ee80000300a00 */
[----:B------:R-:W3:Y:S01]  /*6b920*/  LDL.LU.64 R16, [R1+0x65d0] ;  /* 0x0065d00001107983 */ /* 0x000ee20000300a00 */
[----:B--2---:R-:W-:Y:S01]  /*6b930*/  IMAD.MOV.U32 R3, RZ, RZ, R15 ;  /* 0x000000ffff037224 */ /* 0x004fe200078e000f */
[----:B---3--:R-:W-:-:S15]  /*6b940*/  HMMA.16816.F32.BF16 R16, R20, R14, R16 ;  /* 0x0000000e1410723c */ /* 0x008fde0000041810 */
[----:B------:R-:W-:-:S04]  /*6b950*/  NOP ;  /* 0x0000000000007918 */ /* 0x000fc80000000000 */
[----:B------:R0:W-:Y:S04]  /*6b960*/  STL.64 [R1+0xfb0], R16 ;  /* 0x000fb01001007387 */ /* 0x0001e80000100a00 */
[----:B------:R1:W-:Y:S01]  /*6b970*/  STL.64 [R1+0xfb8], R18 ;  /* 0x000fb81201007387 */ /* 0x0003e20000100a00 */
[----:B0-----:R-:W-:-:S03]  /*6b980*/  IMAD.MOV.U32 R17, RZ, RZ, R14 ;  /* 0x000000ffff117224 */ /* 0x001fc600078e000e */
[----:B-1----:R-:W2:Y:S04]  /*6b990*/  LDL.LU.64 R18, [R1+0x65c8] ;  /* 0x0065c80001127983 */ /* 0x002ea80000300a00 */
[----:B------:R-:W3:Y:S02]  /*6b9a0*/  LDL.LU.64 R14, [R1+0x65c0] ;  /* 0x0065c000010e7983 */ /* 0x000ee40000300a00 */
[----:B---3--:R-:W-:Y:S02]  /*6b9b0*/  HMMA.16816.F32.BF16 R12, R20, R14, R8 ;  /* 0x0000000e140c723c */ /* 0x008fe40000041808 */
[----:B------:R-:W3:Y:S04]  /*6b9c0*/  LDL.LU.64 R10, [R1+0x65b8] ;  /* 0x0065b800010a7983 */ /* 0x000ee80000300a00 */
[----:B------:R-:W3:-:S13]  /*6b9d0*/  LDL.LU.64 R8, [R1+0x65b0] ;  /* 0x0065b00001087983 */ /* 0x000eda0000300a00 */
[----:B------:R-:W-:Y:S04]  /*6b9e0*/  STL.64 [R1+0xfa0], R12 ;  /* 0x000fa00c01007387 */ /* 0x000fe80000100a00 */
[----:B------:R0:W-:Y:S04]  /*6b9f0*/  STL.64 [R1+0xfa8], R14 ;  /* 0x000fa80e01007387 */ /* 0x0001e80000100a00 */
        /* <DEDUP_REMOVED lines=12> */
[----:B------:R0:W-:Y:S04]  /*6bac0*/  STL.64 [R1+0xf80], R12 ;  /* 0x000f800c01007387 */ /* 0x0001e80000100a00 */
[----:B------:R1:W-:Y:S01]  /*6bad0*/  STL.64 [R1+0xf88], R14 ;  /* 0x000f880e01007387 */ /* 0x0003e20000100a00 */
[----:B0-----:R-:W-:-:S03]  /*6bae0*/  IMAD.MOV.U32 R13, RZ, RZ, R10 ;  /* 0x000000ffff0d7224 */ /* 0x001fc600078e000a */
[----:B-1----:R-:W3:Y:S01]  /*6baf0*/  LDL.LU.64 R14, [R1+0x6588] ;  /* 0x00658800010e7983 */ /* 0x002ee20000300a00 */
[----:B------:R-:W-:-:S03]  /*6bb00*/  IMAD.MOV.U32 R12, RZ, RZ, R11 ;  /* 0x000000ffff0c7224 */ /* 0x000fc600078e000b */
[----:B------:R-:W2:Y:S04]  /*6bb10*/  LDL.LU.64 R10, [R1+0x6580] ;  /* 0x00658000010a7983 */ /* 0x000ea80000300a00 */
[----:B------:R-:W-:Y:S04]  /*6bb20*/  STL [R1+0x62c4], R12 ;  /* 0x0062c40c01007387 */ /* 0x000fe80000100800 */
[----:B------:R-:W-:Y:S01]  /*6bb30*/  STL [R1+0x62c0], R13 ;  /* 0x0062c00d01007387 */ /* 0x000fe20000100800 */
[----:B--2---:R-:W-:Y:S01]  /*6bb40*/  HMMA.16816.F32.BF16 R4, R20, R10, R4 ;  /* 0x0000000a1404723c */ /* 0x004fe20000041804 */
[----:B------:R-:W-:-:S02]  /*6bb50*/  IMAD.MOV.U32 R16, RZ, RZ, R11 ;  /* 0x000000ffff107224 */ /* 0x000fc400078e000b */
[----:B------:R-:W-:-:S15]  /*6bb60*/  IMAD.MOV.U32 R28, RZ, RZ, R10 ;  /* 0x000000ffff1c7224 */ /* 0x000fde00078e000a */
[----:B------:R-:W-:Y:S01]  /*6bb70*/  NOP ;  /* 0x0000000000007918 */ /* 0x000fe20000000000 */
[----:B------:R-:W-:Y:S04]  /*6bb80*/  STL.64 [R1+0xf70], R4 ;  /* 0x000f700401007387 */ /* 0x000fe80000100a00 */
[----:B------:R0:W-:Y:S04]  /*6bb90*/  STL.64 [R1+0xf78], R6 ;  /* 0x000f780601007387 */ /* 0x0001e80000100a00 */
[----:B0-----:R-:W4:Y:S04]  /*6bba0*/  LDL.LU.64 R6, [R1+0x6578] ;  /* 0x0065780001067983 */ /* 0x001f280000300a00 */
[----:B------:R-:W2:Y:S04]  /*6bbb0*/  LDL.LU.64 R10, [R1+0x6570] ;  /* 0x00657000010a7983 */ /* 0x000ea80000300a00 */
[----:B------:R-:W2:Y:S04]  /*6bbc0*/  LDL.LU.64 R8, [R1+0x6568] ;  /* 0x0065680001087983 */ /* 0x000ea80000300a00 */
[----:B------:R-:W-:Y:S04]  /*6bbd0*/  STL [R1+0x62cc], R16 ;  /* 0x0062cc1001007387 */ /* 0x000fe80000100800 */
[----:B------:R0:W-:Y:S04]  /*6bbe0*/  STL.64 [R1+0x6558], R18 ;  /* 0x0065581201007387 */ /* 0x0001e80000100a00 */
[----:B------:R-:W-:Y:S04]  /*6bbf0*/  STL [R1+0x6550], R17 ;  /* 0x0065501101007387 */ /* 0x000fe80000100800 */
[----:B0-----:R-:W2:Y:S04]  /*6bc00*/  LDL.64 R18, [R1+0x148] ;  /* 0x0001480001127983 */ /* 0x001ea80000100a00 */
[----:B------:R-:W-:Y:S01]  /*6bc10*/  STL [R1+0x62c8], R28 ;  /* 0x0062c81c01007387 */ /* 0x000fe20000100800 */
[----:B--2---:R-:W-:-:S15]  /*6bc20*/  HMMA.16816.F32.BF16 R8, R20, R18, R8 ;  /* 0x000000121408723c */ /* 0x004fde0000041808 */
[----:B------:R-:W-:-:S04]  /*6bc30*/  NOP ;  /* 0x0000000000007918 */ /* 0x000fc80000000000 */
[----:B------:R-:W-:Y:S04]  /*6bc40*/  STL.64 [R1+0xf60], R8 ;  /* 0x000f600801007387 */ /* 0x000fe80000100a00 */
[----:B------:R0:W-:Y:S04]  /*6bc50*/  STL.64 [R1+0xf68], R10 ;  /* 0x000f680a01007387 */ /* 0x0001e80000100a00 */
[----:B0-----:R-:W2:Y:S01]  /*6bc60*/  LDL.LU.64 R10, [R1+0x6560] ;  /* 0x00656000010a7983 */ /* 0x001ea20000300a00 */
[----:B------:R-:W-:Y:S02]  /*6bc70*/  IMAD.MOV.U32 R8, RZ, RZ, R19 ;  /* 0x000000ffff087224 */ /* 0x000fe400078e0013 */
[----:B------:R-:W-:-:S03]  /*6bc80*/  IMAD.MOV.U32 R9, RZ, RZ, R18 ;  /* 0x000000ffff097224 */ /* 0x000fc600078e0012 */
[----:B------:R-:W-:Y:S04]  /*6bc90*/  STL [R1+0x62d4], R8 ;  /* 0x0062d40801007387 */ /* 0x000fe80000100800 */
[----:B------:R-:W-:Y:S04]  /*6bca0*/  STL [R1+0x62d0], R9 ;  /* 0x0062d00901007387 */ /* 0x000fe80000100800 */
[----:B--2---:R4:W-:Y:S02]  /*6bcb0*/  STL.64 [R1+0x6538], R10 ;  /* 0x0065380a01007387 */ /* 0x0049e40000100a00 */
[----:B----4-:R-:W-:-:S15]  /*6bcc0*/  HMMA.16816.F32.BF16 R8, R20, R6, R24 ;  /* 0x000000061408723c */ /* 0x010fde0000041818 */
[----:B------:R-:W-:-:S04]  /*6bcd0*/  NOP ;  /* 0x0000000000007918 */ /* 0x000fc80000000000 */
[----:B------:R0:W-:Y:S04]  /*6bce0*/  STL.64 [R1+0xf50], R8 ;  /* 0x000f500801007387 */ /* 0x0001e80000100a00 */
[----:B------:R1:W-:Y:S04]  /*6bcf0*/  STL.64 [R1+0xf58], R10 ;  /* 0x000f580a01007387 */ /* 0x0003e80000100a00 */
[----:B------:R-:W2:Y:S04]  /*6bd00*/  LDL.LU R24, [R1+0xee0] ;  /* 0x000ee00001187983 */ /* 0x000ea80000300800 */
[----:B------:R-:W2:Y:S04]  /*6bd10*/  LDL.LU R25, [R1+0xee4] ;  /* 0x000ee40001197983 */ /* 0x000ea80000300800 */
[----:B------:R-:W4:Y:S04]  /*6bd20*/  LDL.LU R26, [R1+0xee8] ;  /* 0x000ee800011a7983 */ /* 0x000f280000300800 */
[----:B------:R-:W4:Y:S04]  /*6bd30*/  LDL.LU R27, [R1+0xeec] ;  /* 0x000eec00011b7983 */ /* 0x000f280000300800 */
[----:B0-----:R-:W2:Y:S04]  /*6bd40*/  LDL.LU R8, [R1+0xf30] ;  /* 0x000f300001087983 */ /* 0x001ea80000300800 */
[----:B------:R-:W2:Y:S04]  /*6bd50*/  LDL.LU R9, [R1+0xf34] ;  /* 0x000f340001097983 */ /* 0x000ea80000300800 */
[----:B-1----:R-:W2:Y:S04]  /*6bd60*/  LDL.LU R10, [R1+0xf38] ;  /* 0x000f3800010a7983 */ /* 0x002ea80000300800 */
[----:B------:R-:W2:Y:S04]  /*6bd70*/  LDL.LU R11, [R1+0xf3c] ;  /* 0x000f3c00010b7983 */ /* 0x000ea80000300800 */
[----:B------:R-:W3:Y:S04]  /*6bd80*/  LDL.LU R16, [R1+0xf40] ;  /* 0x000f400001107983 */ /* 0x000ee80000300800 */
[----:B------:R-:W3:Y:S04]  /*6bd90*/  LDL.LU R17, [R1+0xf44] ;  /* 0x000f440001117983 */ /* 0x000ee80000300800 */
[----:B------:R-:W3:Y:S04]  /*6bda0*/  LDL.LU R18, [R1+0xf48] ;  /* 0x000f480001127983 */ /* 0x000ee80000300800 */
[----:B------:R-:W3:Y:S04]  /*6bdb0*/  LDL.LU R19, [R1+0xf4c] ;  /* 0x000f4c0001137983 */ /* 0x000ee80000300800 */
[----:B--2---:R0:W-:Y:S04]  /*6bdc0*/  STL.64 [R1+0x6548], R10 ;  /* 0x0065480a01007387 */ /* 0x0041e80000100a00 */
[----:B------:R-:W-:Y:S04]  /*6bdd0*/  STL.64 [R1+0x6540], R8 ;  /* 0x0065400801007387 */ /* 0x000fe80000100a00 */
[----:B0-----:R-:W3:Y:S04]  /*6bde0*/  LDL.64 R10, [R1+0x128] ;  /* 0x00012800010a7983 */ /* 0x001ee80000100a00 */
[----:B----4-:R0:W-:Y:S04]  /*6bdf0*/  STL.64 [R1+0x64d8], R26 ;  /* 0x0064d81a01007387 */ /* 0x0101e80000100a00 */
[----:B------:R-:W-:Y:S04]  /*6be00*/  STL.64 [R1+0x64d0], R24 ;  /* 0x0064d01801007387 */ /* 0x000fe80000100a00 */
[----:B0-----:R-:W2:Y:S04]  /*6be10*/  LDL.64 R26, [R1+0xd8] ;  /* 0x0000d800011a7983 */ /* 0x001ea80000100a00 */
[----:B--2---:R0:W-:Y:S04]  /*6be20*/  STL.64 [R1+0x64e8], R26 ;  /* 0x0064e81a01007387 */ /* 0x0041e80000100a00 */
[----:B0-----:R-:W2:Y:S04]  /*6be30*/  LDL.64 R26, [R1+0xe8] ;  /* 0x0000e800011a7983 */ /* 0x001ea80000100a00 */
[----:B--2---:R0:W-:Y:S04]  /*6be40*/  STL.64 [R1+0x6500], R26 ;  /* 0x0065001a01007387 */ /* 0x0041e80000100a00 */
[----:B0-----:R-:W2:Y:S04]  /*6be50*/  LDL.64 R26, [R1+0xf8] ;  /* 0x0000f800011a7983 */ /* 0x001ea80000100a00 */
[----:B--2---:R0:W-:Y:S04]  /*6be60*/  STL.64 [R1+0x6518], R26 ;  /* 0x0065181a01007387 */ /* 0x0041e80000100a00 */
[----:B0-----:R-:W2:Y:S01]  /*6be70*/  LDL.64 R26, [R1+0x108] ;  /* 0x00010800011a7983 */ /* 0x001ea20000100a00 */
[----:B------:R-:W-:-:S02]  /*6be80*/  IMAD.MOV.U32 R12, RZ, RZ, R6 ;  /* 0x000000ffff0c7224 */ /* 0x000fc400078e0006 */
[----:B------:R-:W-:Y:S01]  /*6be90*/  IMAD.MOV.U32 R13, RZ, RZ, R7 ;  /* 0x000000ffff0d7224 */ /* 0x000fe200078e0007 */
[----:B--2---:R0:W-:Y:S04]  /*6bea0*/  STL.64 [R1+0x6530], R26 ;  /* 0x0065301a01007387 */ /* 0x0041e80000100a00 */
[----:B------:R-:W2:Y:S04]  /*6beb0*/  LDL.64 R6, [R1+0xc8] ;  /* 0x0000c80001067983 */ /* 0x000ea80000100a00 */
[----:B0-----:R-:W4:Y:S04]  /*6bec0*/  LDL.64 R26, [R1+0x118] ;  /* 0x00011800011a7983 */ /* 0x001f280000100a00 */
        /* <DEDUP_REMOVED lines=10> */
[----:B------:R-:W2:Y:S01]  /*6bf70*/  LDL.LU R7, [R1+0xf0c] ;  /* 0x000f0c0001077983 */ /* 0x000ea20000300800 */
[----:B---3--:R-:W-:Y:S03]  /*6bf80*/  HMMA.16816.F32.BF16 R16, R20, R10, R16 ;  /* 0x0000000a1410723c */ /* 0x008fe60000041810 */
[----:B--2---:R-:W-:Y:S04]  /*6bf90*/  STL.64 [R1+0x6510], R6 ;  /* 0x0065100601007387 */ /* 0x004fe80000100a00 */
[----:B------:R0:W-:Y:S04]  /*6bfa0*/  STL.64 [R1+0x6508], R4 ;  /* 0x0065080401007387 */ /* 0x0001e80000100a00 */
[----:B0-----:R-:W2:Y:S04]  /*6bfb0*/  LDL.LU R4, [R1+0xf10] ;  /* 0x000f100001047983 */ /* 0x001ea80000300800 */
[----:B------:R-:W2:Y:S04]  /*6bfc0*/  LDL.LU R5, [R1+0xf14] ;  /* 0x000f140001057983 */ /* 0x000ea80000300800 */
[----:B------:R-:W3:Y:S04]  /*6bfd0*/  LDL.LU R6, [R1+0xf18] ;  /* 0x000f180001067983 */ /* 0x000ee80000300800 */
[----:B------:R-:W3:Y:S01]  /*6bfe0*/  LDL.LU R7, [R1+0xf1c] ;  /* 0x000f1c0001077983 */ /* 0x000ee20000300800 */
[----:B------:R-:W-:-:S03]  /*6bff0*/  IMAD.MOV.U32 R28, RZ, RZ, R11 ;  /* 0x000000ffff1c7224 */ /* 0x000fc600078e000b */
[----:B---3--:R-:W-:Y:S04]  /*6c000*/  STL.64 [R1+0x6528], R6 ;  /* 0x0065280601007387 */ /* 0x008fe80000100a00 */
[----:B--2---:R0:W-:Y:S04]  /*6c010*/  STL.64 [R1+0x6520], R4 ;  /* 0x0065200401007387 */ /* 0x0041e80000100a00 */
[----:B0-----:R-:W2:Y:S04]  /*6c020*/  LDL.LU R4, [R1+0xf20] ;  /* 0x000f200001047983 */ /* 0x001ea80000300800 */
[----:B------:R-:W2:Y:S04]  /*6c030*/  LDL.LU R5, [R1+0xf24] ;  /* 0x000f240001057983 */ /* 0x000ea80000300800 */
[----:B------:R-:W2:Y:S04]  /*6c040*/  LDL.LU R6, [R1+0xf28] ;  /* 0x000f280001067983 */ /* 0x000ea80000300800 */
[----:B------:R-:W2:Y:S04]  /*6c050*/  LDL.LU R7, [R1+0xf2c] ;  /* 0x000f2c0001077983 */ /* 0x000ea80000300800 */
[----:B------:R-:W-:Y:S04]  /*6c060*/  STL [R1+0x62dc], R13 ;  /* 0x0062dc0d01007387 */ /* 0x000fe80000100800 */
[----:B------:R-:W-:Y:S04]  /*6c070*/  STL [R1+0x62d8], R12 ;  /* 0x0062d80c01007387 */ /* 0x000fe80000100800 */
[----:B------:R0:W-:Y:S04]  /*6c080*/  STL.64 [R1+0xf40], R16 ;  /* 0x000f401001007387 */ /* 0x0001e80000100a00 */
[----:B------:R1:W-:Y:S01]  /*6c090*/  STL.64 [R1+0xf48], R18 ;  /* 0x000f481201007387 */ /* 0x0003e20000100a00 */
[----:B0-----:R-:W-:-:S03]  /*6c0a0*/  IMAD.MOV.U32 R16, RZ, RZ, R10 ;  /* 0x000000ffff107224 */ /* 0x001fc600078e000a */
[----:B-1----:R-:W3:Y:S04]  /*6c0b0*/  LDL.LU.64 R18, [R1+0x6558] ;  /* 0x0065580001127983 */ /* 0x002ee80000300a00 */
[----:B------:R-:W2:Y:S04]  /*6c0c0*/  LDL.LU R17, [R1+0x6550] ;  /* 0x0065500001117983 */ /* 0x000ea80000300800 */
[----:B------:R-:W4:Y:S04]  /*6c0d0*/  LDL.LU.64 R10, [R1+0x6548] ;  /* 0x00654800010a7983 */ /* 0x000f280000300a00 */
[----:B------:R-:W4:Y:S04]  /*6c0e0*/  LDL.LU.64 R8, [R1+0x6540] ;  /* 0x0065400001087983 */ /* 0x000f280000300a00 */
[----:B------:R-:W-:Y:S04]  /*6c0f0*/  STL [R1+0x62e4], R28 ;  /* 0x0062e41c01007387 */ /* 0x000fe80000100800 */
[----:B------:R-:W-:Y:S01]  /*6c100*/  STL [R1+0x62e0], R16 ;  /* 0x0062e01001007387 */ /* 0x000fe20000100800 */
[----:B----4-:R-:W-:-:S15]  /*6c110*/  HMMA.16816.F32.BF16 R8, R20, R26, R8 ;  /* 0x0000001a1408723c */ /* 0x010fde0000041808 */
[----:B------:R-:W-:-:S04]  /*6c120*/  NOP ;  /* 0x0000000000007918 */ /* 0x000fc80000000000 */
[----:B------:R0:W-:Y:S04]  /*6c130*/  STL.64 [R1+0xf30], R8 ;  /* 0x000f300801007387 */ /* 0x0001e80000100a00 */
[----:B------:R1:W-:Y:S01]  /*6c140*/  STL.64 [R1+0xf38], R10 ;  /* 0x000f380a01007387 */ /* 0x0003e20000100a00 */
[----:B0-----:R-:W-:-:S03]  /*6c150*/  IMAD.MOV.U32 R8, RZ, RZ, R26 ;  /* 0x000000ffff087224 */ /* 0x001fc600078e001a */
[----:B-1----:R-:W4:Y:S01]  /*6c160*/  LDL.LU.64 R10, [R1+0x6538] ;  /* 0x00653800010a7983 */ /* 0x002f220000300a00 */
        /* <DEDUP_REMOVED lines=47> */
[----:B------:R-:W-:Y:S04]  /*6c460*/  STL [R1+0x6308], R12 ;  /* 0x0063080c01007387 */ /* 0x000fe80000100800 */
[----:B------:R2:W-:Y:S02]  /*6c470*/  STL.64 [R1+0x64a8], R14 ;  /* 0x0064a80e01007387 */ /* 0x0005e40000100a00 */
[----:B--2---:R-:W-:-:S15]  /*6c480*/  HMMA.16816.F32.BF16 R12, R20, R6, R24 ;  /* 0x00000006140c723c */ /* 0x004fde0000041818 */
[----:B------:R-:W-:-:S04]  /*6c490*/  NOP ;  /* 0x0000000000007918 */ /* 0x000fc80000000000 */
[----:B------:R0:W-:Y:S04]  /*6c4a0*/  STL.64 [R1+0xee0], R12 ;  /* 0x000ee00c01007387 */ /* 0x0001e80000100a00 */
[----:B------:R1:W-:Y:S04]  /*6c4b0*/  STL.64 [R1+0xee8], R14 ;  /* 0x000ee80e01007387 */ /* 0x0003e80000100a00 */
[----:B------:R-:W2:Y:S04]  /*6c4c0*/  LDL.LU R24, [R1+0xe80] ;  /* 0x000e800001187983 */ /* 0x000ea80000300800 */
[----:B------:R-:W2:Y:S04]  /*6c4d0*/  LDL.LU R25, [R1+0xe84] ;  /* 0x000e840001197983 */ /* 0x000ea80000300800 */
[----:B------:R-:W2:Y:S04]  /*6c4e0*/  LDL.LU R26, [R1+0xe88] ;  /* 0x000e8800011a7983 */ /* 0x000ea80000300800 */
[----:B------:R-:W2:Y:S04]  /*6c4f0*/  LDL.LU R27, [R1+0xe8c] ;  /* 0x000e8c00011b7983 */ /* 0x000ea80000300800 */
[----:B0-----:R-:W2:Y:S04]  /*6c500*/  LDL.LU R12, [R1+0xec0] ;  /* 0x000ec000010c7983 */ /* 0x001ea80000300800 */
[----:B------:R-:W2:Y:S04]  /*6c510*/  LDL.LU R13, [R1+0xec4] ;  /* 0x000ec400010d7983 */ /* 0x000ea80000300800 */
[----:B-1----:R-:W2:Y:S04]  /*6c520*/  LDL.LU R14, [R1+0xec8] ;  /* 0x000ec800010e7983 */ /* 0x002ea80000300800 */
[----:B------:R-:W2:Y:S04]  /*6c530*/  LDL.LU R15, [R1+0xecc] ;  /* 0x000ecc00010f7983 */ /* 0x000ea80000300800 */
[----:B--2---:R-:W-:Y:S04]  /*6c540*/  STL.64 [R1+0x64b8], R14 ;  /* 0x0064b80e01007387 */ /* 0x004fe80000100a00 */
[----:B------:R0:W-:Y:S04]  /*6c550*/  STL.64 [R1+0x64b0], R12 ;  /* 0x0064b00c01007387 */ /* 0x0001e80000100a00 */
[----:B0-----:R-:W2:Y:S04]  /*6c560*/  LDL.LU R12, [R1+0xed0] ;  /* 0x000ed000010c7983 */ /* 0x001ea80000300800 */
[----:B------:R-:W2:Y:S04]  /*6c570*/  LDL.LU R13, [R1+0xed4] ;  /* 0x000ed400010d7983 */ /* 0x000ea80000300800 */
[----:B------:R-:W2:Y:S04]  /*6c580*/  LDL.LU R14, [R1+0xed8] ;  /* 0x000ed800010e7983 */ /* 0x000ea80000300800 */
[----:B------:R-:W2:Y:S04]  /*6c590*/  LDL.LU R15, [R1+0xedc] ;  /* 0x000edc00010f7983 */ /* 0x000ea80000300800 */
[----:B------:R0:W-:Y:S04]  /*6c5a0*/  STL.64 [R1+0x6460], R26 ;  /* 0x0064601a01007387 */ /* 0x0001e80000100a00 */
        /* <DEDUP_REMOVED lines=12> */
[----:B0-----:R-:W3:Y:S04]  /*6c670*/  LDL.64 R26, [R1+0xb8] ;  /* 0x0000b800011a7983 */ /* 0x001ee80000100a00 */
[----:B--2---:R0:W-:Y:S04]  /*6c680*/  STL.64 [R1+0x6468], R6 ;  /* 0x0064680601007387 */ /* 0x0041e80000100a00 */
[----:B------:R-:W2:Y:S04]  /*6c690*/  LDL.LU R4, [R1+0xe90] ;  /* 0x000e900001047983 */ /* 0x000ea80000300800 */
[----:B------:R-:W2:Y:S04]  /*6c6a0*/  LDL.LU R5, [R1+0xe94] ;  /* 0x000e940001057983 */ /* 0x000ea80000300800 */
[----:B0-----:R-:W2:Y:S01]  /*6c6b0*/  LDL.LU R6, [R1+0xe98] ;  /* 0x000e980001067983 */ /* 0x001ea20000300800 */
[----:B------:R-:W-:-:S03]  /*6c6c0*/  IMAD.MOV.U32 R7, RZ, RZ, R29 ;  /* 0x000000ffff077224 */ /* 0x000fc600078e001d */
[----:B------:R-:W4:Y:S01]  /*6c6d0*/  LDL.LU R29, [R1+0x64c8] ;  /* 0x0064c800011d7983 */ /* 0x000f220000300800 */
[----:B---3--:R-:W-:Y:S03]  /*6c6e0*/  HMMA.16816.F32.BF16 R12, R20, R26, R12 ;  /* 0x0000001a140c723c */ /* 0x008fe6000004180c */
[----:B--2---:R-:W-:Y:S04]  /*6c6f0*/  STL.64 [R1+0x6480], R6 ;  /* 0x0064800601007387 */ /* 0x004fe80000100a00 */
[----:B------:R0:W-:Y:S04]  /*6c700*/  STL.64 [R1+0x6478], R4 ;  /* 0x0064780401007387 */ /* 0x0001e80000100a00 */
[----:B0-----:R-:W2:Y:S04]  /*6c710*/  LDL.LU R4, [R1+0xea0] ;  /* 0x000ea00001047983 */ /* 0x001ea80000300800 */
[----:B------:R-:W2:Y:S04]  /*6c720*/  LDL.LU R5, [R1+0xea4] ;  /* 0x000ea40001057983 */ /* 0x000ea80000300800 */
[----:B------:R-:W3:Y:S04]  /*6c730*/  LDL.LU R6, [R1+0xea8] ;  /* 0x000ea80001067983 */ /* 0x000ee80000300800 */
[----:B------:R-:W3:Y:S01]  /*6c740*/  LDL.LU R7, [R1+0xeac] ;  /* 0x000eac0001077983 */ /* 0x000ee20000300800 */
[----:B------:R-:W-:-:S02]  /*6c750*/  IMAD.MOV.U32 R8, RZ, RZ, R26 ;  /* 0x000000ffff087224 */ /* 0x000fc400078e001a */
[----:B------:R-:W-:Y:S01]  /*6c760*/  IMAD.MOV.U32 R9, RZ, RZ, R27 ;  /* 0x000000ffff097224 */ /* 0x000fe200078e001b */
[----:B---3--:R-:W-:Y:S04]  /*6c770*/  STL.64 [R1+0x6498], R6 ;  /* 0x0064980601007387 */ /* 0x008fe80000100a00 */
[----:B--2---:R0:W-:Y:S04]  /*6c780*/  STL.64 [R1+0x6490], R4 ;  /* 0x0064900401007387 */ /* 0x0041e80000100a00 */
[----:B0-----:R-:W2:Y:S04]  /*6c790*/  LDL.LU R4, [R1+0xeb0] ;  /* 0x000eb00001047983 */ /* 0x001ea80000300800 */
[----:B------:R-:W2:Y:S04]  /*6c7a0*/  LDL.LU R5, [R1+0xeb4] ;  /* 0x000eb40001057983 */ /* 0x000ea80000300800 */
[----:B------:R-:W2:Y:S04]  /*6c7b0*/  LDL.LU R6, [R1+0xeb8] ;  /* 0x000eb80001067983 */ /* 0x000ea80000300800 */
[----:B------:R-:W-:Y:S04]  /*6c7c0*/  STL [R1+0x6314], R28 ;  /* 0x0063141c01007387 */ /* 0x000fe80000100800 */
[----:B------:R-:W-:Y:S04]  /*6c7d0*/  STL [R1+0x6310], R16 ;  /* 0x0063101001007387 */ /* 0x000fe80000100800 */
[----:B------:R-:W3:Y:S01]  /*6c7e0*/  LDL.LU.64 R26, [R1+0x64c0] ;  /* 0x0064c000011a7983 */ /* 0x000ee20000300a00 */
[----:B----4-:R-:W-:-:S03]  /*6c7f0*/  IMAD.MOV.U32 R7, RZ, RZ, R29 ;  /* 0x000000ffff077224 */ /* 0x010fc600078e001d */
[----:B------:R-:W-:Y:S04]  /*6c800*/  STL.64 [R1+0xed0], R12 ;  /* 0x000ed00c01007387 */ /* 0x000fe80000100a00 */
[----:B------:R0:W-:Y:S01]  /*6c810*/  STL [R1+0xed8], R14 ;  /* 0x000ed80e01007387 */ /* 0x0001e20000100800 */
[----:B------:R-:W-:-:S03]  /*6c820*/  IMAD.MOV.U32 R29, RZ, RZ, R15 ;  /* 0x000000ffff1d7224 */ /* 0x000fc600078e000f */
[----:B0-----:R-:W3:Y:S04]  /*6c830*/  LDL.LU.64 R14, [R1+0x64b8] ;  /* 0x0064b800010e7983 */ /* 0x001ee80000300a00 */
[----:B------:R-:W3:Y:S04]  /*6c840*/  LDL.LU.64 R12, [R1+0x64b0] ;  /* 0x0064b000010c7983 */ /* 0x000ee80000300a00 */
[----:B------:R-:W-:Y:S04]  /*6c850*/  STL [R1+0x631c], R9 ;  /* 0x00631c0901007387 */ /* 0x000fe80000100800 */
[----:B------:R-:W-:Y:S04]  /*6c860*/  STL [R1+0x6318], R8 ;  /* 0x0063180801007387 */ /* 0x000fe80000100800 */
[----:B------:R0:W-:Y:S01]  /*6c870*/  STL [R1+0x5100], R29 ;  /* 0x0051001d01007387 */ /* 0x0001e20000100800 */
[----:B---3--:R-:W-:Y:S01]  /*6c880*/  HMMA.16816.F32.BF16 R12, R20, R26, R12 ;  /* 0x0000001a140c723c */ /* 0x008fe2000004180c */
[----:B0-----:R-:W-:-:S15]  /*6c890*/  IMAD.MOV.U32 R29, RZ, RZ, R27 ;  /* 0x000000ffff1d7224 */ /* 0x001fde00078e001b */
[----:B------:R-:W-:-:S03]  /*6c8a0*/  NOP ;  /* 0x0000000000007918 */ /* 0x000fc60000000000 */
[----:B------:R0:W-:Y:S04]  /*6c8b0*/  STL.64 [R1+0xec0], R12 ;  /* 0x000ec00c01007387 */ /* 0x0001e80000100a00 */
[----:B------:R1:W-:Y:S01]  /*6c8c0*/  STL.64 [R1+0xec8], R14 ;  /* 0x000ec80e01007387 */ /* 0x0003e20000100a00 */
[----:B0-----:R-:W-:-:S03]  /*6c8d0*/  IMAD.MOV.U32 R12, RZ, RZ, R26 ;  /* 0x000000ffff0c7224 */ /* 0x001fc600078e001a */
[----:B-1----:R-:W3:Y:S04]  /*6c8e0*/  LDL.LU.64 R14, [R1+0x64a8] ;  /* 0x0064a800010e7983 */ /* 0x002ee80000300a00 */
        /* <DEDUP_REMOVED lines=35> */
[----:B------:R2:W-:Y:S04]  /*6cb20*/  STL.64 [R1+0x6450], R10 ;  /* 0x0064500a01007387 */ /* 0x0005e80000100a00 */
[----:B------:R-:W-:Y:S04]  /*6cb30*/  STL [R1+0x6338], R12 ;  /* 0x0063380c01007387 */ /* 0x000fe80000100800 */
[----:B---3--:R-:W-:Y:S01]  /*6cb40*/  STL.64 [R1+0x6448], R14 ;  /* 0x0064480e01007387 */ /* 0x008fe20000100a00 */
[----:B--2---:R-:W-:-:S15]  /*6cb50*/  HMMA.16816.F32.BF16 R8, R20, R6, R24 ;  /* 0x000000061408723c */ /* 0x004fde0000041818 */
[----:B------:R-:W-:-:S04]  /*6cb60*/  NOP ;  /* 0x0000000000007918 */ /* 0x000fc80000000000 */
[----:B------:R0:W-:Y:S04]  /*6cb70*/  STL.64 [R1+0xe80], R8 ;  /* 0x000e800801007387 */ /* 0x0001e80000100a00 */
[----:B------:R1:W-:Y:S04]  /*6cb80*/  STL.64 [R1+0xe88], R10 ;  /* 0x000e880a01007387 */ /* 0x0003e80000100a00 */
[----:B------:R-:W2:Y:S01]  /*6cb90*/  LDL.64 R26, [R1+0x8] ;  /* 0x00000800011a7983 */ /* 0x000ea20000100a00 */
[----:B------:R-:W-:Y:S02]  /*6cba0*/  IMAD.MOV.U32 R16, RZ, RZ, R6 ;  /* 0x000000ffff107224 */ /* 0x000fe400078e0006 */
[----:B------:R-:W-:Y:S01]  /*6cbb0*/  IMAD.MOV.U32 R29, RZ, RZ, R7 ;  /* 0x000000ffff1d7224 */ /* 0x000fe200078e0007 */
[----:B--2---:R2:W-:Y:S04]  /*6cbc0*/  STL.64 [R1+0x63e8], R26 ;  /* 0x0063e81a01007387 */ /* 0x0045e80000100a00 */
[----:B------:R-:W3:Y:S04]  /*6cbd0*/  LDL.LU R4, [R1+0xe10] ;  /* 0x000e100001047983 */ /* 0x000ee80000300800 */
[----:B------:R-:W3:Y:S04]  /*6cbe0*/  LDL.LU R5, [R1+0xe14] ;  /* 0x000e140001057983 */ /* 0x000ee80000300800 */
[----:B------:R-:W4:Y:S04]  /*6cbf0*/  LDL.LU R6, [R1+0xe18] ;  /* 0x000e180001067983 */ /* 0x000f280000300800 */
[----:B------:R-:W4:Y:S04]  /*6cc00*/  LDL.LU R7, [R1+0xe1c] ;  /* 0x000e1c0001077983 */ /* 0x000f280000300800 */
[----:B0-----:R-:W3:Y:S04]  /*6cc10*/  LDL.LU R8, [R1+0xe70] ;  /* 0x000e700001087983 */ /* 0x001ee80000300800 */
[----:B------:R-:W3:Y:S04]  /*6cc20*/  LDL.LU R9, [R1+0xe74] ;  /* 0x000e740001097983 */ /* 0x000ee80000300800 */
[----:B-1----:R-:W3:Y:S04]  /*6cc30*/  LDL.LU R10, [R1+0xe78] ;  /* 0x000e7800010a7983 */ /* 0x002ee80000300800 */
[----:B------:R-:W3:Y:S04]  /*6cc40*/  LDL.LU R11, [R1+0xe7c] ;  /* 0x000e7c00010b7983 */ /* 0x000ee80000300800 */
[----:B------:R-:W3:Y:S04]  /*6cc50*/  LDL.64 R14, [R1+0x58] ;  /* 0x00005800010e7983 */ /* 0x000ee80000100a00 */
[----:B--2---:R-:W2:Y:S04]  /*6cc60*/  LDL.64 R26, [R1+0x18] ;  /* 0x00001800011a7983 */ /* 0x004ea80000100a00 */
[----:B--2---:R0:W-:Y:S04]  /*6cc70*/  STL.64 [R1+0x6400], R26 ;  /* 0x0064001a01007387 */ /* 0x0041e80000100a00 */
[----:B0-----:R-:W2:Y:S04]  /*6cc80*/  LDL.64 R26, [R1+0x28] ;  /* 0x00002800011a7983 */ /* 0x001ea80000100a00 */
[----:B--2---:R0:W-:Y:S04]  /*6cc90*/  STL.64 [R1+0x6418], R26 ;  /* 0x0064181a01007387 */ /* 0x0041e80000100a00 */
[----:B0-----:R-:W2:Y:S04]  /*6cca0*/  LDL.64 R26, [R1+0x38] ;  /* 0x00003800011a7983 */ /* 0x001ea80000100a00 */
[----:B--2---:R0:W-:Y:S04]  /*6ccb0*/  STL.64 [R1+0x6430], R26 ;  /* 0x0064301a01007387 */ /* 0x0041e80000100a00 */
[----:B0-----:R-:W2:Y:S04]  /*6ccc0*/  LDL.64 R26, [R1+0x48] ;  /* 0x00004800011a7983 */ /* 0x001ea80000100a00 */
[----:B----4-:R-:W-:Y:S04]  /*6ccd0*/  STL.64 [R1+0x63e0], R6 ;  /* 0x0063e00601007387 */ /* 0x010fe80000100a00 */
[----:B---3--:R0:W-:Y:S04]  /*6cce0*/  STL.64 [R1+0x63d8], R4 ;  /* 0x0063d80401007387 */ /* 0x0081e80000100a00 */
        /* <DEDUP_REMOVED lines=22> */
[----:B------:R-:W-:Y:S03]  /*6ce50*/  HMMA.16816.F32.BF16 R8, R20, R14, R8 ;  /* 0x0000000e1408723c */ /* 0x000fe60000041808 */
[----:B----4-:R-:W-:Y:S04]  /*6ce60*/  STL.64 [R1+0x6440], R6 ;  /* 0x0064400601007387 */ /* 0x010fe80000100a00 */
[----:B---3--:R0:W-:Y:S04]  /*6ce70*/  STL.64 [R1+0x6438], R4 ;  /* 0x0064380401007387 */ /* 0x0081e80000100a00 */
[----:B0-----:R-:W3:Y:S04]  /*6ce80*/  LDL.LU R4, [R1+0xe60] ;  /* 0x000e600001047983 */ /* 0x001ee80000300800 */
[----:B------:R-:W3:Y:S04]  /*6ce90*/  LDL.LU R5, [R1+0xe64] ;  /* 0x000e640001057983 */ /* 0x000ee80000300800 */
[----:B------:R-:W3:Y:S04]  /*6cea0*/  LDL.LU R6, [R1+0xe68] ;  /* 0x000e680001067983 */ /* 0x000ee80000300800 */
[----:B------:R-:W3:Y:S04]  /*6ceb0*/  LDL.LU R7, [R1+0xe6c] ;  /* 0x000e6c0001077983 */ /* 0x000ee80000300800 */
[----:B------:R-:W-:Y:S04]  /*6cec0*/  STL [R1+0x6344], R29 ;  /* 0x0063441d01007387 */ /* 0x000fe80000100800 */
[----:B------:R-:W-:Y:S04]  /*6ced0*/  STL [R1+0x6340], R16 ;  /* 0x0063401001007387 */ /* 0x000fe80000100800 */
[----:B------:R0:W-:Y:S01]  /*6cee0*/  STL.64 [R1+0xe70], R8 ;  /* 0x000e700801007387 */ /* 0x0001e20000100a00 */
[----:B------:R-:W-:-:S03]  /*6cef0*/  IMAD.MOV.U32 R13, RZ, RZ, R15 ;  /* 0x000000ffff0d7224 */ /* 0x000fc600078e000f */
[----:B------:R1:W-:Y:S01]  /*6cf00*/  STL.64 [R1+0xe78], R10 ;  /* 0x000e780a01007387 */ /* 0x0003e20000100a00 */
[----:B--2---:R-:W-:Y:S02]  /*6cf10*/  IMAD.MOV.U32 R12, RZ, RZ, R26 ;  /* 0x000000ffff0c7224 */ /* 0x004fe400078e001a */
[----:B0-----:R-:W-:Y:S01]  /*6cf20*/  IMAD.MOV.U32 R8, RZ, RZ, R14 ;  /* 0x000000ffff087224 */ /* 0x001fe200078e000e */
[----:B-1----:R-:W2:Y:S04]  /*6cf30*/  LDL.LU.64 R10, [R1+0x6450] ;  /* 0x00645000010a7983 */ /* 0x002ea80000300a00 */
[----:B------:R-:W4:Y:S04]  /*6cf40*/  LDL.LU.64 R14, [R1+0x6448] ;  /* 0x00644800010e7983 */ /* 0x000f280000300a00 */
[----:B------:R-:W-:Y:S04]  /*6cf50*/  STL [R1+0x634c], R13 ;  /* 0x00634c0d01007387 */ /* 0x000fe80000100800 */
[----:B------:R-:W-:Y:S01]  /*6cf60*/  STL [R1+0x6348], R8 ;  /* 0x0063480801007387 */ /* 0x000fe20000100800 */
[----:B------:R-:W-:Y:S01]  /*6cf70*/  IMAD.MOV.U32 R28, RZ, RZ, R27 ;  /* 0x000000ffff1c7224 */ /* 0x000fe200078e001b */
[----:B---3--:R-:W-:-:S15]  /*6cf80*/  HMMA.16816.F32.BF16 R4, R20, R26, R4 ;  /* 0x0000001a1404723c */ /* 0x008fde0000041804 */
[----:B------:R-:W-:-:S04]  /*6cf90*/  NOP ;  /* 0x0000000000007918 */ /* 0x000fc80000000000 */
[----:B------:R-:W-:Y:S04]  /*6cfa0*/  STL.64 [R1+0xe60], R4 ;  /* 0x000e600401007387 */ /* 0x000fe80000100a00 */
[----:B------:R0:W-:Y:S04]  /*6cfb0*/  STL.64 [R1+0xe68], R6 ;  /* 0x000e680601007387 */ /* 0x0001e80000100a00 */
[----:B0-----:R-:W3:Y:S04]  /*6cfc0*/  LDL.LU.64 R6, [R1+0x6440] ;  /* 0x0064400001067983 */ /* 0x001ee80000300a00 */
[----:B------:R-:W3:Y:S04]  /*6cfd0*/  LDL.LU.64 R4, [R1+0x6438] ;  /* 0x0064380001047983 */ /* 0x000ee80000300a00 */
[----:B------:R-:W3:Y:S04]  /*6cfe0*/  LDL.LU.64 R26, [R1+0x6430] ;  /* 0x00643000011a7983 */ /* 0x000ee80000300a00 */
[----:B------:R-:W-:Y:S04]  /*6cff0*/  STL [R1+0x6354], R28 ;  /* 0x0063541c01007387 */ /* 0x000fe80000100800 */
[----:B------:R-:W-:Y:S01]  /*6d000*/  STL [R1+0x6350], R12 ;  /* 0x0063500c01007387 */ /* 0x000fe20000100800 */
        /* <DEDUP_REMOVED lines=8> */
[----:B------:R-:W3:Y:S04]  /*6d090*/  LDL.LU.64 R26, [R1+0x6418] ;  /* 0x00641800011a7983 */ /* 0x000ee80000300a00 */
        /* <DEDUP_REMOVED lines=10> */
[----:B--2---:R-:W-:Y:S04]  /*6d140*/  STL.64 [R1+0x63d0], R10 ;  /* 0x0063d00a01007387 */ /* 0x004fe80000100a00 */
[----:B------:R0:W-:Y:S04]  /*6d150*/  STL.64 [R1+0x63c8], R8 ;  /* 0x0063c80801007387 */ /* 0x0001e80000100a00 */
[----:B0-----:R-:W4:Y:S04]  /*6d160*/  LDL.LU R8, [R1+0xe00] ;  /* 0x000e000001087983 */ /* 0x001f280000300800 */
[----:B------:R-:W4:Y:S04]  /*6d170*/  LDL.LU R9, [R1+0xe04] ;  /* 0x000e040001097983 */ /* 0x000f280000300800 */
[----:B------:R-:W4:Y:S04]  /*6d180*/  LDL.LU R10, [R1+0xe08] ;  /* 0x000e0800010a7983 */ /* 0x000f280000300800 */
[----:B------:R-:W4:Y:S01]  /*6d190*/  LDL.LU R11, [R1+0xe0c] ;  /* 0x000e0c00010b7983 */ /* 0x000f220000300800 */
[----:B---3--:R-:W-:Y:S01]  /*6d1a0*/  HMMA.16816.F32.BF16 R4, R20, R26, R4 ;  /* 0x0000001a1404723c */ /* 0x008fe20000041804 */
        /* <DEDUP_REMOVED lines=12> */
[----:B0-----:R-:W2:Y:S04]  /*6d270*/  LDL.LU.64 R6, [R1+0x63e0] ;  /* 0x0063e00001067983 */ /* 0x001ea80000300a00 */
[----:B------:R-:W2:Y:S01]  /*6d280*/  LDL.LU.64 R4, [R1+0x63d8] ;  /* 0x0063d80001047983 */ /* 0x000ea20000300a00 */
[----:B------:R-:W-:-:S02]  /*6d290*/  IMAD.MOV.U32 R16, RZ, RZ, R26 ;  /* 0x000000ffff107224 */ /* 0x000fc400078e001a */
[----:B------:R-:W-:Y:S02]  /*6d2a0*/  IMAD.MOV.U32 R28, RZ, RZ, R27 ;  /* 0x000000ffff1c7224 */ /* 0x000fe400078e001b */
[----:B--2---:R-:W-:Y:S01]  /*6d2b0*/  HMMA.16816.F32.BF16 R24, R20, R18, R4 ;  /* 0x000000121418723c */ /* 0x004fe20000041804 */
[----:B------:R-:W2:-:S15]  /*6d2c0*/  LDL.LU R4, [R1+0xdf0] ;  /* 0x000df00001047983 */ /* 0x000e9e0000300800 */
[----:B------:R-:W-:-:S03]  /*6d2d0*/  NOP ;  /* 0x0000000000007918 */ /* 0x000fc60000000000 */
[----:B------:R0:W-:Y:S04]  /*6d2e0*/  STL.64 [R1+0xe10], R24 ;  /* 0x000e101801007387 */ /* 0x0001e80000100a00 */
[----:B------:R1:W-:Y:S04]  /*6d2f0*/  STL.64 [R1+0xe18], R26 ;  /* 0x000e181a01007387 */ /* 0x0003e80000100a00 */
[----:B------:R-:W2:Y:S04]  /*6d300*/  LDL.LU R5, [R1+0xdf4] ;  /* 0x000df40001057983 */ /* 0x000ea80000300800 */
[----:B------:R-:W2:Y:S04]  /*6d310*/  LDL.LU R6, [R1+0xdf8] ;  /* 0x000df80001067983 */ /* 0x000ea80000300800 */
[----:B------:R-:W2:Y:S04]  /*6d320*/  LDL.LU R7, [R1+0xdfc] ;  /* 0x000dfc0001077983 */ /* 0x000ea80000300800 */
[----:B0-----:R-:W3:Y:S04]  /*6d330*/  LDL.LU R24, [R1+0x570] ;  /* 0x0005700001187983 */ /* 0x001ee80000300800 */
[----:B------:R-:W3:Y:S04]  /*6d340*/  LDL.LU R25, [R1+0x574] ;  /* 0x0005740001197983 */ /* 0x000ee80000300800 */
[----:B-1----:R-:W3:Y:S04]  /*6d350*/  LDL.LU R26, [R1+0x578] ;  /* 0x00057800011a7983 */ /* 0x002ee80000300800 */
[----:B------:R-:W3:Y:S04]  /*6d360*/  LDL.LU R27, [R1+0x57c] ;  /* 0x00057c00011b7983 */ /* 0x000ee80000300800 */
[----:B------:R0:W-:Y:S04]  /*6d370*/  STL.64 [R1+0x6360], R18 ;  /* 0x0063601201007387 */ /* 0x0001e80000100a00 */
[----:B------:R-:W-:Y:S04]  /*6d380*/  STL [R1+0x635c], R16 ;  /* 0x00635c1001007387 */ /* 0x000fe80000100800 */
[----:B0-----:R-:W2:Y:S01]  /*6d390*/  LDL.64 R18, [R1+0x188] ;  /* 0x0001880001127983 */ /* 0x001ea20000100a00 */
[----:B----4-:R-:W-:Y:S03]  /*6d3a0*/  HMMA.16816.F32.BF16 R8, R20, R14, R8 ;  /* 0x0000000e1408723c */ /* 0x010fe60000041808 */
[----:B--2---:R0:W-:Y:S02]  /*6d3b0*/  STL.64 [R1+0x6370], R18 ;  /* 0x0063701201007387 */ /* 0x0041e40000100a00 */
[----:B0-----:R-:W-:-:S02]  /*6d3c0*/  IMAD.MOV.U32 R18, RZ, RZ, R17 ;  /* 0x000000ffff127224 */ /* 0x001fc400078e0011 */
[----:B------:R-:W-:-:S05]  /*6d3d0*/  IMAD.MOV.U32 R19, RZ, RZ, R3 ;  /* 0x000000ffff137224 */ /* 0x000fca00078e0003 */
[----:B------:R0:W-:Y:S04]  /*6d3e0*/  STL.64 [R1+0x6388], R18 ;  /* 0x0063881201007387 */ /* 0x0001e80000100a00 */
[----:B0-----:R-:W2:Y:S04]  /*6d3f0*/  LDL.64 R18, [R1+0x1a8] ;  /* 0x0001a80001127983 */ /* 0x001ea80000100a00 */
[----:B--2---:R0:W-:Y:S04]  /*6d400*/  STL.64 [R1+0x6390], R18 ;  /* 0x0063901201007387 */ /* 0x0041e80000100a00 */
[----:B0-----:R-:W2:Y:S04]  /*6d410*/  LDL.64 R18, [R1+0x1b8] ;  /* 0x0001b80001127983 */ /* 0x001ea80000100a00 */
[----:B------:R-:W-:Y:S04]  /*6d420*/  STL.64 [R1+0xe00], R8 ;  /* 0x000e000801007387 */ /* 0x000fe80000100a00 */
[----:B------:R0:W-:Y:S04]  /*6d430*/  STL.64 [R1+0xe08], R10 ;  /* 0x000e080a01007387 */ /* 0x0001e80000100a00 */
[----:B0-----:R-:W4:Y:S04]  /*6d440*/  LDL.LU.64 R10, [R1+0x63d0] ;  /* 0x0063d000010a7983 */ /* 0x001f280000300a00 */
[----:B------:R-:W2:Y:S04]  /*6d450*/  LDL.LU.64 R8, [R1+0x63c8] ;  /* 0x0063c80001087983 */ /* 0x000ea80000300a00 */
        /* <DEDUP_REMOVED lines=9> */
[----:B------:R-:W2:Y:S04]  /*6d4f0*/  LDL.LU R13, [R1+0x4a4] ;  /* 0x0004a400010d7983 */ /* 0x000ea80000300800 */
[----:B------:R-:W2:Y:S04]  /*6d500*/  LDL.LU R14, [R1+0x4a8] ;  /* 0x0004a800010e7983 */ /* 0x000ea80000300800 */
[----:B------:R-:W2:Y:S01]  /*6d510*/  LDL.LU R15, [R1+0x4ac] ;  /* 0x0004ac00010f7983 */ /* 0x000ea20000300800 */
[C---:B----4-:R-:W-:Y:S03]  /*6d520*/  HMMA.16816.F32.BF16 R4, R20.reuse, R10, R4 ;  /* 0x0000000a1404723c */ /* 0x050fe60000041804 */
[----:B--2---:R-:W-:Y:S04]  /*6d530*/  STL.64 [R1+0x63a0], R14 ;  /* 0x0063a00e01007387 */ /* 0x004fe80000100a00 */
[----:B------:R0:W-:Y:S04]  /*6d540*/  STL.64 [R1+0x6398], R12 ;  /* 0x0063980c01007387 */ /* 0x0001e80000100a00 */
        /* <DEDUP_REMOVED lines=11> */
[----:B------:R-:W2:-:S12]  /*6d600*/  LDL.LU.64 R24, [R1+0x63a8] ;  /* 0x0063a80001187983 */ /* 0x000e980000300a00 */
[----:B------:R-:W-:Y:S04]  /*6d610*/  STL.64 [R1+0x570], R20 ;  /* 0x0005701401007387 */ /* 0x000fe80000100a00 */
[----:B------:R-:W-:Y:S04]  /*6d620*/  STL.64 [R1+0x578], R22 ;  /* 0x0005781601007387 */ /* 0x000fe80000100a00 */
[----:B------:R-:W-:Y:S04]  /*6d630*/  STL.64 [R1+0x6090], R6 ;  /* 0x0060900601007387 */ /* 0x000fe80000100a00 */
[----:B----4-:R0:W-:Y:S04]  /*6d640*/  STL.64 [R1+0x6088], R4 ;  /* 0x0060880401007387 */ /* 0x0101e80000100a00 */
[----:B0-----:R-:W3:Y:S04]  /*6d650*/  LDL.LU R4, [R1+0x4b0] ;  /* 0x0004b00001047983 */ /* 0x001ee80000300800 */
[----:B------:R-:W3:Y:S04]  /*6d660*/  LDL.LU R5, [R1+0x4b4] ;  /* 0x0004b40001057983 */ /* 0x000ee80000300800 */
[----:B------:R-:W3:Y:S04]  /*6d670*/  LDL.LU R6, [R1+0x4b8] ;  /* 0x0004b80001067983 */ /* 0x000ee80000300800 */
[----:B------:R-:W3:Y:S01]  /*6d680*/  LDL.LU R7, [R1+0x4bc] ;  /* 0x0004bc0001077983 */ /* 0x000ee20000300800 */
[----:B------:R-:W-:-:S02]  /*6d690*/  IMAD.MOV.U32 R22, RZ, RZ, R2 ;  /* 0x000000ffff167224 */ /* 0x000fc400078e0002 */
[----:B------:R-:W-:Y:S02]  /*6d6a0*/  IMAD.MOV.U32 R23, RZ, RZ, R0 ;  /* 0x000000ffff177224 */ /* 0x000fe400078e0000 */
[----:B------:R-:W-:Y:S02]  /*6d6b0*/  IMAD.MOV.U32 R2, RZ, RZ, R18 ;  /* 0x000000ffff027224 */ /* 0x000fe400078e0012 */
[----:B------:R-:W-:Y:S01]  /*6d6c0*/  IMAD.MOV.U32 R0, RZ, RZ, R19 ;  /* 0x000000ffff007224 */ /* 0x000fe200078e0013 */
[----:B--2---:R-:W-:-:S15]  /*6d6d0*/  HMMA.16816.F32.BF16 R12, R24, R18, R12 ;  /* 0x00000012180c723c */ /* 0x004fde000004180c */
[----:B------:R-:W-:-:S04]  /*6d6e0*/  NOP ;  /* 0x0000000000007918 */ /* 0x000fc80000000000 */
[----:B------:R-:W-:Y:S04]  /*6d6f0*/  STL.64 [R1+0x4c0], R12 ;  /* 0x0004c00c01007387 */ /* 0x000fe80000100a00 */
[----:B------:R0:W-:Y:S04]  /*6d700*/  STL.64 [R1+0x4c8], R14 ;  /* 0x0004c80e01007387 */ /* 0x0001e80000100a00 */
[----:B0-----:R-:W2:Y:S04]  /*6d710*/  LDL.LU.64 R14, [R1+0x63a0] ;  /* 0x0063a000010e7983 */ /* 0x001ea80000300a00 */
[----:B------:R-:W2:Y:S04]  /*6d720*/  LDL.LU.64 R12, [R1+0x6398] ;  /* 0x00639800010c7983 */ /* 0x000ea80000300a00 */
[----:B------:R-:W3:Y:S02]  /*6d730*/  LDL.LU.64 R18, [R1+0x6390] ;  /* 0x0063900001127983 */ /* 0x000ee40000300a00 */
[----:B---3--:R-:W-:Y:S01]  /*6d740*/  HMMA.16816.F32.BF16 R4, R24, R18, R4 ;  /* 0x000000121804723c */ /* 0x008fe20000041804 */
[----:B------:R-:W-:-:S15]  /*6d750*/  IMAD.MOV.U32 R3, RZ, RZ, R19 ;  /* 0x000000ffff037224 */ /* 0x000fde00078e0013 */
[----:B------:R-:W-:-:S03]  /*6d760*/  NOP ;  /* 0x0000000000007918 */ /* 0x000fc60000000000 */
[----:B------:R0:W-:Y:S04]  /*6d770*/  STL.64 [R1+0x4b0], R4 ;  /* 0x0004b00401007387 */ /* 0x0001e80000100a00 */
[----:B------:R-:W-:Y:S01]  /*6d780*/  STL.64 [R1+0x4b8], R6 ;  /* 0x0004b80601007387 */ /* 0x000fe20000100a00 */
[----:B0-----:R-:W-:-:S03]  /*6d790*/  IMAD.MOV.U32 R4, RZ, RZ, R18 ;  /* 0x000000ffff047224 */ /* 0x001fc600078e0012 */
[----:B------:R-:W2:Y:S02]  /*6d7a0*/  LDL.LU.64 R18, [R1+0x6388] ;  /* 0x0063880001127983 */ /* 0x000ea40000300a00 */
[----:B--2---:R-:W-:Y:S02]  /*6d7b0*/  HMMA.16816.F32.BF16 R16, R24, R18, R12 ;  /* 0x000000121810723c */ /* 0x004fe4000004180c */
[----:B------:R-:W2:Y:S04]  /*6d7c0*/  LDL.LU.64 R14, [R1+0x6380] ;  /* 0x00638000010e7983 */ /* 0x000ea80000300a00 */
[----:B------:R-:W2:-:S13]  /*6d7d0*/  LDL.LU.64 R12, [R1+0x6378] ;  /* 0x00637800010c7983 */ /* 0x000e9a0000300a00 */
[----:B------:R-:W-:Y:S04]  /*6d7e0*/  STL.64 [R1+0x4a0], R16 ;  /* 0x0004a01001007387 */ /* 0x000fe80000100a00 */
[----:B------:R0:W-:Y:S04]  /*6d7f0*/  STL.64 [R1+0x4a8], R18 ;  /* 0x0004a81201007387 */ /* 0x0001e80000100a00 */
[----:B0-----:R-:W2:Y:S01]  /*6d800*/  LDL.LU.64 R18, [R1+0x6370] ;  /* 0x0063700001127983 */ /* 0x001ea20000300a00 */
[----:B------:R-:W0:Y:S01]  /*6d810*/  S2R R17, SR_TID.X ;  /* 0x0000000000117919 */ /* 0x000e220000002100 */
[----:B--2---:R-:W-:Y:S01]  /*6d820*/  HMMA.16816.F32.BF16 R12, R24, R18, R12 ;  /* 0x00000012180c723c */ /* 0x004fe2000004180c */
[----:B------:R-:W-:-:S02]  /*6d830*/  IMAD.MOV.U32 R6, RZ, RZ, R18 ;  /* 0x000000ffff067224 */ /* 0x000fc400078e0012 */
[----:B------:R-:W-:-:S15]  /*6d840*/  IMAD.MOV.U32 R5, RZ, RZ, R19 ;  /* 0x000000ffff057224 */ /* 0x000fde00078e0013 */
[----:B------:R-:W-:Y:S01]  /*6d850*/  NOP ;  /* 0x0000000000007918 */ /* 0x000fe20000000000 */
[----:B------:R1:W-:Y:S04]  /*6d860*/  STL.64 [R1+0x490], R12 ;  /* 0x0004900c01007387 */ /* 0x0003e80000100a00 */
[----:B------:R-:W-:Y:S04]  /*6d870*/  STL.64 [R1+0x498], R14 ;  /* 0x0004980e01007387 */ /* 0x000fe80000100a00 */
[----:B-1----:R-:W2:Y:S04]  /*6d880*/  LDL.LU.64 R12, [R1+0x6368] ;  /* 0x00636800010c7983 */ /* 0x002ea80000300a00 */
[----:B------:R-:W3:Y:S04]  /*6d890*/  LDL.LU.64 R18, [R1+0x6360] ;  /* 0x0063600001127983 */ /* 0x000ee80000300a00 */
[----:B------:R-:W4:Y:S04]  /*6d8a0*/  LDL.LU R16, [R1+0x635c] ;  /* 0x00635c0001107983 */ /* 0x000f280000300800 */
[----:B------:R-:W-:Y:S04]  /*6d8b0*/  STL [R1+0x60b0], R6 ;  /* 0x0060b00601007387 */ /* 0x000fe80000100800 */
[----:B------:R1:W-:Y:S04]  /*6d8c0*/  STL.64 [R1+0x60a8], R4 ;  /* 0x0060a80401007387 */ /* 0x0003e80000100a00 */
[----:B-1----:R-:W2:Y:S04]  /*6d8d0*/  LDL.LU R4, [R1+0x480] ;  /* 0x0004800001047983 */ /* 0x002ea80000300800 */
[----:B------:R-:W2:Y:S04]  /*6d8e0*/  LDL.LU R5, [R1+0x484] ;  /* 0x0004840001057983 */ /* 0x000ea80000300800 */
[----:B------:R-:W2:Y:S04]  /*6d8f0*/  LDL.LU R6, [R1+0x488] ;  /* 0x0004880001067983 */ /* 0x000ea80000300800 */
[----:B------:R-:W2:Y:S01]  /*6d900*/  LDL.LU R7, [R1+0x48c] ;  /* 0x00048c0001077983 */ /* 0x000ea20000300800 */
[C---:B0-----:R-:W-:Y:S01]  /*6d910*/  LOP3.LUT R14, R17.reuse, 0x7, RZ, 0xc0, !PT ;  /* 0x00000007110e7812 */ /* 0x041fe200078ec0ff */
[----:B------:R-:W-:-:S02]  /*6d920*/  IMAD.SHL.U32 R15, R17, 0x80, RZ ;  /* 0x00000080110f7824 */ /* 0x000fc400078e00ff */
[----:B------:R-:W-:Y:S02]  /*6d930*/  IMAD.SHL.U32 R17, R17, 0x2, RZ ;  /* 0x0000000211117824 */ /* 0x000fe400078e00ff */
[----:B------:R-:W-:-:S05]  /*6d940*/  IMAD R14, R14, 0x110, RZ ;  /* 0x000001100e0e7824 */ /* 0x000fca00078e02ff */
[----:B------:R-:W-:-:S04]  /*6d950*/  LOP3.LUT R17, R14, 0x10, R17, 0x78, !PT ;  /* 0x000000100e117812 */ /* 0x000fc800078e7811 */
[----:B------:R-:W-:-:S04]  /*6d960*/  LOP3.LUT R17, R17, 0x800, R15, 0xf8, !PT ;  /* 0x0000080011117812 */ /* 0x000fc800078ef80f */
[----:B------:R-:W-:Y:S01]  /*6d970*/  LOP3.LUT R17, R17, 0x40, RZ, 0x3c, !PT ;  /* 0x0000004011117812 */ /* 0x000fe200078e3cff */
[----:B------:R-:W-:Y:S01]  /*6d980*/  IMAD.MOV.U32 R11, RZ, RZ, R28 ;  /* 0x000000ffff0b7224 */ /* 0x000fe200078e001c */
[----:B---3--:R-:W-:Y:S04]  /*6d990*/  STL.64 [R1+0x62a0], R18 ;  /* 0x0062a01201007387 */ /* 0x008fe80000100a00 */
[----:B------:R-:W-:Y:S01]  /*6d9a0*/  STL [R1+0x6298], R17 ;  /* 0x0062981101007387 */ /* 0x000fe20000100800 */
[----:B--2---:R-:W-:Y:S01]  /*6d9b0*/  HMMA.16816.F32.BF16 R4, R24, R22, R4 ;  /* 0x000000161804723c */ /* 0x004fe20000041804 */
[----:B----4-:R-:W-:Y:S02]  /*6d9c0*/  IMAD.MOV.U32 R10, RZ, RZ, R16 ;  /* 0x000000ffff0a7224 */ /* 0x010fe400078e0010 */
[----:B------:R-:W2:-:S15]  /*6d9d0*/  LDL.LU R16, [R1+0x6358] ;  /* 0x0063580001107983 */ /* 0x000e9e0000300800 */
[----:B------:R-:W-:Y:S01]  /*6d9e0*/  NOP ;  /* 0x0000000000007918 */ /* 0x000fe20000000000 */
[----:B------:R0:W-:Y:S04]  /*6d9f0*/  STL.64 [R1+0x480], R4 ;  /* 0x0004800401007387 */ /* 0x0001e80000100a00 */
[----:B------:R1:W-:Y:S04]  /*6da00*/  STL.64 [R1+0x488], R6 ;  /* 0x0004880601007387 */ /* 0x0003e80000100a00 */
[----:B------:R-:W3:Y:S04]  /*6da10*/  LDL.LU R28, [R1+0x6354] ;  /* 0x00635400011c7983 */ /* 0x000ee80000300800 */
[----:B------:R4:W-:Y:S04]  /*6da20*/  STL.64 [R1+0x60b8], R10 ;  /* 0x0060b80a01007387 */ /* 0x0009e80000100a00 */
[----:B0-----:R-:W2:Y:S04]  /*6da30*/  LDL.LU R4, [R1+0x740] ;  /* 0x0007400001047983 */ /* 0x001ea80000300800 */
[----:B------:R-:W2:Y:S04]  /*6da40*/  LDL.LU R5, [R1+0x744] ;  /* 0x0007440001057983 */ /* 0x000ea80000300800 */
[----:B-1----:R-:W2:Y:S04]  /*6da50*/  LDL.LU R6, [R1+0x748] ;  /* 0x0007480001067983 */ /* 0x002ea80000300800 */
[----:B------:R-:W2:Y:S01]  /*6da60*/  LDL.LU R7, [R1+0x74c] ;  /* 0x00074c0001077983 */ /* 0x000ea20000300800 */
[----:B----4-:R-:W-:-:S02]  /*6da70*/  IMAD.MOV.U32 R10, RZ, RZ, R12 ;  /* 0x000000ffff0a7224 */ /* 0x010fc400078e000c */
[----:B------:R-:W-:Y:S01]  /*6da80*/  IMAD.MOV.U32 R11, RZ, RZ, R13 ;  /* 0x000000ffff0b7224 */ /* 0x000fe200078e000d */
[----:B--2---:R-:W-:Y:S04]  /*6da90*/  STL.64 [R1+0x60c8], R6 ;  /* 0x0060c80601007387 */ /* 0x004fe80000100a00 */
[----:B------:R0:W-:Y:S04]  /*6daa0*/  STL.64 [R1+0x60c0], R4 ;  /* 0x0060c00401007387 */ /* 0x0001e80000100a00 */
[----:B------:R-:W2:Y:S04]  /*6dab0*/  LDL.LU R12, [R1+0x6350] ;  /* 0x00635000010c7983 */ /* 0x000ea80000300800 */
[----:B------:R-:W4:Y:S04]  /*6dac0*/  LDL.LU R13, [R1+0x634c] ;  /* 0x00634c00010d7983 */ /* 0x000f280000300800 */
[----:B------:R1:W-:Y:S04]  /*6dad0*/  STL.64 [R1+0x60d0], R10 ;  /* 0x0060d00a01007387 */ /* 0x0003e80000100a00 */
[----:B0-----:R-:W2:Y:S04]  /*6dae0*/  LDL.LU R4, [R1+0x750] ;  /* 0x0007500001047983 */ /* 0x001ea80000300800 */
[----:B------:R-:W2:Y:S04]  /*6daf0*/  LDL.LU R5, [R1+0x754] ;  /* 0x0007540001057983 */ /* 0x000ea80000300800 */
[----:B------:R-:W2:Y:S04]  /*6db00*/  LDL.LU R6, [R1+0x758] ;  /* 0x0007580001067983 */ /* 0x000ea80000300800 */
[----:B------:R-:W2:Y:S01]  /*6db10*/  LDL.LU R7, [R1+0x75c] ;  /* 0x00075c0001077983 */ /* 0x000ea20000300800 */
[----:B-1----:R-:W-:-:S02]  /*6db20*/  IMAD.MOV.U32 R10, RZ, RZ, R8 ;  /* 0x000000ffff0a7224 */ /* 0x002fc400078e0008 */
[----:B------:R-:W-:Y:S01]  /*6db30*/  IMAD.MOV.U32 R11, RZ, RZ, R29 ;  /* 0x000000ffff0b7224 */ /* 0x000fe200078e001d */
[----:B--2---:R-:W-:Y:S04]  /*6db40*/  STL.64 [R1+0x60e0], R6 ;  /* 0x0060e00601007387 */ /* 0x004fe80000100a00 */
[----:B------:R0:W-:Y:S04]  /*6db50*/  STL.64 [R1+0x60d8], R4 ;  /* 0x0060d80401007387 */ /* 0x0001e80000100a00 */
[----:B------:R-:W2:Y:S04]  /*6db60*/  LDL.LU R8, [R1+0x6348] ;  /* 0x0063480001087983 */ /* 0x000ea80000300800 */
[----:B------:R-:W2:Y:S04]  /*6db70*/  LDL.LU R29, [R1+0x6344] ;  /* 0x00634400011d7983 */ /* 0x000ea80000300800 */
        /* <DEDUP_REMOVED lines=8> */
[----:B------:R-:W-:Y:S04]  /*6dc00*/  STL.64 [R1+0x60f0], R4 ;  /* 0x0060f00401007387 */ /* 0x000fe80000100a00 */
[----:B------:R-:W2:Y:S04]  /*6dc10*/  LDL.LU R16, [R1+0x6340] ;  /* 0x0063400001107983 */ /* 0x000ea80000300800 */
[----:B------:R-:W2:Y:S04]  /*6dc20*/  LDL.LU R9, [R1+0x633c] ;  /* 0x00633c0001097983 */ /* 0x000ea80000300800 */
[----:B------:R0:W-:Y:S02]  /*6dc30*/  STL.64 [R1+0x6100], R10 ;  /* 0x0061000a01007387 */ /* 0x0001e40000100a00 */
[----:B0-----:R-:W-:-:S02]  /*6dc40*/  IMAD.MOV.U32 R10, RZ, RZ, R12 ;  /* 0x000000ffff0a7224 */ /* 0x001fc400078e000c */
[----:B---3--:R-:W-:Y:S01]  /*6dc50*/  IMAD.MOV.U32 R11, RZ, RZ, R28 ;  /* 0x000000ffff0b7224 */ /* 0x008fe200078e001c */
[----:B------:R-:W3:Y:S04]  /*6dc60*/  LDL.LU R12, [R1+0x6338] ;  /* 0x00633800010c7983 */ /* 0x000ee80000300800 */
[----:B------:R-:W2:Y:S04]  /*6dc70*/  LDL.LU R28, [R1+0x6334] ;  /* 0x00633400011c7983 */ /* 0x000ea80000300800 */
[----:B------:R0:W-:Y:S04]  /*6dc80*/  STL.64 [R1+0x6118], R10 ;  /* 0x0061180a01007387 */ /* 0x0001e80000100a00 */
[----:B------:R-:W2:Y:S04]  /*6dc90*/  LDL.LU R4, [R1+0x770] ;  /* 0x0007700001047983 */ /* 0x000ea80000300800 */
[----:B------:R-:W2:Y:S04]  /*6dca0*/  LDL.LU R5, [R1+0x774] ;  /* 0x0007740001057983 */ /* 0x000ea80000300800 */
[----:B------:R-:W2:Y:S04]  /*6dcb0*/  LDL.LU R6, [R1+0x778] ;  /* 0x0007780001067983 */ /* 0x000ea80000300800 */
[----:B------:R-:W2:Y:S01]  /*6dcc0*/  LDL.LU R7, [R1+0x77c] ;  /* 0x00077c0001077983 */ /* 0x000ea20000300800 */
[----:B0-----:R-:W-:-:S02]  /*6dcd0*/  IMAD.MOV.U32 R10, RZ, RZ, R8 ;  /* 0x000000ffff0a7224 */ /* 0x001fc400078e0008 */
[----:B----4-:R-:W-:Y:S01]  /*6dce0*/  IMAD.MOV.U32 R11, RZ, RZ, R13 ;  /* 0x000000ffff0b7224 */ /* 0x010fe200078e000d */
[----:B------:R-:W4:Y:S04]  /*6dcf0*/  LDL.LU R8, [R1+0x6330] ;  /* 0x0063300001087983 */ /* 0x000f280000300800 */
[----:B------:R-:W3:Y:S04]  /*6dd00*/  LDL.LU R13, [R1+0x632c] ;  /* 0x00632c00010d7983 */ /* 0x000ee80000300800 */
[----:B------:R-:W-:Y:S04]  /*6dd10*/  STL.64 [R1+0x6130], R10 ;  /* 0x0061300a01007387 */ /* 0x000fe80000100a00 */
[----:B--2---:R-:W-:Y:S04]  /*6dd20*/  STL.64 [R1+0x6110], R6 ;  /* 0x0061100601007387 */ /* 0x004fe80000100a00 */
[----:B------:R0:W-:Y:S04]  /*6dd30*/  STL.64 [R1+0x6108], R4 ;  /* 0x0061080401007387 */ /* 0x0001e80000100a00 */
[----:B0-----:R-:W2:Y:S04]  /*6dd40*/  LDL.LU R4, [R1+0x780] ;  /* 0x0007800001047983 */ /* 0x001ea80000300800 */
[----:B------:R-:W2:Y:S04]  /*6dd50*/  LDL.LU R5, [R1+0x784] ;  /* 0x0007840001057983 */ /* 0x000ea80000300800 */
[----:B------:R-:W2:Y:S04]  /*6dd60*/  LDL.LU R6, [R1+0x788] ;  /* 0x0007880001067983 */ /* 0x000ea80000300800 */
[----:B------:R-:W2:Y:S01]  /*6dd70*/  LDL.LU R7, [R1+0x78c] ;  /* 0x00078c0001077983 */ /* 0x000ea20000300800 */
[----:B------:R-:W-:-:S02]  /*6dd80*/  IMAD.MOV.U32 R10, RZ, RZ, R16 ;  /* 0x000000ffff0a7224 */ /* 0x000fc400078e0010 */
[----:B------:R-:W-:Y:S01]  /*6dd90*/  IMAD.MOV.U32 R11, RZ, RZ, R29 ;  /* 0x000000ffff0b7224 */ /* 0x000fe200078e001d */
[----:B------:R-:W3:Y:S04]  /*6dda0*/  LDL.LU R16, [R1+0x6328] ;  /* 0x0063280001107983 */ /* 0x000ee80000300800 */
        /* <DEDUP_REMOVED lines=8> */
[----:B---3--:R-:W-:-:S02]  /*6de30*/  IMAD.MOV.U32 R10, RZ, RZ, R12 ;  /* 0x000000ffff0a7224 */ /* 0x008fc400078e000c */
        /* <DEDUP_REMOVED lines=10> */
[----:B----4-:R-:W-:-:S02]  /*6dee0*/  IMAD.MOV.U32 R10, RZ, RZ, R8 ;  /* 0x000000ffff0a7224 */ /* 0x010fc400078e0008 */
[----:B------:R-:W-:Y:S01]  /*6def0*/  IMAD.MOV.U32 R11, RZ, RZ, R28 ;  /* 0x000000ffff0b7224 */ /* 0x000fe200078e001c */
        /* <DEDUP_REMOVED lines=11> */
[----:B------:R-:W4:Y:S04]  /*6dfb0*/  LDL.LU R16, [R1+0x6310] ;  /* 0x0063100001107983 */ /* 0x000f280000300800 */
[----:B------:R-:W4:Y:S04]  /*6dfc0*/  LDL.LU R13, [R1+0x630c] ;  /* 0x00630c00010d7983 */ /* 0x000f280000300800 */
[----:B------:R3:W-:Y:S02]  /*6dfd0*/  STL.64 [R1+0x6190], R10 ;  /* 0x0061900a01007387 */ /* 0x0007e40000100a00 */
[----:B---3--:R-:W-:-:S02]  /*6dfe0*/  IMAD.MOV.U32 R10, RZ, RZ, R12 ;  /* 0x000000ffff0a7224 */ /* 0x008fc400078e000c */
[----:B------:R-:W-:Y:S01]  /*6dff0*/  IMAD.MOV.U32 R11, RZ, RZ, R29 ;  /* 0x000000ffff0b7224 */ /* 0x000fe200078e001d */
        /* <DEDUP_REMOVED lines=93> */
[----:B------:R-:W3:Y:S01]  /*6e5d0*/  LDL.LU R13, [R1+0x62c0] ;  /* 0x0062c000010d7983 */ /* 0x000ee20000300800 */
[----:B------:R-:W-:-:S03]  /*6e5e0*/  IMAD.MOV.U32 R22, RZ, RZ, R28 ;  /* 0x000000ffff167224 */ /* 0x000fc600078e001c */
[----:B------:R-:W-:Y:S01]  /*6e5f0*/  STL.64 [R1+0x6280], R10 ;  /* 0x0062800a01007387 */ /* 0x000fe20000100a00 */
[----:B------:R-:W-:-:S03]  /*6e600*/  IMAD.MOV.U32 R23, RZ, RZ, R16 ;  /* 0x000000ffff177224 */ /* 0x000fc600078e0010 */
[----:B--2---:R-:W-:Y:S04]  /*6e610*/  STL.64 [R1+0x6230], R6 ;  /* 0x0062300601007387 */ /* 0x004fe80000100a00 */
[----:B------:R0:W-:Y:S04]  /*6e620*/  STL.64 [R1+0x6228], R4 ;  /* 0x0062280401007387 */ /* 0x0001e80000100a00 */
[----:B0-----:R-:W2:Y:S04]  /*6e630*/  LDL.LU R4, [R1+0x840] ;  /* 0x0008400001047983 */ /* 0x001ea80000300800 */
[----:B------:R-:W2:Y:S04]  /*6e640*/  LDL.LU R5, [R1+0x844] ;  /* 0x0008440001057983 */ /* 0x000ea80000300800 */
[----:B------:R-:W2:Y:S04]  /*6e650*/  LDL.LU R6, [R1+0x848] ;  /* 0x0008480001067983 */ /* 0x000ea80000300800 */
[----:B------:R-:W2:Y:S04]  /*6e660*/  LDL.LU R7, [R1+0x84c] ;  /* 0x00084c0001077983 */ /* 0x000ea80000300800 */
[----:B------:R-:W-:Y:S04]  /*6e670*/  STL.64 [R1+0x62a8], R22 ;  /* 0x0062a81601007387 */ /* 0x000fe80000100a00 */
[----:B------:R-:W2:Y:S04]  /*6e680*/  LDL.LU R16, [R1+0x460] ;  /* 0x0004600001107983 */ /* 0x000ea80000300800 */
        /* <DEDUP_REMOVED lines=23> */
[----:B--2---:R-:W-:Y:S04]  /*6e800*/  STL.64 [R1+0x6278], R6 ;  /* 0x0062780601007387 */ /* 0x004fe80000100a00 */
[----:B------:R0:W-:Y:S04]  /*6e810*/  STL.64 [R1+0x6270], R4 ;  /* 0x0062700401007387 */ /* 0x0001e80000100a00 */
        /* <DEDUP_REMOVED lines=15> */
[----:B------:R-:W2:Y:S04]  /*6e910*/  LDL.LU.64 R18, [R1+0x62b8] ;  /* 0x0062b80001127983 */ /* 0x000ea80000300a00 */
[----:B------:R-:W2:Y:S04]  /*6e920*/  LDL.LU.64 R16, [R1+0x62b0] ;  /* 0x0062b00001107983 */ /* 0x000ea80000300a00 */
[----:B------:R-:W-:Y:S04]  /*6e930*/  STL.64 [R1+0x470], R20 ;  /* 0x0004701401007387 */ /* 0x000fe80000100a00 */
[----:B------:R0:W-:Y:S04]  /*6e940*/  STL.64 [R1+0x478], R22 ;  /* 0x0004781601007387 */ /* 0x0001e80000100a00 */
[----:B0-----:R-:W2:Y:S02]  /*6e950*/  LDL.LU.64 R22, [R1+0x62a8] ;  /* 0x0062a80001167983 */ /* 0x001ea40000300a00 */
[----:B--2---:R-:W-:Y:S02]  /*6e960*/  HMMA.16816.F32.BF16 R20, R24, R22, R16 ;  /* 0x000000161814723c */ /* 0x004fe40000041810 */
[----:B------:R-:W3:Y:S04]  /*6e970*/  LDL.LU.64 R18, [R1+0x62a0] ;  /* 0x0062a00001127983 */ /* 0x000ee80000300a00 */
[----:B------:R-:W2:-:S13]  /*6e980*/  LDL.LU R17, [R1+0x6298] ;  /* 0x0062980001117983 */ /* 0x000e9a0000300800 */
[----:B------:R-:W-:Y:S04]  /*6e990*/  STL.64 [R1+0x460], R20 ;  /* 0x0004601401007387 */ /* 0x000fe80000100a00 */
[----:B------:R-:W-:Y:S01]  /*6e9a0*/  STL.64 [R1+0x468], R22 ;  /* 0x0004681601007387 */ /* 0x000fe20000100a00 */
[----:B------:R-:W-:Y:S02]  /*6e9b0*/  IMAD.MOV.U32 R10, RZ, RZ, R9 ;  /* 0x000000ffff0a7224 */ /* 0x000fe400078e0009 */
[----:B----4-:R-:W-:-:S07]  /*6e9c0*/  IMAD.MOV.U32 R11, RZ, RZ, R8 ;  /* 0x000000ffff0b7224 */ /* 0x010fce00078e0008 */
[C---:B------:R-:W-:Y:S01]  /*6e9d0*/  HMMA.16816.F32.BF16 R8, R24.reuse, R10, R4 ;  /* 0x0000000a1808723c */ /* 0x040fe20000041804 */
[----:B--2---:R-:W0:Y:S04]  /*6e9e0*/  LDSM.16.MT88.4 R20, [R17+UR5+0x11000] ;  /* 0x011000051114783b */ /* 0x004e280008004200 */
[----:B0-----:R-:W-:Y:S04]  /*6e9f0*/  STL.64 [R1+0x6080], R22 ;  /* 0x0060801601007387 */ /* 0x001fe80000100a00 */
[----:B------:R0:W-:Y:S04]  /*6ea00*/  STL.64 [R1+0x6078], R20 ;  /* 0x0060781401007387 */ /* 0x0001e80000100a00 */
[----:B0-----:R-:W2:Y:S04]  /*6ea10*/  LDL.LU R20, [R1+0x720] ;  /* 0x0007200001147983 */ /* 0x001ea80000300800 */
[----:B------:R-:W2:Y:S04]  /*6ea20*/  LDL.LU R21, [R1+0x724] ;  /* 0x0007240001157983 */ /* 0x000ea80000300800 */
[----:B------:R-:W2:Y:S04]  /*6ea30*/  LDL.LU R22, [R1+0x728] ;  /* 0x0007280001167983 */ /* 0x000ea80000300800 */
[----:B------:R-:W2:Y:S04]  /*6ea40*/  LDL.LU R23, [R1+0x72c] ;  /* 0x00072c0001177983 */ /* 0x000ea80000300800 */
[----:B------:R-:W4:Y:S04]  /*6ea50*/  LDL.LU.64 R6, [R1+0x6290] ;  /* 0x0062900001067983 */ /* 0x000f280000300a00 */
[----:B------:R-:W4:Y:S04]  /*6ea60*/  LDL.LU.64 R4, [R1+0x6288] ;  /* 0x0062880001047983 */ /* 0x000f280000300a00 */
[----:B------:R-:W-:Y:S04]  /*6ea70*/  STL.64 [R1+0x880], R8 ;  /* 0x0008800801007387 */ /* 0x000fe80000100a00 */
[----:B------:R0:W-:Y:S04]  /*6ea80*/  STL.64 [R1+0x888], R10 ;  /* 0x0008880a01007387 */ /* 0x0001e80000100a00 */
[----:B0-----:R-:W4:Y:S02]  /*6ea90*/  LDL.LU.64 R10, [R1+0x6280] ;  /* 0x00628000010a7983 */ /* 0x001f240000300a00 */
[----:B----4-:R-:W-:Y:S02]  /*6eaa0*/  HMMA.16816.F32.BF16 R8, R24, R10, R4 ;  /* 0x0000000a1808723c */ /* 0x010fe40000041804 */
[----:B------:R-:W4:Y:S04]  /*6eab0*/  LDL.LU.64 R6, [R1+0x6278] ;  /* 0x0062780001067983 */ /* 0x000f280000300a00 */
[----:B------:R-:W4:-:S13]  /*6eac0*/  LDL.LU.64 R4, [R1+0x6270] ;  /* 0x0062700001047983 */ /* 0x000f1a0000300a00 */
        /* <DEDUP_REMOVED lines=110> */
[----:B0-----:R-:W4:Y:S01]  /*6f1b0*/  LDL.LU.64 R10, [R1+0x60b8] ;  /* 0x0060b800010a7983 */ /* 0x001f220000300a00 */
[C---:B---3--:R-:W-:Y:S08]  /*6f1c0*/  HMMA.16816.F32.BF16 R12, R24.reuse, R18, R12 ;  /* 0x00000012180c723c */ /* 0x048ff0000004180c */
[----:B----4-:R-:W-:Y:S01]  /*6f1d0*/  HMMA.16816.F32.BF16 R8, R24, R10, R4 ;  /* 0x0000000a1808723c */ /* 0x010fe20000041804 */
[----:B------:R-:W3:Y:S04]  /*6f1e0*/  LDL.LU R6, [R1+0x60b0] ;  /* 0x0060b00001067983 */ /* 0x000ee80000300800 */
[----:B------:R-:W4:-:S14]  /*6f1f0*/  LDL.LU.64 R4, [R1+0x60a8] ;  /* 0x0060a80001047983 */ /* 0x000f1c0000300a00 */
[----:B------:R-:W-:Y:S04]  /*6f200*/  STL.64 [R1+0x740], R8 ;  /* 0x0007400801007387 */ /* 0x000fe80000100a00 */
[----:B------:R0:W-:Y:S04]  /*6f210*/  STL.64 [R1+0x748], R10 ;  /* 0x0007480a01007387 */ /* 0x0001e80000100a00 */
[----:B0-----:R-:W2:Y:S04]  /*6f220*/  LDL.LU.64 R10, [R1+0x60a0] ;  /* 0x0060a000010a7983 */ /* 0x001ea80000300a00 */
[----:B------:R-:W-:Y:S04]  /*6f230*/  STL.64 [R1+0x730], R12 ;  /* 0x0007300c01007387 */ /* 0x000fe80000100a00 */
[----:B------:R0:W-:Y:S04]  /*6f240*/  STL.64 [R1+0x738], R14 ;  /* 0x0007380e01007387 */ /* 0x0001e80000100a00 */
[----:B0-----:R-:W2:Y:S04]  /*6f250*/  LDL.LU.64 R14, [R1+0x6098] ;  /* 0x00609800010e7983 */ /* 0x001ea80000300a00 */
[----:B------:R0:W-:Y:S04]  /*6f260*/  STL.64 [R1+0x6018], R18 ;  /* 0x0060181201007387 */ /* 0x0001e80000100a00 */
[----:B0-----:R-:W2:Y:S04]  /*6f270*/  LDL.64 R18, [R1+0x178] ;  /* 0x0001780001127983 */ /* 0x001ea80000100a00 */
[----:B--2---:R3:W-:Y:S02]  /*6f280*/  STL.64 [R1+0x6028], R18 ;  /* 0x0060281201007387 */ /* 0x0047e40000100a00 */
[----:B---3--:R-:W-:-:S02]  /*6f290*/  IMAD.MOV.U32 R18, RZ, RZ, R6 ;  /* 0x000000ffff127224 */ /* 0x008fc400078e0006 */
[----:B----4-:R-:W-:-:S05]  /*6f2a0*/  IMAD.MOV.U32 R19, RZ, RZ, R5 ;  /* 0x000000ffff137224 */ /* 0x010fca00078e0005 */
[----:B------:R0:W-:Y:S04]  /*6f2b0*/  STL.64 [R1+0x6040], R18 ;  /* 0x0060401201007387 */ /* 0x0001e80000100a00 */
[----:B0-----:R-:W2:Y:S01]  /*6f2c0*/  LDL.64 R18, [R1+0x198] ;  /* 0x0001980001127983 */ /* 0x001ea20000100a00 */
[----:B------:R-:W-:Y:S03]  /*6f2d0*/  HMMA.16816.F32.BF16 R20, R24, R14, R20 ;  /* 0x0000000e1814723c */ /* 0x000fe60000041814 */
[----:B--2---:R0:W-:-:S15]  /*6f2e0*/  STL.64 [R1+0x6048], R18 ;  /* 0x0060481201007387 */ /* 0x0041de0000100a00 */
[----:B------:R-:W-:Y:S01]  /*6f2f0*/  NOP ;  /* 0x0000000000007918 */ /* 0x000fe20000000000 */
[----:B------:R1:W-:Y:S04]  /*6f300*/  STL.64 [R1+0x720], R20 ;  /* 0x0007201401007387 */ /* 0x0003e80000100a00 */
[----:B------:R2:W-:Y:S01]  /*6f310*/  STL.64 [R1+0x728], R22 ;  /* 0x0007281601007387 */ /* 0x0005e20000100a00 */
[----:B0-----:R-:W-:-:S03]  /*6f320*/  IMAD.MOV.U32 R18, RZ, RZ, R4 ;  /* 0x000000ffff127224 */ /* 0x001fc600078e0004 */
[----:B------:R-:W3:Y:S04]  /*6f330*/  LDL.LU R4, [R1+0x710] ;  /* 0x0007100001047983 */ /* 0x000ee80000300800 */
[----:B------:R-:W3:Y:S04]  /*6f340*/  LDL.LU R5, [R1+0x714] ;  /* 0x0007140001057983 */ /* 0x000ee80000300800 */
[----:B------:R-:W3:Y:S01]  /*6f350*/  LDL.LU R6, [R1+0x718] ;  /* 0x0007180001067983 */ /* 0x000ee20000300800 */
[----:B------:R-:W-:-:S03]  /*6f360*/  IMAD.MOV.U32 R19, RZ, RZ, R3 ;  /* 0x000000ffff137224 */ /* 0x000fc600078e0003 */
[----:B------:R-:W3:Y:S04]  /*6f370*/  LDL.LU R7, [R1+0x71c] ;  /* 0x00071c0001077983 */ /* 0x000ee80000300800 */
[----:B-1----:R-:W4:Y:S04]  /*6f380*/  LDL.LU R20, [R1+0x450] ;  /* 0x0004500001147983 */ /* 0x002f280000300800 */
[----:B------:R-:W4:Y:S04]  /*6f390*/  LDL.LU R21, [R1+0x454] ;  /* 0x0004540001157983 */ /* 0x000f280000300800 */
[----:B--2---:R-:W4:Y:S04]  /*6f3a0*/  LDL.LU R22, [R1+0x458] ;  /* 0x0004580001167983 */ /* 0x004f280000300800 */
[----:B------:R-:W4:Y:S04]  /*6f3b0*/  LDL.LU R23, [R1+0x45c] ;  /* 0x00045c0001177983 */ /* 0x000f280000300800 */
[----:B------:R-:W-:Y:S04]  /*6f3c0*/  STL.64 [R1+0x6060], R18 ;  /* 0x0060601201007387 */ /* 0x000fe80000100a00 */
[----:B------:R0:W-:Y:S04]  /*6f3d0*/  STL.64 [R1+0x6020], R14 ;  /* 0x0060200e01007387 */ /* 0x0001e80000100a00 */
        /* <DEDUP_REMOVED lines=10> */
[C---:B---3--:R-:W-:Y:S03]  /*6f480*/  HMMA.16816.F32.BF16 R4, R24.reuse, R10, R4 ;  /* 0x0000000a1804723c */ /* 0x048fe60000041804 */
[----:B--2---:R-:W-:Y:S04]  /*6f490*/  STL.64 [R1+0x6058], R14 ;  /* 0x0060580e01007387 */ /* 0x004fe80000100a00 */
[----:B------:R0:W-:Y:S04]  /*6f4a0*/  STL.64 [R1+0x6050], R12 ;  /* 0x0060500c01007387 */ /* 0x0001e80000100a00 */
        /* <DEDUP_REMOVED lines=10> */
[----:B------:R-:W-:Y:S04]  /*6f550*/  STL.64 [R1+0x710], R4 ;  /* 0x0007100401007387 */ /* 0x000fe80000100a00 */
[----:B------:R0:W-:Y:S04]  /*6f560*/  STL.64 [R1+0x718], R6 ;  /* 0x0007180601007387 */ /* 0x0001e80000100a00 */
[----:B0-----:R-:W4:Y:S04]  /*6f570*/  LDL.LU.64 R6, [R1+0x6090] ;  /* 0x0060900001067983 */ /* 0x001f280000300a00 */
[----:B------:R-:W3:Y:S04]  /*6f580*/  LDL.LU.64 R4, [R1+0x6088] ;  /* 0x0060880001047983 */ /* 0x000ee80000300a00 */
[----:B------:R0:W-:Y:S04]  /*6f590*/  STL [R1+0x5e6c], R10 ;  /* 0x005e6c0a01007387 */ /* 0x0001e80000100800 */
[----:B------:R1:W-:Y:S04]  /*6f5a0*/  STL [R1+0x5e68], R11 ;  /* 0x005e680b01007387 */ /* 0x0003e80000100800 */
[----:B------:R-:W2:Y:S04]  /*6f5b0*/  LDL.LU R8, [R1+0xdc0] ;  /* 0x000dc00001087983 */ /* 0x000ea80000300800 */
[----:B------:R-:W2:Y:S04]  /*6f5c0*/  LDL.LU R9, [R1+0xdc4] ;  /* 0x000dc40001097983 */ /* 0x000ea80000300800 */
[----:B0-----:R-:W2:Y:S04]  /*6f5d0*/  LDL.LU R10, [R1+0xdc8] ;  /* 0x000dc800010a7983 */ /* 0x001ea80000300800 */
[----:B-1----:R-:W2:Y:S01]  /*6f5e0*/  LDL.LU R11, [R1+0xdcc] ;  /* 0x000dcc00010b7983 */ /* 0x002ea20000300800 */
[----:B----4-:R-:W-:Y:S03]  /*6f5f0*/  HMMA.16816.F32.BF16 R24, R24, R6, R20 ;  /* 0x000000061818723c */ /* 0x010fe60000041814 */
[----:B------:R-:W2:Y:S04]  /*6f600*/  LDL.LU.64 R22, [R1+0x6080] ;  /* 0x0060800001167983 */ /* 0x000ea80000300a00 */
[----:B------:R-:W2:Y:S04]  /*6f610*/  LDL.LU.64 R20, [R1+0x6078] ;  /* 0x0060780001147983 */ /* 0x000ea80000300a00 */
[----:B------:R0:W-:Y:S04]  /*6f620*/  STL.64 [R1+0x5e60], R6 ;  /* 0x005e600601007387 */ /* 0x0001e80000100a00 */
[----:B---3--:R-:W-:Y:S04]  /*6f630*/  STL.64 [R1+0x5e58], R4 ;  /* 0x005e580401007387 */ /* 0x008fe80000100a00 */
[----:B------:R-:W-:Y:S04]  /*6f640*/  STL.64 [R1+0x450], R24 ;  /* 0x0004501801007387 */ /* 0x000fe80000100a00 */
[----:B------:R-:W-:Y:S04]  /*6f650*/  STL.64 [R1+0x458], R26 ;  /* 0x0004581a01007387 */ /* 0x000fe80000100a00 */
[----:B------:R-:W1:Y:S01]  /*6f660*/  LDSM.16.MT88.4 R24, [R17+UR5+0x11080] ;  /* 0x011080051118783b */ /* 0x000e620008004200 */
[----:B------:R-:W-:-:S02]  /*6f670*/  IMAD.MOV.U32 R18, RZ, RZ, R2 ;  /* 0x000000ffff127224 */ /* 0x000fc400078e0002 */
[----:B------:R-:W-:Y:S01]  /*6f680*/  IMAD.MOV.U32 R19, RZ, RZ, R0 ;  /* 0x000000ffff137224 */ /* 0x000fe200078e0000 */
[----:B0-----:R-:W3:Y:S04]  /*6f690*/  LDL.64 R6, [R1+0x158] ;  /* 0x0001580001067983 */ /* 0x001ee80000100a00 */
[----:B-1----:R-:W-:Y:S04]  /*6f6a0*/  STL.64 [R1+0x5e50], R26 ;  /* 0x005e501a01007387 */ /* 0x002fe80000100a00 */
[----:B------:R0:W-:Y:S04]  /*6f6b0*/  STL.64 [R1+0x5e48], R24 ;  /* 0x005e481801007387 */ /* 0x0001e80000100a00 */
[----:B0-----:R-:W3:Y:S04]  /*6f6c0*/  LDL.LU R24, [R1+0xd80] ;  /* 0x000d800001187983 */ /* 0x001ee80000300800 */
[----:B------:R-:W3:Y:S04]  /*6f6d0*/  LDL.LU R25, [R1+0xd84] ;  /* 0x000d840001197983 */ /* 0x000ee80000300800 */
[----:B------:R-:W3:Y:S04]  /*6f6e0*/  LDL.LU R26, [R1+0xd88] ;  /* 0x000d8800011a7983 */ /* 0x000ee80000300800 */
[----:B------:R-:W3:Y:S01]  /*6f6f0*/  LDL.LU R27, [R1+0xd8c] ;  /* 0x000d8c00011b7983 */ /* 0x000ee20000300800 */
[----:B--2---:R-:W-:Y:S03]  /*6f700*/  HMMA.16816.F32.BF16 R16, R20, R18, R12 ;  /* 0x000000121410723c */ /* 0x004fe6000004180c */
[----:B------:R-:W2:Y:S04]  /*6f710*/  LDL.LU.64 R14, [R1+0x6070] ;  /* 0x00607000010e7983 */ /* 0x000ea80000300a00 */
[----:B------:R-:W2:-:S12]  /*6f720*/  LDL.LU.64 R12, [R1+0x6068] ;  /* 0x00606800010c7983 */ /* 0x000e980000300a00 */
        /* <DEDUP_REMOVED lines=8> */
[----:B0-----:R-:W4:Y:S02]  /*6f7b0*/  LDL.LU.64 R18, [R1+0x6048] ;  /* 0x0060480001127983 */ /* 0x001f240000300a00 */
[----:B----4-:R-:W-:-:S15]  /*6f7c0*/  HMMA.16816.F32.BF16 R8, R20, R18, R8 ;  /* 0x000000121408723c */ /* 0x010fde0000041808 */
[----:B------:R-:W-:-:S04]  /*6f7d0*/  NOP ;  /* 0x0000000000007918 */ /* 0x000fc80000000000 */
[----:B------:R-:W-:Y:S04]  /*6f7e0*/  STL.64 [R1+0xdc0], R8 ;  /* 0x000dc00801007387 */ /* 0x000fe80000100a00 */
[----:B------:R0:W-:Y:S02]  /*6f7f0*/  STL.64 [R1+0xdc8], R10 ;  /* 0x000dc80a01007387 */ /* 0x0001e40000100a00 */
[----:B0-----:R-:W-:Y:S02]  /*6f800*/  IMAD.MOV.U32 R10, RZ, RZ, R18 ;  /* 0x000000ffff0a7224 */ /* 0x001fe400078e0012 */
[----:B------:R-:W-:Y:S02]  /*6f810*/  IMAD.MOV.U32 R11, RZ, RZ, R19 ;  /* 0x000000ffff0b7224 */ /* 0x000fe400078e0013 */
[----:B------:R-:W2:Y:S04]  /*6f820*/  LDL.LU.64 R18, [R1+0x6040] ;  /* 0x0060400001127983 */ /* 0x000ea80000300a00 */
[----:B------:R0:W-:Y:S04]  /*6f830*/  STL.64 [R1+0x5e90], R10 ;  /* 0x005e900a01007387 */ /* 0x0001e80000100a00 */
[----:B0-----:R-:W4:Y:S01]  /*6f840*/  LDL.64 R10, [R1+0x168] ;  /* 0x00016800010a7983 */ /* 0x001f220000100a00 */
[----:B--2---:R-:W-:Y:S03]  /*6f850*/  HMMA.16816.F32.BF16 R16, R20, R18, R12 ;  /* 0x000000121410723c */ /* 0x004fe6000004180c */
[----:B------:R-:W2:Y:S04]  /*6f860*/  LDL.LU.64 R14, [R1+0x6038] ;  /* 0x00603800010e7983 */ /* 0x000ea80000300a00 */
[----:B------:R-:W2:-:S12]  /*6f870*/  LDL.LU.64 R12, [R1+0x6030] ;  /* 0x00603000010c7983 */ /* 0x000e980000300a00 */
[----:B------:R-:W-:Y:S04]  /*6f880*/  STL.64 [R1+0xdb0], R16 ;  /* 0x000db01001007387 */ /* 0x000fe80000100a00 */
[----:B------:R0:W-:Y:S04]  /*6f890*/  STL.64 [R1+0xdb8], R18 ;  /* 0x000db81201007387 */ /* 0x0001e80000100a00 */
[----:B0-----:R-:W2:Y:S02]  /*6f8a0*/  LDL.LU.64 R18, [R1+0x6028] ;  /* 0x0060280001127983 */ /* 0x001ea40000300a00 */
[----:B--2---:R-:W-:Y:S01]  /*6f8b0*/  HMMA.16816.F32.BF16 R12, R20, R18, R12 ;  /* 0x00000012140c723c */ /* 0x004fe2000004180c */
[----:B------:R-:W-:-:S15]  /*6f8c0*/  IMAD.MOV.U32 R17, RZ, RZ, R19 ;  /* 0x000000ffff117224 */ /* 0x000fde00078e0013 */
[----:B------:R-:W-:-:S03]  /*6f8d0*/  NOP ;  /* 0x0000000000007918 */ /* 0x000fc60000000000 */
[----:B------:R-:W-:Y:S04]  /*6f8e0*/  STL.64 [R1+0xda0], R12 ;  /* 0x000da00c01007387 */ /* 0x000fe80000100a00 */
[----:B------:R0:W-:Y:S04]  /*6f8f0*/  STL.64 [R1+0xda8], R14 ;  /* 0x000da80e01007387 */ /* 0x0001e80000100a00 */
[----:B0-----:R-:W2:Y:S04]  /*6f900*/  LDL.LU.64 R14, [R1+0x6020] ;  /* 0x00602000010e7983 */ /* 0x001ea80000300a00 */
[----:B------:R-:W2:Y:S04]  /*6f910*/  LDL.LU.64 R18, [R1+0x6018] ;  /* 0x0060180001127983 */ /* 0x000ea80000300a00 */
[----:B--2---:R-:W-:Y:S04]  /*6f920*/  STL.64 [R1+0x5ff8], R18 ;  /* 0x005ff81201007387 */ /* 0x004fe80000100a00 */
[----:B------:R0:W-:Y:S04]  /*6f930*/  STL [R1+0x5ff0], R17 ;  /* 0x005ff01101007387 */ /* 0x0001e80000100800 */
[----:B------:R-:W2:Y:S04]  /*6f940*/  LDL.LU R16, [R1+0xd90] ;  /* 0x000d900001107983 */ /* 0x000ea80000300800 */
[----:B0-----:R-:W2:Y:S04]  /*6f950*/  LDL.LU R17, [R1+0xd94] ;  /* 0x000d940001117983 */ /* 0x001ea80000300800 */
[----:B------:R-:W2:Y:S04]  /*6f960*/  LDL.LU R18, [R1+0xd98] ;  /* 0x000d980001127983 */ /* 0x000ea80000300800 */
[----:B------:R-:W2:Y:S01]  /*6f970*/  LDL.LU R19, [R1+0xd9c] ;  /* 0x000d9c0001137983 */ /* 0x000ea20000300800 */
[----:B----4-:R-:W-:-:S02]  /*6f980*/  IMAD.MOV.U32 R13, RZ, RZ, R10 ;  /* 0x000000ffff0d7224 */ /* 0x010fc400078e000a */
[----:B------:R-:W-:Y:S01]  /*6f990*/  IMAD.MOV.U32 R12, RZ, RZ, R11 ;  /* 0x000000ffff0c7224 */ /* 0x000fe200078e000b */
[C---:B--2---:R-:W-:Y:S08]  /*6f9a0*/  HMMA.16816.F32.BF16 R16, R20.reuse, R10, R16 ;  /* 0x0000000a1410723c */ /* 0x044ff00000041810 */
[C---:B---3--:R-:W-:Y:S11]  /*6f9b0*/  HMMA.16816.F32.BF16 R8, R20.reuse, R6, R24 ;  /* 0x000000061408723c */ /* 0x048ff60000041818 */
[----:B------:R0:W-:Y:S04]  /*6f9c0*/  STL.64 [R1+0xd90], R16 ;  /* 0x000d901001007387 */ /* 0x0001e80000100a00 */
[----:B------:R1:W-:Y:S04]  /*6f9d0*/  STL.64 [R1+0xd98], R18 ;  /* 0x000d981201007387 */ /* 0x0003e80000100a00 */
[----:B------:R-:W-:Y:S04]  /*6f9e0*/  STL.64 [R1+0x5e78], R14 ;  /* 0x005e780e01007387 */ /* 0x000fe80000100a00 */
[----:B------:R-:W-:Y:S04]  /*6f9f0*/  STL.64 [R1+0x5e70], R12 ;  /* 0x005e700c01007387 */ /* 0x000fe80000100a00 */
[----:B------:R-:W-:Y:S04]  /*6fa00*/  STL.64 [R1+0xd80], R8 ;  /* 0x000d800801007387 */ /* 0x000fe80000100a00 */
[----:B------:R-:W-:Y:S04]  /*6fa10*/  STL.64 [R1+0xd88], R10 ;  /* 0x000d880a01007387 */ /* 0x000fe80000100a00 */
[----:B------:R-:W2:Y:S04]  /*6fa20*/  LDL.LU R24, [R1+0xd10] ;  /* 0x000d100001187983 */ /* 0x000ea80000300800 */
[----:B------:R-:W2:Y:S04]  /*6fa30*/  LDL.LU R25, [R1+0xd14] ;  /* 0x000d140001197983 */ /* 0x000ea80000300800 */
[----:B------:R-:W3:Y:S04]  /*6fa40*/  LDL.LU R26, [R1+0xd18] ;  /* 0x000d1800011a7983 */ /* 0x000ee80000300800 */
[----:B------:R-:W3:Y:S04]  /*6fa50*/  LDL.LU R27, [R1+0xd1c] ;  /* 0x000d1c00011b7983 */ /* 0x000ee80000300800 */
[----:B0-----:R-:W4:Y:S04]  /*6fa60*/  LDL.LU R16, [R1+0xd60] ;  /* 0x000d600001107983 */ /* 0x001f280000300800 */
[----:B------:R-:W4:Y:S04]  /*6fa70*/  LDL.LU R17, [R1+0xd64] ;  /* 0x000d640001117983 */ /* 0x000f280000300800 */
[----:B-1----:R-:W2:Y:S04]  /*6fa80*/  LDL.LU R18, [R1+0xd68] ;  /* 0x000d680001127983 */ /* 0x002ea80000300800 */
[----:B------:R-:W2:Y:S04]  /*6fa90*/  LDL.LU R19, [R1+0xd6c] ;  /* 0x000d6c0001137983 */ /* 0x000ea80000300800 */
[----:B--2---:R0:W-:Y:S04]  /*6faa0*/  STL.64 [R1+0x6008], R18 ;  /* 0x0060081201007387 */ /* 0x0041e80000100a00 */
[----:B----4-:R-:W-:Y:S04]  /*6fab0*/  STL.64 [R1+0x6000], R16 ;  /* 0x0060001001007387 */ /* 0x010fe80000100a00 */
[----:B0-----:R-:W2:Y:S04]  /*6fac0*/  LDL.64 R18, [R1+0x148] ;  /* 0x0001480001127983 */ /* 0x001ea80000100a00 */
[----:B---3--:R0:W-:Y:S04]  /*6fad0*/  STL.64 [R1+0x5fa0], R26 ;  /* 0x005fa01a01007387 */ /* 0x0081e80000100a00 */
[----:B------:R-:W-:Y:S04]  /*6fae0*/  STL.64 [R1+0x5f98], R24 ;  /* 0x005f981801007387 */ /* 0x000fe80000100a00 */
[----:B0-----:R-:W3:Y:S04]  /*6faf0*/  LDL.64 R26, [R1+0x108] ;  /* 0x00010800011a7983 */ /* 0x001ee80000100a00 */
[----:B---3--:R0:W-:Y:S04]  /*6fb00*/  STL.64 [R1+0x5fb8], R26 ;  /* 0x005fb81a01007387 */ /* 0x0081e80000100a00 */
[----:B0-----:R-:W3:Y:S04]  /*6fb10*/  LDL.64 R26, [R1+0x118] ;  /* 0x00011800011a7983 */ /* 0x001ee80000100a00 */
[----:B---3--:R0:W-:Y:S04]  /*6fb20*/  STL.64 [R1+0x5fd0], R26 ;  /* 0x005fd01a01007387 */ /* 0x0081e80000100a00 */
[----:B0-----:R-:W3:Y:S04]  /*6fb30*/  LDL.64 R26, [R1+0x128] ;  /* 0x00012800011a7983 */ /* 0x001ee80000100a00 */
[----:B---3--:R0:W-:Y:S04]  /*6fb40*/  STL.64 [R1+0x5fe8], R26 ;  /* 0x005fe81a01007387 */ /* 0x0081e80000100a00 */
[----:B0-----:R-:W3:Y:S04]  /*6fb50*/  LDL.64 R26, [R1+0x138] ;  /* 0x00013800011a7983 */ /* 0x001ee80000100a00 */
[----:B---3--:R0:W-:Y:S04]  /*6fb60*/  STL.64 [R1+0x6010], R26 ;  /* 0x0060101a01007387 */ /* 0x0081e80000100a00 */
[----:B------:R-:W2:Y:S04]  /*6fb70*/  LDL.LU R24, [R1+0xd70] ;  /* 0x000d700001187983 */ /* 0x000ea80000300800 */
[----:B------:R-:W2:Y:S04]  /*6fb80*/  LDL.LU R25, [R1+0xd74] ;  /* 0x000d740001197983 */ /* 0x000ea80000300800 */
[----:B0-----:R-:W2:Y:S04]  /*6fb90*/  LDL.LU R26, [R1+0xd78] ;  /* 0x000d7800011a7983 */ /* 0x001ea80000300800 */
[----:B------:R-:W2:Y:S04]  /*6fba0*/  LDL.LU R27, [R1+0xd7c] ;  /* 0x000d7c00011b7983 */ /* 0x000ea80000300800 */
[----:B------:R-:W3:Y:S04]  /*6fbb0*/  LDL.LU R12, [R1+0xd20] ;  /* 0x000d2000010c7983 */ /* 0x000ee80000300800 */
        /* <DEDUP_REMOVED lines=9> */
[----:B--2---:R-:W-:Y:S03]  /*6fc50*/  HMMA.16816.F32.BF16 R24, R20, R18, R24 ;  /* 0x000000121418723c */ /* 0x004fe60000041818 */
[----:B----4-:R-:W-:Y:S04]  /*6fc60*/  STL.64 [R1+0x5fc8], R14 ;  /* 0x005fc80e01007387 */ /* 0x010fe80000100a00 */
[----:B---3--:R0:W-:Y:S04]  /*6fc70*/  STL.64 [R1+0x5fc0], R12 ;  /* 0x005fc00c01007387 */ /* 0x0081e80000100a00 */
[----:B0-----:R-:W2:Y:S04]  /*6fc80*/  LDL.LU R12, [R1+0xd40] ;  /* 0x000d4000010c7983 */ /* 0x001ea80000300800 */
[----:B------:R-:W2:Y:S04]  /*6fc90*/  LDL.LU R13, [R1+0xd44] ;  /* 0x000d4400010d7983 */ /* 0x000ea80000300800 */
[----:B------:R-:W3:Y:S04]  /*6fca0*/  LDL.LU R14, [R1+0xd48] ;  /* 0x000d4800010e7983 */ /* 0x000ee80000300800 */
[----:B------:R-:W3:Y:S01]  /*6fcb0*/  LDL.LU R15, [R1+0xd4c] ;  /* 0x000d4c00010f7983 */ /* 0x000ee20000300800 */
[----:B------:R-:W-:-:S02]  /*6fcc0*/  IMAD.MOV.U32 R0, RZ, RZ, R7 ;  /* 0x000000ffff007224 */ /* 0x000fc400078e0007 */
[----:B------:R-:W-:Y:S02]  /*6fcd0*/  IMAD.MOV.U32 R2, RZ, RZ, R6 ;  /* 0x000000ffff027224 */ /* 0x000fe400078e0006 */
[----:B------:R-:W-:Y:S02]  /*6fce0*/  IMAD.MOV.U32 R28, RZ, RZ, R18 ;  /* 0x000000ffff1c7224 */ /* 0x000fe400078e0012 */
[----:B------:R-:W-:Y:S01]  /*6fcf0*/  IMAD.MOV.U32 R3, RZ, RZ, R19 ;  /* 0x000000ffff037224 */ /* 0x000fe200078e0013 */
[----:B---3--:R-:W-:Y:S04]  /*6fd00*/  STL.64 [R1+0x5fe0], R14 ;  /* 0x005fe00e01007387 */ /* 0x008fe80000100a00 */
[----:B--2---:R0:W-:Y:S04]  /*6fd10*/  STL.64 [R1+0x5fd8], R12 ;  /* 0x005fd80c01007387 */ /* 0x0041e80000100a00 */
[----:B0-----:R-:W2:Y:S04]  /*6fd20*/  LDL.LU R12, [R1+0xd50] ;  /* 0x000d5000010c7983 */ /* 0x001ea80000300800 */
[----:B------:R-:W2:Y:S04]  /*6fd30*/  LDL.LU R13, [R1+0xd54] ;  /* 0x000d5400010d7983 */ /* 0x000ea80000300800 */
[----:B------:R-:W2:Y:S04]  /*6fd40*/  LDL.LU R14, [R1+0xd58] ;  /* 0x000d5800010e7983 */ /* 0x000ea80000300800 */
[----:B------:R-:W2:Y:S04]  /*6fd50*/  LDL.LU R15, [R1+0xd5c] ;  /* 0x000d5c00010f7983 */ /* 0x000ea80000300800 */
[----:B------:R-:W3:Y:S04]  /*6fd60*/  LDL.64 R10, [R1+0xf8] ;  /* 0x0000f800010a7983 */ /* 0x000ee80000100a00 */
[----:B------:R-:W4:Y:S04]  /*6fd70*/  LDL.64 R6, [R1+0xe8] ;  /* 0x0000e80001067983 */ /* 0x000f280000100a00 */
[----:B------:R-:W-:Y:S04]  /*6fd80*/  STL [R1+0x5d50], R0 ;  /* 0x005d500001007387 */ /* 0x000fe80000100800 */
[----:B------:R-:W-:Y:S04]  /*6fd90*/  STL [R1+0x5d4c], R2 ;  /* 0x005d4c0201007387 */ /* 0x000fe80000100800 */
        /* <DEDUP_REMOVED lines=8> */
[----:B------:R-:W-:-:S15]  /*6fe20*/  IMAD.MOV.U32 R29, RZ, RZ, R27 ;  /* 0x000000ffff1d7224 */ /* 0x000fde00078e001b */
[----:B------:R-:W-:-:S03]  /*6fe30*/  NOP ;  /* 0x0000000000007918 */ /* 0x000fc60000000000 */
[----:B------:R0:W-:Y:S04]  /*6fe40*/  STL.64 [R1+0xd60], R16 ;  /* 0x000d601001007387 */ /* 0x0001e80000100a00 */
[----:B------:R1:W-:Y:S01]  /*6fe50*/  STL.64 [R1+0xd68], R18 ;  /* 0x000d681201007387 */ /* 0x0003e20000100a00 */
[----:B0-----:R-:W-:-:S03]  /*6fe60*/  IMAD.MOV.U32 R16, RZ, RZ, R26 ;  /* 0x000000ffff107224 */ /* 0x001fc600078e001a */
[----:B-1----:R-:W2:Y:S04]  /*6fe70*/  LDL.LU.64 R18, [R1+0x5ff8] ;  /* 0x005ff80001127983 */ /* 0x002ea80000300a00 */
[----:B------:R-:W2:Y:S04]  /*6fe80*/  LDL.LU R17, [R1+0x5ff0] ;  /* 0x005ff00001117983 */ /* 0x000ea80000300800 */
        /* <DEDUP_REMOVED lines=34> */
[----:B------:R-:W4:Y:S01]  /*700b0*/  LDL.LU.64 R24, [R1+0x5f98] ;  /* 0x005f980001187983 */ /* 0x000f220000300a00 */
[----:B---3--:R-:W-:-:S02]  /*700c0*/  IMAD.MOV.U32 R2, RZ, RZ, R10 ;  /* 0x000000ffff027224 */ /* 0x008fc400078e000a */
[----:B------:R-:W-:Y:S01]  /*700d0*/  IMAD.MOV.U32 R0, RZ, RZ, R11 ;  /* 0x000000ffff007224 */ /* 0x000fe200078e000b */
[----:B------:R-:W-:Y:S04]  /*700e0*/  STL [R1+0x5d78], R16 ;  /* 0x005d781001007387 */ /* 0x000fe80000100800 */
[----:B------:R-:W-:Y:S04]  /*700f0*/  STL.64 [R1+0x5f90], R18 ;  /* 0x005f901201007387 */ /* 0x000fe80000100a00 */
[----:B------:R-:W-:Y:S04]  /*70100*/  STL [R1+0x5f88], R17 ;  /* 0x005f881101007387 */ /* 0x000fe80000100800 */
[----:B------:R-:W-:Y:S01]  /*70110*/  STL [R1+0x5d74], R29 ;  /* 0x005d741d01007387 */ /* 0x000fe20000100800 */
[C---:B--2---:R-:W-:Y:S08]  /*70120*/  HMMA.16816.F32.BF16 R12, R20.reuse, R10, R12 ;  /* 0x0000000a140c723c */ /* 0x044ff0000004180c */
[C---:B----4-:R-:W-:Y:S11]  /*70130*/  HMMA.16816.F32.BF16 R8, R20.reuse, R6, R24 ;  /* 0x000000061408723c */ /* 0x050ff60000041818 */
[----:B------:R0:W-:Y:S04]  /*70140*/  STL.64 [R1+0xd20], R12 ;  /* 0x000d200c01007387 */ /* 0x0001e80000100a00 */
[----:B------:R1:W-:Y:S04]  /*70150*/  STL.64 [R1+0xd28], R14 ;  /* 0x000d280e01007387 */ /* 0x0003e80000100a00 */
[----:B------:R-:W-:Y:S04]  /*70160*/  STL [R1+0x5d80], R0 ;  /* 0x005d800001007387 */ /* 0x000fe80000100800 */
[----:B------:R-:W-:Y:S04]  /*70170*/  STL [R1+0x5d7c], R2 ;  /* 0x005d7c0201007387 */ /* 0x000fe80000100800 */
[----:B------:R-:W-:Y:S04]  /*70180*/  STL.64 [R1+0xd10], R8 ;  /* 0x000d100801007387 */ /* 0x000fe80000100a00 */
[----:B------:R-:W-:Y:S04]  /*70190*/  STL.64 [R1+0xd18], R10 ;  /* 0x000d180a01007387 */ /* 0x000fe80000100a00 */
[----:B0-----:R-:W2:Y:S04]  /*701a0*/  LDL.LU R12, [R1+0xcb0] ;  /* 0x000cb000010c7983 */ /* 0x001ea80000300800 */
[----:B------:R-:W2:Y:S04]  /*701b0*/  LDL.LU R13, [R1+0xcb4] ;  /* 0x000cb400010d7983 */ /* 0x000ea80000300800 */
[----:B-1----:R-:W3:Y:S04]  /*701c0*/  LDL.LU R14, [R1+0xcb8] ;  /* 0x000cb800010e7983 */ /* 0x002ee80000300800 */
[----:B------:R-:W3:Y:S04]  /*701d0*/  LDL.LU R15, [R1+0xcbc] ;  /* 0x000cbc00010f7983 */ /* 0x000ee80000300800 */
[----:B------:R-:W4:Y:S04]  /*701e0*/  LDL.LU R16, [R1+0xd00] ;  /* 0x000d000001107983 */ /* 0x000f280000300800 */
[----:B------:R-:W4:Y:S04]  /*701f0*/  LDL.LU R17, [R1+0xd04] ;  /* 0x000d040001117983 */ /* 0x000f280000300800 */
[----:B------:R-:W4:Y:S04]  /*70200*/  LDL.LU R18, [R1+0xd08] ;  /* 0x000d080001127983 */ /* 0x000f280000300800 */
[----:B------:R-:W4:Y:S04]  /*70210*/  LDL.LU R19, [R1+0xd0c] ;  /* 0x000d0c0001137983 */ /* 0x000f280000300800 */
[----:B---3--:R0:W-:Y:S04]  /*70220*/  STL.64 [R1+0x5f28], R14 ;  /* 0x005f280e01007387 */ /* 0x0081e80000100a00 */
[----:B--2---:R-:W-:Y:S04]  /*70230*/  STL.64 [R1+0x5f20], R12 ;  /* 0x005f200c01007387 */ /* 0x004fe80000100a00 */
[----:B0-----:R-:W2:Y:S04]  /*70240*/  LDL.64 R14, [R1+0x98] ;  /* 0x00009800010e7983 */ /* 0x001ea80000100a00 */
[----:B--2---:R0:W-:Y:S04]  /*70250*/  STL.64 [R1+0x5f38], R14 ;  /* 0x005f380e01007387 */ /* 0x0041e80000100a00 */
[----:B0-----:R-:W2:Y:S04]  /*70260*/  LDL.64 R14, [R1+0xa8] ;  /* 0x0000a800010e7983 */ /* 0x001ea80000100a00 */
[----:B--2---:R0:W-:Y:S04]  /*70270*/  STL.64 [R1+0x5f50], R14 ;  /* 0x005f500e01007387 */ /* 0x0041e80000100a00 */
[----:B0-----:R-:W2:Y:S04]  /*70280*/  LDL.64 R14, [R1+0xb8] ;  /* 0x0000b800010e7983 */ /* 0x001ea80000100a00 */
[----:B--2---:R0:W-:Y:S04]  /*70290*/  STL.64 [R1+0x5f68], R14 ;  /* 0x005f680e01007387 */ /* 0x0041e80000100a00 */
[----:B0-----:R-:W2:Y:S04]  /*702a0*/  LDL.64 R14, [R1+0xc8] ;  /* 0x0000c800010e7983 */ /* 0x001ea80000100a00 */
[----:B--2---:R0:W-:Y:S04]  /*702b0*/  STL.64 [R1+0x5f80], R14 ;  /* 0x005f800e01007387 */ /* 0x0041e80000100a00 */
[----:B------:R-:W2:Y:S04]  /*702c0*/  LDL.64 R10, [R1+0x88] ;  /* 0x00008800010a7983 */ /* 0x000ea80000100a00 */
[----:B0-----:R-:W4:Y:S04]  /*702d0*/  LDL.64 R14, [R1+0xd8] ;  /* 0x0000d800010e7983 */ /* 0x001f280000100a00 */
[----:B--2---:R0:W-:Y:S04]  /*702e0*/  STL.64 [R1+0x5f30], R10 ;  /* 0x005f300a01007387 */ /* 0x0041e80000100a00 */
[----:B------:R-:W2:Y:S04]  /*702f0*/  LDL.LU R8, [R1+0xcc0] ;  /* 0x000cc00001087983 */ /* 0x000ea80000300800 */
[----:B------:R-:W2:Y:S04]  /*70300*/  LDL.LU R9, [R1+0xcc4] ;  /* 0x000cc40001097983 */ /* 0x000ea80000300800 */
[----:B0-----:R-:W3:Y:S04]  /*70310*/  LDL.LU R10, [R1+0xcc8] ;  /* 0x000cc800010a7983 */ /* 0x001ee80000300800 */
        /* <DEDUP_REMOVED lines=13> */
[----:B------:R-:W3:Y:S01]  /*703f0*/  LDL.LU R11, [R1+0xcec] ;  /* 0x000cec00010b7983 */ /* 0x000ee20000300800 */
[----:B------:R-:W-:-:S02]  /*70400*/  IMAD.MOV.U32 R3, RZ, RZ, R7 ;  /* 0x000000ffff037224 */ /* 0x000fc400078e0007 */
        /* <DEDUP_REMOVED lines=13> */
[----:B------:R-:W-:Y:S04]  /*704e0*/  STL [R1+0x5d88], R3 ;  /* 0x005d880301007387 */ /* 0x000fe80000100800 */
[----:B------:R-:W-:Y:S04]  /*704f0*/  STL [R1+0x5d84], R28 ;  /* 0x005d841c01007387 */ /* 0x000fe80000100800 */
        /* <DEDUP_REMOVED lines=52> */
[----:B----4-:R-:W-:-:S02]  /*70840*/  IMAD.MOV.U32 R16, RZ, RZ, R6 ;  /* 0x000000ffff107224 */ /* 0x010fc400078e0006 */
[----:B------:R-:W-:Y:S01]  /*70850*/  IMAD.MOV.U32 R29, RZ, RZ, R7 ;  /* 0x000000ffff1d7224 */ /* 0x000fe200078e0007 */
[----:B--2---:R-:W-:Y:S01]  /*70860*/  HMMA.16816.F32.BF16 R12, R20, R10, R12 ;  /* 0x0000000a140c723c */ /* 0x004fe2000004180c */
[----:B------:R-:W-:Y:S02]  /*70870*/  IMAD.MOV.U32 R28, RZ, RZ, R10 ;  /* 0x000000ffff1c7224 */ /* 0x000fe400078e000a */
[----:B------:R-:W-:-:S05]  /*70880*/  IMAD.MOV.U32 R3, RZ, RZ, R11 ;  /* 0x000000ffff037224 */ /* 0x000fca00078e000b */
[----:B---3--:R-:W-:Y:S11]  /*70890*/  HMMA.16816.F32.BF16 R8, R20, R6, R24 ;  /* 0x000000061408723c */ /* 0x008ff60000041818 */
[----:B------:R0:W-:Y:S04]  /*708a0*/  STL.64 [R1+0xcb0], R12 ;  /* 0x000cb00c01007387 */ /* 0x0001e80000100a00 */
[----:B------:R1:W-:Y:S04]  /*708b0*/  STL.64 [R1+0xcb8], R14 ;  /* 0x000cb80e01007387 */ /* 0x0003e80000100a00 */
[----:B------:R-:W-:Y:S04]  /*708c0*/  STL [R1+0x5db8], R3 ;  /* 0x005db80301007387 */ /* 0x000fe80000100800 */
[----:B------:R-:W-:Y:S04]  /*708d0*/  STL [R1+0x5db4], R28 ;  /* 0x005db41c01007387 */ /* 0x000fe80000100800 */
[----:B------:R-:W-:Y:S04]  /*708e0*/  STL.64 [R1+0xca0], R8 ;  /* 0x000ca00801007387 */ /* 0x000fe80000100a00 */
[----:B------:R-:W-:Y:S04]  /*708f0*/  STL.64 [R1+0xca8], R10 ;  /* 0x000ca80a01007387 */ /* 0x000fe80000100a00 */
[----:B------:R-:W2:Y:S04]  /*70900*/  LDL.LU R24, [R1+0xc10] ;  /* 0x000c100001187983 */ /* 0x000ea80000300800 */
[----:B------:R-:W2:Y:S04]  /*70910*/  LDL.LU R25, [R1+0xc14] ;  /* 0x000c140001197983 */ /* 0x000ea80000300800 */
[----:B------:R-:W3:Y:S04]  /*70920*/  LDL.LU R26, [R1+0xc18] ;  /* 0x000c1800011a7983 */ /* 0x000ee80000300800 */
[----:B------:R-:W3:Y:S04]  /*70930*/  LDL.LU R27, [R1+0xc1c] ;  /* 0x000c1c00011b7983 */ /* 0x000ee80000300800 */
[----:B------:R-:W4:Y:S04]  /*70940*/  LDL.64 R6, [R1+0x18] ;  /* 0x0000180001067983 */ /* 0x000f280000100a00 */
[----:B----4-:R4:W-:Y:S04]  /*70950*/  STL.64 [R1+0x5ea8], R6 ;  /* 0x005ea80601007387 */ /* 0x0109e80000100a00 */
[----:B---3--:R-:W-:Y:S04]  /*70960*/  STL.64 [R1+0x5e88], R26 ;  /* 0x005e881a01007387 */ /* 0x008fe80000100a00 */
[----:B--2---:R-:W-:Y:S04]  /*70970*/  STL.64 [R1+0x5e80], R24 ;  /* 0x005e801801007387 */ /* 0x004fe80000100a00 */
[----:B0-----:R-:W2:Y:S04]  /*70980*/  LDL.LU R12, [R1+0xc20] ;  /* 0x000c2000010c7983 */ /* 0x001ea80000300800 */
[----:B------:R-:W2:Y:S04]  /*70990*/  LDL.LU R13, [R1+0xc24] ;  /* 0x000c2400010d7983 */ /* 0x000ea80000300800 */
[----:B-1----:R-:W3:Y:S04]  /*709a0*/  LDL.LU R14, [R1+0xc28] ;  /* 0x000c2800010e7983 */ /* 0x002ee80000300800 */
[----:B------:R-:W3:Y:S04]  /*709b0*/  LDL.LU R15, [R1+0xc2c] ;  /* 0x000c2c00010f7983 */ /* 0x000ee80000300800 */
[----:B----4-:R-:W4:Y:S04]  /*709c0*/  LDL.64 R6, [R1+0x28] ;  /* 0x0000280001067983 */ /* 0x010f280000100a00 */
[----:B----4-:R0:W-:Y:S04]  /*709d0*/  STL.64 [R1+0x5ec0], R6 ;  /* 0x005ec00601007387 */ /* 0x0101e80000100a00 */
[----:B0-----:R-:W4:Y:S04]  /*709e0*/  LDL.64 R6, [R1+0x38] ;  /* 0x0000380001067983 */ /* 0x001f280000100a00 */
        /* <DEDUP_REMOVED lines=46> */
[----:B------:R-:W3:Y:S04]  /*70cd0*/  LDL.64 R26, [R1+0x8] ;  /* 0x00000800011a7983 */ /* 0x000ee80000100a00 */
[----:B------:R-:W-:Y:S04]  /*70ce0*/  STL [R1+0x5dc0], R29 ;  /* 0x005dc01d01007387 */ /* 0x000fe80000100800 */
[----:B------:R-:W-:Y:S01]  /*70cf0*/  STL [R1+0x5dbc], R16 ;  /* 0x005dbc1001007387 */ /* 0x000fe20000100800 */
[----:B----4-:R-:W-:-:S02]  /*70d00*/  IMAD.MOV.U32 R0, RZ, RZ, R6 ;  /* 0x000000ffff007224 */ /* 0x010fc400078e0006 */
        /* <DEDUP_REMOVED lines=56> */
[----:B---3--:R-:W-:Y:S03]  /*71090*/  HMMA.16816.F32.BF16 R8, R20, R26, R8 ;  /* 0x0000001a1408723c */ /* 0x008fe60000041808 */
[----:B------:R-:W3:Y:S01]  /*710a0*/  LDL.LU R4, [R1+0xc00] ;  /* 0x000c000001047983 */ /* 0x000ee20000300800 */
[----:B------:R-:W-:-:S03]  /*710b0*/  IMAD.MOV.U32 R16, RZ, RZ, R6 ;  /* 0x000000ffff107224 */ /* 0x000fc600078e0006 */
[----:B------:R-:W3:Y:S01]  /*710c0*/  LDL.LU R5, [R1+0xc04] ;  /* 0x000c040001057983 */ /* 0x000ee20000300800 */
[----:B------:R-:W-:-:S03]  /*710d0*/  IMAD.MOV.U32 R29, RZ, RZ, R7 ;  /* 0x000000ffff1d7224 */ /* 0x000fc600078e0007 */
[----:B------:R-:W3:Y:S04]  /*710e0*/  LDL.LU R6, [R1+0xc08] ;  /* 0x000c080001067983 */ /* 0x000ee80000300800 */
[----:B------:R-:W3:Y:S04]  /*710f0*/  LDL.LU R7, [R1+0xc0c] ;  /* 0x000c0c0001077983 */ /* 0x000ee80000300800 */
[----:B------:R0:W-:Y:S04]  /*71100*/  STL.64 [R1+0xc30], R8 ;  /* 0x000c300801007387 */ /* 0x0001e80000100a00 */
[----:B------:R1:W-:Y:S01]  /*71110*/  STL.64 [R1+0xc38], R10 ;  /* 0x000c380a01007387 */ /* 0x0003e20000100a00 */
[----:B0-----:R-:W-:-:S03]  /*71120*/  IMAD.MOV.U32 R9, RZ, RZ, R26 ;  /* 0x000000ffff097224 */ /* 0x001fc600078e001a */
[----:B-1----:R-:W4:Y:S01]  /*71130*/  LDL.LU.64 R10, [R1+0x5e90] ;  /* 0x005e9000010a7983 */ /* 0x002f220000300a00 */
[----:B------:R-:W-:-:S03]  /*71140*/  IMAD.MOV.U32 R8, RZ, RZ, R27 ;  /* 0x000000ffff087224 */ /* 0x000fc600078e001b */
[----:B------:R-:W3:Y:S04]  /*71150*/  LDL.LU.64 R26, [R1+0x5e88] ;  /* 0x005e8800011a7983 */ /* 0x000ee80000300a00 */
[----:B------:R-:W3:Y:S01]  /*71160*/  LDL.LU.64 R24, [R1+0x5e80] ;  /* 0x005e800001187983 */ /* 0x000ee20000300a00 */
[----:B--2---:R-:W-:-:S15]  /*71170*/  HMMA.16816.F32.BF16 R12, R20, R18, R12 ;  /* 0x00000012140c723c */ /* 0x004fde000004180c */
[----:B------:R-:W-:-:S04]  /*71180*/  NOP ;  /* 0x0000000000007918 */ /* 0x000fc80000000000 */
[----:B------:R-:W-:Y:S04]  /*71190*/  STL.64 [R1+0xc20], R12 ;  /* 0x000c200c01007387 */ /* 0x000fe80000100a00 */
[----:B------:R0:W-:Y:S04]  /*711a0*/  STL.64 [R1+0xc28], R14 ;  /* 0x000c280e01007387 */ /* 0x0001e80000100a00 */
[----:B0-----:R-:W3:Y:S04]  /*711b0*/  LDL.LU.64 R14, [R1+0x5e78] ;  /* 0x005e7800010e7983 */ /* 0x001ee80000300a00 */
[----:B------:R-:W2:Y:S01]  /*711c0*/  LDL.LU.64 R12, [R1+0x5e70] ;  /* 0x005e7000010c7983 */ /* 0x000ea20000300a00 */
[----:B---3--:R-:W-:Y:S03]  /*711d0*/  HMMA.16816.F32.BF16 R24, R20, R14, R24 ;  /* 0x0000000e1418723c */ /* 0x008fe60000041818 */
[----:B------:R2:W-:Y:S02]  /*711e0*/  STL.64 [R1+0x5b40], R14 ;  /* 0x005b400e01007387 */ /* 0x0005e40000100a00 */
[----:B--2---:R-:W-:-:S02]  /*711f0*/  IMAD.MOV.U32 R14, RZ, RZ, R13 ;  /* 0x000000ffff0e7224 */ /* 0x004fc400078e000d */
[----:B------:R-:W-:-:S12]  /*71200*/  IMAD.MOV.U32 R15, RZ, RZ, R12 ;  /* 0x000000ffff0f7224 */ /* 0x000fd800078e000c */
[----:B------:R-:W-:Y:S04]  /*71210*/  STL.64 [R1+0xc10], R24 ;  /* 0x000c101801007387 */ /* 0x000fe80000100a00 */
[----:B------:R-:W-:Y:S04]  /*71220*/  STL.64 [R1+0xc18], R26 ;  /* 0x000c181a01007387 */ /* 0x000fe80000100a00 */
[----:B------:R0:W-:Y:S04]  /*71230*/  STL.64 [R1+0x5de0], R14 ;  /* 0x005de00e01007387 */ /* 0x0001e80000100a00 */
[----:B------:R-:W2:Y:S04]  /*71240*/  LDL.LU R12, [R1+0x400] ;  /* 0x00040000010c7983 */ /* 0x000ea80000300800 */
[----:B------:R-:W2:Y:S04]  /*71250*/  LDL.LU R13, [R1+0x404] ;  /* 0x00040400010d7983 */ /* 0x000ea80000300800 */
[----:B0-----:R-:W3:Y:S04]  /*71260*/  LDL.LU R14, [R1+0x408] ;  /* 0x00040800010e7983 */ /* 0x001ee80000300800 */
[----:B------:R-:W3:Y:S04]  /*71270*/  LDL.LU R15, [R1+0x40c] ;  /* 0x00040c00010f7983 */ /* 0x000ee80000300800 */
[----:B------:R-:W2:Y:S04]  /*71280*/  LDL.LU R24, [R1+0x560] ;  /* 0x0005600001187983 */ /* 0x000ea80000300800 */
[----:B------:R-:W4:Y:S04]  /*71290*/  LDL.LU R25, [R1+0x564] ;  /* 0x0005640001197983 */ /* 0x000f280000300800 */
[----:B------:R-:W4:Y:S04]  /*712a0*/  LDL.LU R26, [R1+0x568] ;  /* 0x00056800011a7983 */ /* 0x000f280000300800 */
[----:B------:R-:W4:Y:S04]  /*712b0*/  LDL.LU R27, [R1+0x56c] ;  /* 0x00056c00011b7983 */ /* 0x000f280000300800 */
[----:B---3--:R0:W-:Y:S04]  /*712c0*/  STL.64 [R1+0x5df0], R14 ;  /* 0x005df00e01007387 */ /* 0x0081e80000100a00 */
[----:B--2---:R-:W-:Y:S04]  /*712d0*/  STL.64 [R1+0x5de8], R12 ;  /* 0x005de80c01007387 */ /* 0x004fe80000100a00 */
[----:B0-----:R-:W2:Y:S04]  /*712e0*/  LDL R14, [R1+0x188] ;  /* 0x00018800010e7983 */ /* 0x001ea80000100800 */
[----:B------:R-:W2:Y:S04]  /*712f0*/  LDL R15, [R1+0x18c] ;  /* 0x00018c00010f7983 */ /* 0x000ea80000100800 */
[----:B--2---:R4:W-:Y:S02]  /*71300*/  STL.64 [R1+0x5e08], R14 ;  /* 0x005e080e01007387 */ /* 0x0049e40000100a00 */
[----:B----4-:R-:W-:-:S02]  /*71310*/  IMAD.MOV.U32 R14, RZ, RZ, R10 ;  /* 0x000000ffff0e7224 */ /* 0x010fc400078e000a */
[----:B------:R-:W-:Y:S01]  /*71320*/  IMAD.MOV.U32 R15, RZ, RZ, R11 ;  /* 0x000000ffff0f7224 */ /* 0x000fe200078e000b */
[----:B------:R-:W2:Y:S04]  /*71330*/  LDL.LU R10, [R1+0x5e6c] ;  /* 0x005e6c00010a7983 */ /* 0x000ea80000300800 */
[----:B------:R-:W2:Y:S04]  /*71340*/  LDL.LU R11, [R1+0x5e68] ;  /* 0x005e6800010b7983 */ /* 0x000ea80000300800 */
[----:B------:R0:W-:Y:S04]  /*71350*/  STL.64 [R1+0x5e18], R14 ;  /* 0x005e180e01007387 */ /* 0x0001e80000100a00 */
[----:B0-----:R-:W3:Y:S04]  /*71360*/  LDL R14, [R1+0x1a8] ;  /* 0x0001a800010e7983 */ /* 0x001ee80000100800 */
[----:B------:R-:W3:Y:S01]  /*71370*/  LDL R15, [R1+0x1ac] ;  /* 0x0001ac00010f7983 */ /* 0x000ee20000100800 */
[C---:B--2---:R-:W-:Y:S03]  /*71380*/  HMMA.16816.F32.BF16 R4, R20.reuse, R10, R4 ;  /* 0x0000000a1404723c */ /* 0x044fe60000041804 */
[----:B---3--:R0:W-:Y:S04]  /*71390*/  STL.64 [R1+0x5e30], R14 ;  /* 0x005e300e01007387 */ /* 0x0081e80000100a00 */
[----:B0-----:R-:W2:Y:S04]  /*713a0*/  LDL R14, [R1+0x1b8] ;  /* 0x0001b800010e7983 */ /* 0x001ea80000100800 */
[----:B------:R-:W2:Y:S08]  /*713b0*/  LDL R15, [R1+0x1bc] ;  /* 0x0001bc00010f7983 */ /* 0x000eb00000100800 */
[----:B------:R-:W-:Y:S04]  /*713c0*/  STL.64 [R1+0xc00], R4 ;  /* 0x000c000401007387 */ /* 0x000fe80000100a00 */
[----:B------:R0:W-:Y:S04]  /*713d0*/  STL.64 [R1+0xc08], R6 ;  /* 0x000c080601007387 */ /* 0x0001e80000100a00 */
[----:B0-----:R-:W3:Y:S04]  /*713e0*/  LDL.LU.64 R6, [R1+0x5e60] ;  /* 0x005e600001067983 */ /* 0x001ee80000300a00 */
[----:B------:R-:W4:Y:S04]  /*713f0*/  LDL.LU.64 R4, [R1+0x5e58] ;  /* 0x005e580001047983 */ /* 0x000f280000300a00 */
        /* <DEDUP_REMOVED lines=17> */
[----:B------:R-:W2:Y:S04]  /*71510*/  LDL.LU R10, [R1+0x448] ;  /* 0x00044800010a7983 */ /* 0x000ea80000300800 */
[----:B------:R-:W2:Y:S04]  /*71520*/  LDL.LU R11, [R1+0x44c] ;  /* 0x00044c00010b7983 */ /* 0x000ea80000300800 */
[----:B------:R-:W2:Y:S04]  /*71530*/  LDL.LU.64 R26, [R1+0x5e50] ;  /* 0x005e5000011a7983 */ /* 0x000ea80000300a00 */
[----:B------:R-:W2:Y:S04]  /*71540*/  LDL.LU.64 R24, [R1+0x5e48] ;  /* 0x005e480001187983 */ /* 0x000ea80000300a00 */
[----:B------:R0:W-:Y:S04]  /*71550*/  STL.64 [R1+0x560], R20 ;  /* 0x0005601401007387 */ /* 0x0001e80000100a00 */
[----:B------:R1:W-:Y:S04]  /*71560*/  STL.64 [R1+0x568], R22 ;  /* 0x0005681601007387 */ /* 0x0003e80000100a00 */
[----:B0-----:R-:W3:Y:S04]  /*71570*/  LDL.LU R20, [R1+0x3f0] ;  /* 0x0003f00001147983 */ /* 0x001ee80000300800 */
[----:B------:R-:W3:Y:S04]  /*71580*/  LDL.LU R21, [R1+0x3f4] ;  /* 0x0003f40001157983 */ /* 0x000ee80000300800 */
[----:B-1----:R-:W3:Y:S04]  /*71590*/  LDL.LU R22, [R1+0x3f8] ;  /* 0x0003f80001167983 */ /* 0x002ee80000300800 */
[----:B------:R-:W3:Y:S01]  /*715a0*/  LDL.LU R23, [R1+0x3fc] ;  /* 0x0003fc0001177983 */ /* 0x000ee20000300800 */
[C---:B--2---:R-:W-:Y:S03]  /*715b0*/  HMMA.16816.F32.BF16 R12, R24.reuse, R14, R8 ;  /* 0x0000000e180c723c */ /* 0x044fe60000041808 */
[----:B---3--:R-:W-:Y:S04]  /*715c0*/  STL.64 [R1+0x5e00], R22 ;  /* 0x005e001601007387 */ /* 0x008fe80000100a00 */
[----:B------:R0:W-:Y:S04]  /*715d0*/  STL.64 [R1+0x5df8], R20 ;  /* 0x005df81401007387 */ /* 0x0001e80000100a00 */
[----:B0-----:R-:W2:Y:S04]  /*715e0*/  LDL.LU R20, [R1+0x410] ;  /* 0x0004100001147983 */ /* 0x001ea80000300800 */
[----:B------:R-:W2:Y:S04]  /*715f0*/  LDL.LU R21, [R1+0x414] ;  /* 0x0004140001157983 */ /* 0x000ea80000300800 */
[----:B------:R-:W2:Y:S04]  /*71600*/  LDL.LU R22, [R1+0x418] ;  /* 0x0004180001167983 */ /* 0x000ea80000300800 */
[----:B------:R-:W2:Y:S04]  /*71610*/  LDL.LU R23, [R1+0x41c] ;  /* 0x00041c0001177983 */ /* 0x000ea80000300800 */
[----:B------:R0:W-:Y:S04]  /*71620*/  STL.64 [R1+0x5b30], R6 ;  /* 0x005b300601007387 */ /* 0x0001e80000100a00 */
[----:B----4-:R-:W-:Y:S04]  /*71630*/  STL.64 [R1+0x5b28], R4 ;  /* 0x005b280401007387 */ /* 0x010fe80000100a00 */
[----:B0-----:R-:W3:Y:S04]  /*71640*/  LDL R6, [R1+0x178] ;  /* 0x0001780001067983 */ /* 0x001ee80000100800 */
        /* <DEDUP_REMOVED lines=12> */
[----:B------:R-:W4:-:S15]  /*71710*/  LDL.LU.64 R8, [R1+0x5e10] ;  /* 0x005e100001087983 */ /* 0x000f1e0000300a00 */
[----:B------:R-:W-:Y:S02]  /*71720*/  NOP ;  /* 0x0000000000007918 */ /* 0x000fe40000000000 */
        /* <DEDUP_REMOVED lines=8> */
[----:B0-----:R-:W3:Y:S04]  /*717b0*/  LDL.LU.64 R14, [R1+0x5df0] ;  /* 0x005df000010e7983 */ /* 0x001ee80000300a00 */
[----:B------:R-:W3:Y:S01]  /*717c0*/  LDL.LU.64 R12, [R1+0x5de8] ;  /* 0x005de800010c7983 */ /* 0x000ee20000300a00 */
[----:B------:R-:W-:-:S07]  /*717d0*/  IMAD.MOV.U32 R7, RZ, RZ, R17 ;  /* 0x000000ffff077224 */ /* 0x000fce00078e0011 */
[----:B---3--:R-:W-:Y:S01]  /*717e0*/  HMMA.16816.F32.BF16 R4, R24, R6, R12 ;  /* 0x000000061804723c */ /* 0x008fe2000004180c */
[----:B------:R-:W2:-:S15]  /*717f0*/  LDL.LU.64 R14, [R1+0x5de0] ;  /* 0x005de000010e7983 */ /* 0x000e9e0000300a00 */
[----:B------:R-:W-:-:S03]  /*71800*/  NOP ;  /* 0x0000000000007918 */ /* 0x000fc60000000000 */
[----:B------:R-:W-:Y:S04]  /*71810*/  STL.64 [R1+0x400], R4 ;  /* 0x0004000401007387 */ /* 0x000fe80000100a00 */
[----:B------:R2:W-:Y:S04]  /*71820*/  STL.64 [R1+0x408], R6 ;  /* 0x0004080601007387 */ /* 0x0005e80000100a00 */
[----:B------:R-:W3:Y:S01]  /*71830*/  LDL.LU R12, [R1+0x5b0] ;  /* 0x0005b000010c7983 */ /* 0x000ee20000300800 */
[----:B--2---:R-:W-:-:S15]  /*71840*/  HMMA.16816.F32.BF16 R4, R24, R14, R20 ;  /* 0x0000000e1804723c */ /* 0x004fde0000041814 */
[----:B------:R-:W-:-:S04]  /*71850*/  NOP ;  /* 0x0000000000007918 */ /* 0x000fc80000000000 */
[----:B------:R-:W-:Y:S04]  /*71860*/  STL.64 [R1+0x3f0], R4 ;  /* 0x0003f00401007387 */ /* 0x000fe80000100a00 */
[----:B------:R-:W-:Y:S04]  /*71870*/  STL.64 [R1+0x3f8], R6 ;  /* 0x0003f80601007387 */ /* 0x000fe80000100a00 */
[----:B------:R-:W3:Y:S04]  /*71880*/  LDL.LU R13, [R1+0x5b4] ;  /* 0x0005b400010d7983 */ /* 0x000ee80000300800 */
[----:B------:R-:W2:Y:S04]  /*71890*/  LDL.LU R14, [R1+0x5b8] ;  /* 0x0005b800010e7983 */ /* 0x000ea80000300800 */
[----:B------:R-:W2:Y:S01]  /*718a0*/  LDL.LU R15, [R1+0x5bc] ;  /* 0x0005bc00010f7983 */ /* 0x000ea20000300800 */
[----:B------:R-:W0:Y:S02]  /*718b0*/  S2R R17, SR_TID.X ;  /* 0x0000000000117919 */ /* 0x000e240000002100 */
[C---:B0-----:R-:W-:Y:S01]  /*718c0*/  LOP3.LUT R10, R17.reuse, 0x7, RZ, 0xc0, !PT ;  /* 0x00000007110a7812 */ /* 0x041fe200078ec0ff */
[----:B------:R-:W-:-:S02]  /*718d0*/  IMAD.SHL.U32 R11, R17, 0x80, RZ ;  /* 0x00000080110b7824 */ /* 0x000fc400078e00ff */
[----:B------:R-:W-:Y:S02]  /*718e0*/  IMAD.SHL.U32 R17, R17, 0x2, RZ ;  /* 0x0000000211117824 */ /* 0x000fe400078e00ff */
[----:B------:R-:W-:-:S05]  /*718f0*/  IMAD R10, R10, 0x110, RZ ;  /* 0x000001100a0a7824 */ /* 0x000fca00078e02ff */
[----:B------:R-:W-:-:S04]  /*71900*/  LOP3.LUT R17, R10, 0x10, R17, 0x78, !PT ;  /* 0x000000100a117812 */ /* 0x000fc800078e7811 */
[----:B------:R-:W-:Y:S01]  /*71910*/  LOP3.LUT R17, R17, 0x800, R11, 0xf8, !PT ;  /* 0x0000080011117812 */ /* 0x000fe200078ef80b */
[----:B--2---:R4:W-:Y:S04]  /*71920*/  STL.64 [R1+0x5b50], R14 ;  /* 0x005b500e01007387 */ /* 0x0049e80000100a00 */
[----:B---3--:R-:W-:Y:S01]  /*71930*/  STL.64 [R1+0x5b48], R12 ;  /* 0x005b480c01007387 */ /* 0x008fe20000100a00 */
[----:B----4-:R-:W-:Y:S02]  /*71940*/  IMAD.MOV.U32 R14, RZ, RZ, R9 ;  /* 0x000000ffff0e7224 */ /* 0x010fe400078e0009 */
[----:B------:R-:W-:-:S05]  /*71950*/  IMAD.MOV.U32 R15, RZ, RZ, R8 ;  /* 0x000000ffff0f7224 */ /* 0x000fca00078e0008 */
[----:B------:R0:W-:Y:S04]  /*71960*/  STL.64 [R1+0x5b68], R14 ;  /* 0x005b680e01007387 */ /* 0x0001e80000100a00 */
[----:B------:R-:W2:Y:S04]  /*71970*/  LDL.LU R8, [R1+0x5a0] ;  /* 0x0005a00001087983 */ /* 0x000ea80000300800 */
[----:B------:R-:W2:Y:S04]  /*71980*/  LDL.LU R9, [R1+0x5a4] ;  /* 0x0005a40001097983 */ /* 0x000ea80000300800 */
[----:B------:R-:W3:Y:S04]  /*71990*/  LDL.LU R10, [R1+0x5a8] ;  /* 0x0005a800010a7983 */ /* 0x000ee80000300800 */
[----:B------:R-:W3:Y:S01]  /*719a0*/  LDL.LU R11, [R1+0x5ac] ;  /* 0x0005ac00010b7983 */ /* 0x000ee20000300800 */
[----:B0-----:R-:W-:-:S02]  /*719b0*/  IMAD.MOV.U32 R14, RZ, RZ, R16 ;  /* 0x000000ffff0e7224 */ /* 0x001fc400078e0010 */
[----:B------:R-:W-:Y:S01]  /*719c0*/  IMAD.MOV.U32 R15, RZ, RZ, R29 ;  /* 0x000000ffff0f7224 */ /* 0x000fe200078e001d */
[----:B------:R-:W4:Y:S04]  /*719d0*/  LDL.LU R16, [R1+0x5dd8] ;  /* 0x005dd80001107983 */ /* 0x000f280000300800 */
[----:B------:R-:W4:Y:S04]  /*719e0*/  LDL.LU R29, [R1+0x5dd4] ;  /* 0x005dd400011d7983 */ /* 0x000f280000300800 */
[----:B------:R-:W-:Y:S04]  /*719f0*/  STL.64 [R1+0x5b80], R14 ;  /* 0x005b800e01007387 */ /* 0x000fe80000100a00 */
[----:B---3--:R-:W-:Y:S04]  /*71a00*/  STL.64 [R1+0x5b60], R10 ;  /* 0x005b600a01007387 */ /* 0x008fe80000100a00 */
[----:B--2---:R0:W-:Y:S04]  /*71a10*/  STL.64 [R1+0x5b58], R8 ;  /* 0x005b580801007387 */ /* 0x0041e80000100a00 */
[----:B0-----:R-:W2:Y:S04]  /*71a20*/  LDL.LU R8, [R1+0x5c0] ;  /* 0x0005c00001087983 */ /* 0x001ea80000300800 */
[----:B------:R-:W2:Y:S04]  /*71a30*/  LDL.LU R9, [R1+0x5c4] ;  /* 0x0005c40001097983 */ /* 0x000ea80000300800 */
[----:B------:R-:W3:Y:S04]  /*71a40*/  LDL.LU R10, [R1+0x5c8] ;  /* 0x0005c800010a7983 */ /* 0x000ee80000300800 */
[----:B------:R-:W3:Y:S01]  /*71a50*/  LDL.LU R11, [R1+0x5cc] ;  /* 0x0005cc00010b7983 */ /* 0x000ee20000300800 */
[----:B------:R-:W-:-:S02]  /*71a60*/  IMAD.MOV.U32 R14, RZ, RZ, R28 ;  /* 0x000000ffff0e7224 */ /* 0x000fc400078e001c */
[----:B------:R-:W-:Y:S01]  /*71a70*/  IMAD.MOV.U32 R15, RZ, RZ, R3 ;  /* 0x000000ffff0f7224 */ /* 0x000fe200078e0003 */
[----:B------:R-:W2:Y:S04]  /*71a80*/  LDL.LU R28, [R1+0x5dd0] ;  /* 0x005dd000011c7983 */ /* 0x000ea80000300800 */
[----:B------:R-:W4:Y:S04]  /*71a90*/  LDL.LU R3, [R1+0x5dcc] ;  /* 0x005dcc0001037983 */ /* 0x000f280000300800 */
[----:B------:R0:W-:Y:S02]  /*71aa0*/  STL.64 [R1+0x5b98], R14 ;  /* 0x005b980e01007387 */ /* 0x0001e40000100a00 */
        /* <DEDUP_REMOVED lines=11> */
[----:B----4-:R-:W-:-:S02]  /*71b60*/  IMAD.MOV.U32 R14, RZ, RZ, R29 ;  /* 0x000000ffff0e7224 */ /* 0x010fc400078e001d */
        /* <DEDUP_REMOVED lines=155> */
[----:B------:R-:W-:Y:S04]  /*72520*/  STL.64 [R1+0x5d30], R14 ;  /* 0x005d300e01007387 */ /* 0x000fe80000100a00 */
[----:B---3--:R-:W-:Y:S04]  /*72530*/  STL.64 [R1+0x5cc8], R10 ;  /* 0x005cc80a01007387 */ /* 0x008fe80000100a00 */
[----:B--2---:R0:W-:Y:S04]  /*72540*/  STL.64 [R1+0x5cc0], R8 ;  /* 0x005cc00801007387 */ /* 0x0041e80000100a00 */
[----:B0-----:R-:W2:Y:S04]  /*72550*/  LDL.LU R8, [R1+0x6b0] ;  /* 0x0006b00001087983 */ /* 0x001ea80000300800 */
[----:B------:R-:W2:Y:S04]  /*72560*/  LDL.LU R9, [R1+0x6b4] ;  /* 0x0006b40001097983 */ /* 0x000ea80000300800 */
[----:B------:R-:W3:Y:S04]  /*72570*/  LDL.LU R10, [R1+0x6b8] ;  /* 0x0006b800010a7983 */ /* 0x000ee80000300800 */
[----:B------:R-:W3:Y:S04]  /*72580*/  LDL.LU R11, [R1+0x6bc] ;  /* 0x0006bc00010b7983 */ /* 0x000ee80000300800 */
[----:B------:R-:W2:Y:S04]  /*72590*/  LDL.LU R4, [R1+0x3e0] ;  /* 0x0003e00001047983 */ /* 0x000ea80000300800 */
[----:B------:R-:W4:Y:S04]  /*725a0*/  LDL.LU R5, [R1+0x3e4] ;  /* 0x0003e40001057983 */ /* 0x000f280000300800 */
[----:B------:R-:W4:Y:S04]  /*725b0*/  LDL.LU R6, [R1+0x3e8] ;  /* 0x0003e80001067983 */ /* 0x000f280000300800 */
[----:B------:R-:W4:Y:S04]  /*725c0*/  LDL.LU R7, [R1+0x3ec] ;  /* 0x0003ec0001077983 */ /* 0x000f280000300800 */
        /* <DEDUP_REMOVED lines=31> */
[----:B------:R-:W2:Y:S01]  /*727c0*/  LDL.LU R11, [R1+0x70c] ;  /* 0x00070c00010b7983 */ /* 0x000ea20000300800 */
[----:B------:R-:W-:-:S02]  /*727d0*/  IMAD.MOV.U32 R14, RZ, RZ, R28 ;  /* 0x000000ffff0e7224 */ /* 0x000fc400078e001c */
[----:B------:R-:W-:Y:S01]  /*727e0*/  IMAD.MOV.U32 R15, RZ, RZ, R3 ;  /* 0x000000ffff0f7224 */ /* 0x000fe200078e0003 */
[----:B----4-:R-:W-:Y:S01]  /*727f0*/  HMMA.16816.F32.BF16 R20, R24, R22, R4 ;  /* 0x000000161814723c */ /* 0x010fe20000041804 */
[----:B------:R-:W3:-:S15]  /*72800*/  LDL.LU R4, [R1+0x590] ;  /* 0x0005900001047983 */ /* 0x000ede0000300800 */
[----:B------:R-:W-:-:S03]  /*72810*/  NOP ;  /* 0x0000000000007918 */ /* 0x000fc60000000000 */
[----:B------:R-:W-:Y:S04]  /*72820*/  STL.64 [R1+0x3e0], R20 ;  /* 0x0003e01401007387 */ /* 0x000fe80000100a00 */
[----:B------:R-:W-:Y:S04]  /*72830*/  STL.64 [R1+0x3e8], R22 ;  /* 0x0003e81601007387 */ /* 0x000fe80000100a00 */
        /* <DEDUP_REMOVED lines=128> */
[----:B0-----:R-:W4:Y:S04]  /*73040*/  LDL.LU.64 R14, [R1+0x5b50] ;  /* 0x005b5000010e7983 */ /* 0x001f280000300a00 */
[----:B------:R-:W4:Y:S02]  /*73050*/  LDL.LU.64 R12, [R1+0x5b48] ;  /* 0x005b4800010c7983 */ /* 0x000f240000300a00 */
[----:B----4-:R-:W-:-:S15]  /*73060*/  HMMA.16816.F32.BF16 R12, R24, R18, R12 ;  /* 0x00000012180c723c */ /* 0x010fde000004180c */
[----:B------:R-:W-:-:S04]  /*73070*/  NOP ;  /* 0x0000000000007918 */ /* 0x000fc80000000000 */
[----:B------:R-:W-:Y:S04]  /*73080*/  STL.64 [R1+0x5b0], R12 ;  /* 0x0005b00c01007387 */ /* 0x000fe80000100a00 */
[----:B------:R0:W-:Y:S04]  /*73090*/  STL.64 [R1+0x5b8], R14 ;  /* 0x0005b80e01007387 */ /* 0x0001e80000100a00 */
[----:B0-----:R-:W2:Y:S04]  /*730a0*/  LDL.LU.64 R14, [R1+0x5b40] ;  /* 0x005b4000010e7983 */ /* 0x001ea80000300a00 */
[----:B------:R-:W-:Y:S04]  /*730b0*/  STL.64 [R1+0x5980], R18 ;  /* 0x0059801201007387 */ /* 0x000fe80000100a00 */
[----:B------:R-:W-:Y:S01]  /*730c0*/  STL [R1+0x5978], R16 ;  /* 0x0059781001007387 */ /* 0x000fe20000100800 */
[----:B--2---:R-:W-:-:S15]  /*730d0*/  HMMA.16816.F32.BF16 R8, R24, R14, R8 ;  /* 0x0000000e1808723c */ /* 0x004fde0000041808 */
[----:B------:R-:W-:-:S04]  /*730e0*/  NOP ;  /* 0x0000000000007918 */ /* 0x000fc80000000000 */
[----:B------:R-:W-:Y:S04]  /*730f0*/  STL.64 [R1+0x5a0], R8 ;  /* 0x0005a00801007387 */ /* 0x000fe80000100a00 */
[----:B------:R0:W-:Y:S04]  /*73100*/  STL.64 [R1+0x5a8], R10 ;  /* 0x0005a80a01007387 */ /* 0x0001e80000100a00 */
[----:B0-----:R-:W3:Y:S04]  /*73110*/  LDL.LU.64 R10, [R1+0x5b38] ;  /* 0x005b3800010a7983 */ /* 0x001ee80000300a00 */
[----:B------:R0:W-:Y:S04]  /*73120*/  STL.64 [R1+0x5b10], R14 ;  /* 0x005b100e01007387 */ /* 0x0001e80000100a00 */
[----:B------:R-:W2:Y:S04]  /*73130*/  LDL.LU R12, [R1+0x3d0] ;  /* 0x0003d000010c7983 */ /* 0x000ea80000300800 */
[----:B------:R-:W2:Y:S04]  /*73140*/  LDL.LU R13, [R1+0x3d4] ;  /* 0x0003d400010d7983 */ /* 0x000ea80000300800 */
[----:B0-----:R-:W2:Y:S04]  /*73150*/  LDL.LU R14, [R1+0x3d8] ;  /* 0x0003d800010e7983 */ /* 0x001ea80000300800 */
[----:B------:R-:W2:Y:S01]  /*73160*/  LDL.LU R15, [R1+0x3dc] ;  /* 0x0003dc00010f7983 */ /* 0x000ea20000300800 */
[----:B---3--:R-:W-:-:S15]  /*73170*/  HMMA.16816.F32.BF16 R4, R24, R10, R4 ;  /* 0x0000000a1804723c */ /* 0x008fde0000041804 */
[----:B------:R-:W-:-:S04]  /*73180*/  NOP ;  /* 0x0000000000007918 */ /* 0x000fc80000000000 */
[----:B------:R-:W-:Y:S04]  /*73190*/  STL.64 [R1+0x590], R4 ;  /* 0x0005900401007387 */ /* 0x000fe80000100a00 */
[----:B------:R0:W-:Y:S04]  /*731a0*/  STL.64 [R1+0x598], R6 ;  /* 0x0005980601007387 */ /* 0x0001e80000100a00 */
[----:B0-----:R-:W2:Y:S04]  /*731b0*/  LDL.LU.64 R6, [R1+0x5b30] ;  /* 0x005b300001067983 */ /* 0x001ea80000300a00 */
[----:B------:R-:W3:Y:S04]  /*731c0*/  LDL.LU.64 R4, [R1+0x5b28] ;  /* 0x005b280001047983 */ /* 0x000ee80000300a00 */
[----:B------:R-:W-:Y:S04]  /*731d0*/  STL [R1+0x5944], R10 ;  /* 0x0059440a01007387 */ /* 0x000fe80000100800 */
[----:B------:R2:W-:Y:S02]  /*731e0*/  STL [R1+0x5940], R11 ;  /* 0x0059400b01007387 */ /* 0x0005e40000100800 */
[----:B--2---:R-:W-:Y:S02]  /*731f0*/  HMMA.16816.F32.BF16 R8, R24, R6, R12 ;  /* 0x000000061808723c */ /* 0x004fe4000004180c */
[----:B------:R-:W-:Y:S04]  /*73200*/  STL.64 [R1+0x5930], R6 ;  /* 0x0059300601007387 */ /* 0x000fe80000100a00 */
[----:B---3--:R-:W-:-:S13]  /*73210*/  STL.64 [R1+0x5928], R4 ;  /* 0x0059280401007387 */ /* 0x008fda0000100a00 */
[----:B------:R0:W-:Y:S04]  /*73220*/  STL.64 [R1+0x3d0], R8 ;  /* 0x0003d00801007387 */ /* 0x0001e80000100a00 */
[----:B------:R1:W-:Y:S04]  /*73230*/  STL.64 [R1+0x3d8], R10 ;  /* 0x0003d80a01007387 */ /* 0x0003e80000100a00 */
[----:B------:R-:W2:Y:S04]  /*73240*/  LDL.LU R12, [R1+0xbe0] ;  /* 0x000be000010c7983 */ /* 0x000ea80000300800 */
[----:B------:R-:W2:Y:S04]  /*73250*/  LDL.LU R13, [R1+0xbe4] ;  /* 0x000be400010d7983 */ /* 0x000ea80000300800 */
[----:B------:R-:W3:Y:S04]  /*73260*/  LDL.LU R14, [R1+0xbe8] ;  /* 0x000be800010e7983 */ /* 0x000ee80000300800 */
[----:B------:R-:W3:Y:S04]  /*73270*/  LDL.LU R15, [R1+0xbec] ;  /* 0x000bec00010f7983 */ /* 0x000ee80000300800 */
[----:B0-----:R-:W4:Y:S04]  /*73280*/  LDL.LU R8, [R1+0xbf0] ;  /* 0x000bf00001087983 */ /* 0x001f280000300800 */
[----:B------:R-:W4:Y:S04]  /*73290*/  LDL.LU R9, [R1+0xbf4] ;  /* 0x000bf40001097983 */ /* 0x000f280000300800 */
[----:B-1----:R-:W4:Y:S04]  /*732a0*/  LDL.LU R10, [R1+0xbf8] ;  /* 0x000bf800010a7983 */ /* 0x002f280000300800 */
[----:B------:R-:W4:Y:S04]  /*732b0*/  LDL.LU R11, [R1+0xbfc] ;  /* 0x000bfc00010b7983 */ /* 0x000f280000300800 */
[----:B---3--:R0:W-:Y:S04]  /*732c0*/  STL.64 [R1+0x5b20], R14 ;  /* 0x005b200e01007387 */ /* 0x0081e80000100a00 */
[----:B--2---:R-:W-:Y:S04]  /*732d0*/  STL.64 [R1+0x5b18], R12 ;  /* 0x005b180c01007387 */ /* 0x004fe80000100a00 */
[----:B0-----:R-:W4:Y:S04]  /*732e0*/  LDL.LU.64 R14, [R1+0x1b8] ;  /* 0x0001b800010e7983 */ /* 0x001f280000300a00 */
[----:B------:R-:W2:Y:S01]  /*732f0*/  LDL.LU.64 R18, [R1+0x148] ;  /* 0x0001480001127983 */ /* 0x000ea20000300a00 */
[----:B------:R-:W-:-:S05]  /*73300*/  LOP3.LUT R17, R17, 0x60, RZ, 0x3c, !PT ;  /* 0x0000006011117812 */ /* 0x000fca00078e3cff */
[----:B------:R-:W4:Y:S04]  /*73310*/  LDSM.16.MT88.4 R20, [R17+UR5+0x11000] ;  /* 0x011000051114783b */ /* 0x000f280008004200 */
[----:B------:R0:W1:Y:S04]  /*73320*/  LDSM.16.MT88.4 R24, [R17+UR5+0x11080] ;  /* 0x011080051118783b */ /* 0x0000680008004200 */
[----:B--2---:R2:W-:Y:S04]  /*73330*/  STL.64 [R1+0x5ac8], R18 ;  /* 0x005ac81201007387 */ /* 0x0045e80000100a00 */
[----:B------:R-:W3:Y:S04]  /*73340*/  LDL.LU R16, [R1+0xba0] ;  /* 0x000ba00001107983 */ /* 0x000ee80000300800 */
[----:B0-----:R-:W3:Y:S04]  /*73350*/  LDL.LU R17, [R1+0xba4] ;  /* 0x000ba40001117983 */ /* 0x001ee80000300800 */
[----:B--2---:R-:W2:Y:S04]  /*73360*/  LDL.LU R18, [R1+0xba8] ;  /* 0x000ba80001127983 */ /* 0x004ea80000300800 */
[----:B------:R-:W2:Y:S04]  /*73370*/  LDL.LU R19, [R1+0xbac] ;  /* 0x000bac0001137983 */ /* 0x000ea80000300800 */
[----:B------:R-:W2:Y:S04]  /*73380*/  LDL.LU R4, [R1+0xbd0] ;  /* 0x000bd00001047983 */ /* 0x000ea80000300800 */
[----:B------:R-:W2:Y:S04]  /*73390*/  LDL.LU R5, [R1+0xbd4] ;  /* 0x000bd40001057983 */ /* 0x000ea80000300800 */
[----:B------:R-:W2:Y:S04]  /*733a0*/  LDL.LU R6, [R1+0xbd8] ;  /* 0x000bd80001067983 */ /* 0x000ea80000300800 */
[----:B------:R-:W2:Y:S04]  /*733b0*/  LDL.LU R7, [R1+0xbdc] ;  /* 0x000bdc0001077983 */ /* 0x000ea80000300800 */
[----:B--2---:R0:W-:Y:S04]  /*733c0*/  STL.64 [R1+0x5b08], R6 ;  /* 0x005b080601007387 */ /* 0x0041e80000100a00 */
[----:B------:R-:W-:Y:S04]  /*733d0*/  STL.64 [R1+0x5b00], R4 ;  /* 0x005b000401007387 */ /* 0x000fe80000100a00 */
[----:B0-----:R-:W2:Y:S04]  /*733e0*/  LDL.LU.64 R6, [R1+0x1a8] ;  /* 0x0001a80001067983 */ /* 0x001ea80000300a00 */
[----:B------:R0:W-:Y:S04]  /*733f0*/  STL.64 [R1+0x5ad8], R18 ;  /* 0x005ad81201007387 */ /* 0x0001e80000100a00 */
[----:B---3--:R-:W-:Y:S04]  /*73400*/  STL.64 [R1+0x5ad0], R16 ;  /* 0x005ad01001007387 */ /* 0x008fe80000100a00 */
[----:B0-----:R-:W3:Y:S01]  /*73410*/  LDL.LU.64 R18, [R1+0x178] ;  /* 0x0001780001127983 */ /* 0x001ee20000300a00 */
[----:B----4-:R-:W-:Y:S03]  /*73420*/  HMMA.16816.F32.BF16 R8, R20, R14, R8 ;  /* 0x0000000e1408723c */ /* 0x010fe60000041808 */
[----:B---3--:R0:W-:Y:S04]  /*73430*/  STL.64 [R1+0x5ae8], R18 ;  /* 0x005ae81201007387 */ /* 0x0081e80000100a00 */
[----:B0-----:R-:W3:Y:S04]  /*73440*/  LDL.LU.64 R18, [R1+0x188] ;  /* 0x0001880001127983 */ /* 0x001ee80000300a00 */
[----:B---3--:R0:W-:Y:S04]  /*73450*/  STL.64 [R1+0x5af8], R18 ;  /* 0x005af81201007387 */ /* 0x0081e80000100a00 */
[----:B0-----:R-:W3:Y:S04]  /*73460*/  LDL.LU.64 R18, [R1+0x198] ;  /* 0x0001980001127983 */ /* 0x001ee80000300a00 */
[----:B-1----:R-:W-:Y:S04]  /*73470*/  STL [R1+0x5914], R26 ;  /* 0x0059141a01007387 */ /* 0x002fe80000100800 */
[----:B------:R-:W-:Y:S04]  /*73480*/  STL [R1+0x5910], R27 ;  /* 0x0059101b01007387 */ /* 0x000fe80000100800 */
[----:B------:R0:W-:Y:S04]  /*73490*/  STL.64 [R1+0x5af0], R24 ;  /* 0x005af01801007387 */ /* 0x0001e80000100a00 */
[----:B0-----:R-:W4:Y:S04]  /*734a0*/  LDL.LU R24, [R1+0xbc0] ;  /* 0x000bc00001187983 */ /* 0x001f280000300800 */
[----:B------:R-:W4:Y:S04]  /*734b0*/  LDL.LU R25, [R1+0xbc4] ;  /* 0x000bc40001197983 */ /* 0x000f280000300800 */
[----:B------:R-:W4:Y:S04]  /*734c0*/  LDL.LU R26, [R1+0xbc8] ;  /* 0x000bc800011a7983 */ /* 0x000f280000300800 */
[----:B------:R-:W4:Y:S04]  /*734d0*/  LDL.LU R27, [R1+0xbcc] ;  /* 0x000bcc00011b7983 */ /* 0x000f280000300800 */
[----:B------:R-:W-:Y:S04]  /*734e0*/  STL.64 [R1+0xbf0], R8 ;  /* 0x000bf00801007387 */ /* 0x000fe80000100a00 */
[----:B------:R0:W-:Y:S02]  /*734f0*/  STL.64 [R1+0xbf8], R10 ;  /* 0x000bf80a01007387 */ /* 0x0001e40000100a00 */
[----:B0-----:R-:W-:-:S02]  /*73500*/  IMAD.MOV.U32 R10, RZ, RZ, R14 ;  /* 0x000000ffff0a7224 */ /* 0x001fc400078e000e */
[----:B------:R-:W-:Y:S02]  /*73510*/  IMAD.MOV.U32 R11, RZ, RZ, R15 ;  /* 0x000000ffff0b7224 */ /* 0x000fe400078e000f */
[----:B------:R-:W2:Y:S04]  /*73520*/  LDL.LU.64 R14, [R1+0x5b20] ;  /* 0x005b2000010e7983 */ /* 0x000ea80000300a00 */
[----:B------:R-:W2:Y:S04]  /*73530*/  LDL.LU.64 R12, [R1+0x5b18] ;  /* 0x005b1800010c7983 */ /* 0x000ea80000300a00 */
[----:B------:R0:W-:Y:S04]  /*73540*/  STL.64 [R1+0x5ae0], R10 ;  /* 0x005ae00a01007387 */ /* 0x0001e80000100a00 */
[----:B------:R-:W3:Y:S04]  /*73550*/  LDL.LU R8, [R1+0xbb0] ;  /* 0x000bb00001087983 */ /* 0x000ee80000300800 */
[----:B------:R-:W3:Y:S04]  /*73560*/  LDL.LU R9, [R1+0xbb4] ;  /* 0x000bb40001097983 */ /* 0x000ee80000300800 */
[----:B0-----:R-:W3:Y:S04]  /*73570*/  LDL.LU R10, [R1+0xbb8] ;  /* 0x000bb800010a7983 */ /* 0x001ee80000300800 */
[----:B------:R-:W3:Y:S01]  /*73580*/  LDL.LU R11, [R1+0xbbc] ;  /* 0x000bbc00010b7983 */ /* 0x000ee20000300800 */
[----:B--2---:R-:W-:-:S15]  /*73590*/  HMMA.16816.F32.BF16 R12, R20, R6, R12 ;  /* 0x00000006140c723c */ /* 0x004fde000004180c */
[----:B------:R-:W-:-:S04]  /*735a0*/  NOP ;  /* 0x0000000000007918 */ /* 0x000fc80000000000 */
[----:B------:R0:W-:Y:S04]  /*735b0*/  STL.64 [R1+0xbe0], R12 ;  /* 0x000be00c01007387 */ /* 0x0001e80000100a00 */
[----:B------:R1:W-:Y:S01]  /*735c0*/  STL.64 [R1+0xbe8], R14 ;  /* 0x000be80e01007387 */ /* 0x0003e20000100a00 */
[----:B0-----:R-:W-:-:S03]  /*735d0*/  IMAD.MOV.U32 R12, RZ, RZ, R6 ;  /* 0x000000ffff0c7224 */ /* 0x001fc600078e0006 */
[----:B-1----:R-:W2:Y:S01]  /*735e0*/  LDL.LU.64 R14, [R1+0x5b10] ;  /* 0x005b1000010e7983 */ /* 0x002ea20000300a00 */
[----:B------:R-:W-:-:S03]  /*735f0*/  IMAD.MOV.U32 R13, RZ, RZ, R7 ;  /* 0x000000ffff0d7224 */ /* 0x000fc600078e0007 */
[----:B------:R-:W3:Y:S04]  /*73600*/  LDL.LU.64 R6, [R1+0x5b08] ;  /* 0x005b080001067983 */ /* 0x000ee80000300a00 */
[----:B------:R-:W3:Y:S02]  /*73610*/  LDL.LU.64 R4, [R1+0x5b00] ;  /* 0x005b000001047983 */ /* 0x000ee40000300a00 */
[----:B---3--:R-:W-:Y:S02]  /*73620*/  HMMA.16816.F32.BF16 R4, R20, R18, R4 ;  /* 0x000000121404723c */ /* 0x008fe40000041804 */
[----:B--2---:R-:W-:Y:S04]  /*73630*/  STL.64 [R1+0x5958], R14 ;  /* 0x0059580e01007387 */ /* 0x004fe80000100a00 */
[----:B------:R0:W-:Y:S04]  /*73640*/  STL.64 [R1+0x5950], R12 ;  /* 0x0059500c01007387 */ /* 0x0001e80000100a00 */
[----:B0-----:R-:W2:Y:S04]  /*73650*/  LDL.LU R12, [R1+0xb80] ;  /* 0x000b8000010c7983 */ /* 0x001ea80000300800 */
[----:B------:R-:W2:Y:S04]  /*73660*/  LDL.LU R13, [R1+0xb84] ;  /* 0x000b8400010d7983 */ /* 0x000ea80000300800 */
[----:B------:R-:W2:Y:S04]  /*73670*/  LDL.LU R14, [R1+0xb88] ;  /* 0x000b8800010e7983 */ /* 0x000ea80000300800 */
[----:B------:R-:W2:Y:S04]  /*73680*/  LDL.LU R15, [R1+0xb8c] ;  /* 0x000b8c00010f7983 */ /* 0x000ea80000300800 */
[----:B------:R0:W-:Y:S04]  /*73690*/  STL.64 [R1+0xbd0], R4 ;  /* 0x000bd00401007387 */ /* 0x0001e80000100a00 */
[----:B------:R1:W-:Y:S01]  /*736a0*/  STL.64 [R1+0xbd8], R6 ;  /* 0x000bd80601007387 */ /* 0x0003e20000100a00 */
[----:B0-----:R-:W-:-:S02]  /*736b0*/  IMAD.MOV.U32 R5, RZ, RZ, R18 ;  /* 0x000000ffff057224 */ /* 0x001fc400078e0012 */
[----:B------:R-:W-:Y:S02]  /*736c0*/  IMAD.MOV.U32 R4, RZ, RZ, R19 ;  /* 0x000000ffff047224 */ /* 0x000fe400078e0013 */
[----:B------:R-:W4:Y:S04]  /*736d0*/  LDL.LU.64 R18, [R1+0x5af8] ;  /* 0x005af80001127983 */ /* 0x000f280000300a00 */
[----:B------:R-:W-:Y:S04]  /*736e0*/  STL.64 [R1+0x5960], R4 ;  /* 0x0059600401007387 */ /* 0x000fe80000100a00 */
[----:B-1----:R-:W3:Y:S01]  /*736f0*/  LDL.LU.64 R6, [R1+0x158] ;  /* 0x0001580001067983 */ /* 0x002ee20000300a00 */
[----:B----4-:R-:W-:-:S15]  /*73700*/  HMMA.16816.F32.BF16 R24, R20, R18, R24 ;  /* 0x000000121418723c */ /* 0x010fde0000041818 */
[----:B------:R-:W-:-:S04]  /*73710*/  NOP ;  /* 0x0000000000007918 */ /* 0x000fc80000000000 */
[----:B------:R0:W-:Y:S04]  /*73720*/  STL.64 [R1+0xbc0], R24 ;  /* 0x000bc01801007387 */ /* 0x0001e80000100a00 */
[----:B------:R1:W-:Y:S04]  /*73730*/  STL.64 [R1+0xbc8], R26 ;  /* 0x000bc81a01007387 */ /* 0x0003e80000100a00 */
[----:B0-----:R-:W4:Y:S01]  /*73740*/  LDL.LU.64 R24, [R1+0x5af0] ;  /* 0x005af00001187983 */ /* 0x001f220000300a00 */
[----:B-1----:R-:W-:Y:S02]  /*73750*/  IMAD.MOV.U32 R26, RZ, RZ, R18 ;  /* 0x000000ffff1a7224 */ /* 0x002fe400078e0012 */
[----:B------:R-:W-:-:S02]  /*73760*/  IMAD.MOV.U32 R27, RZ, RZ, R19 ;  /* 0x000000ffff1b7224 */ /* 0x000fc400078e0013 */
[----:B------:R-:W2:Y:S04]  /*73770*/  LDL.LU.64 R18, [R1+0x5ae8] ;  /* 0x005ae80001127983 */ /* 0x000ea80000300a00 */
[----:B------:R-:W-:Y:S01]  /*73780*/  STL.64 [R1+0x5920], R26 ;  /* 0x0059201a01007387 */ /* 0x000fe20000100a00 */
[----:B--2---:R-:W-:Y:S03]  /*73790*/  HMMA.16816.F32.BF16 R8, R20, R18, R8 ;  /* 0x000000121408723c */ /* 0x004fe60000041808 */
[----:B----4-:R0:W-:Y:S04]  /*737a0*/  STL.64 [R1+0x5918], R24 ;  /* 0x0059181801007387 */ /* 0x0101e80000100a00 */
[----:B0-----:R-:W3:Y:S04]  /*737b0*/  LDL.LU R24, [R1+0xb90] ;  /* 0x000b900001187983 */ /* 0x001ee80000300800 */
[----:B------:R-:W3:Y:S04]  /*737c0*/  LDL.LU R25, [R1+0xb94] ;  /* 0x000b940001197983 */ /* 0x000ee80000300800 */
[----:B------:R-:W3:Y:S04]  /*737d0*/  LDL.LU R26, [R1+0xb98] ;  /* 0x000b9800011a7983 */ /* 0x000ee80000300800 */
[----:B------:R-:W3:Y:S04]  /*737e0*/  LDL.LU R27, [R1+0xb9c] ;  /* 0x000b9c00011b7983 */ /* 0x000ee80000300800 */
[----:B------:R-:W-:Y:S04]  /*737f0*/  STL.64 [R1+0xbb0], R8 ;  /* 0x000bb00801007387 */ /* 0x000fe80000100a00 */
[----:B------:R0:W-:Y:S04]  /*73800*/  STL.64 [R1+0xbb8], R10 ;  /* 0x000bb80a01007387 */ /* 0x0001e80000100a00 */
[----:B0-----:R-:W2:Y:S01]  /*73810*/  LDL.LU.64 R10, [R1+0x5ae0] ;  /* 0x005ae000010a7983 */ /* 0x001ea20000300a00 */
[----:B------:R-:W-:-:S02]  /*73820*/  IMAD.MOV.U32 R9, RZ, RZ, R18 ;  /* 0x000000ffff097224 */ /* 0x000fc400078e0012 */
[----:B------:R-:W-:Y:S02]  /*73830*/  IMAD.MOV.U32 R8, RZ, RZ, R19 ;  /* 0x000000ffff087224 */ /* 0x000fe400078e0013 */
[----:B------:R-:W4:Y:S04]  /*73840*/  LDL.LU.64 R18, [R1+0x5ad8] ;  /* 0x005ad80001127983 */ /* 0x000f280000300a00 */
[----:B------:R-:W4:Y:S04]  /*73850*/  LDL.LU.64 R16, [R1+0x5ad0] ;  /* 0x005ad00001107983 */ /* 0x000f280000300a00 */
[----:B--2---:R0:W-:Y:S04]  /*73860*/  STL.64 [R1+0x5970], R10 ;  /* 0x0059700a01007387 */ /* 0x0041e80000100a00 */
[----:B------:R-:W-:Y:S04]  /*73870*/  STL.64 [R1+0x5968], R8 ;  /* 0x0059680801007387 */ /* 0x000fe80000100a00 */
[----:B0-----:R-:W4:Y:S02]  /*73880*/  LDL.LU.64 R10, [R1+0x168] ;  /* 0x00016800010a7983 */ /* 0x001f240000300a00 */
[----:B----4-:R-:W-:-:S15]  /*73890*/  HMMA.16816.F32.BF16 R16, R20, R10, R16 ;  /* 0x0000000a1410723c */ /* 0x010fde0000041810 */
[----:B------:R-:W-:-:S04]  /*738a0*/  NOP ;  /* 0x0000000000007918 */ /* 0x000fc80000000000 */
[----:B------:R-:W-:Y:S04]  /*738b0*/  STL.64 [R1+0xba0], R16 ;  /* 0x000ba01001007387 */ /* 0x000fe80000100a00 */
[----:B------:R0:W-:Y:S04]  /*738c0*/  STL.64 [R1+0xba8], R18 ;  /* 0x000ba81201007387 */ /* 0x0001e80000100a00 */
[----:B0-----:R-:W2:Y:S01]  /*738d0*/  LDL.LU.64 R18, [R1+0x5ac8] ;  /* 0x005ac80001127983 */ /* 0x001ea20000300a00 */
[----:B------:R-:W-:Y:S02]  /*738e0*/  IMAD.MOV.U32 R3, RZ, RZ, R10 ;  /* 0x000000ffff037224 */ /* 0x000fe400078e000a */
[----:B------:R-:W-:-:S02]  /*738f0*/  IMAD.MOV.U32 R29, RZ, RZ, R11 ;  /* 0x000000ffff1d7224 */ /* 0x000fc400078e000b */
[C---:B---3--:R-:W-:Y:S01]  /*73900*/  HMMA.16816.F32.BF16 R8, R20.reuse, R6, R24 ;  /* 0x000000061408723c */ /* 0x048fe20000041818 */
[----:B------:R-:W-:Y:S02]  /*73910*/  IMAD.MOV.U32 R0, RZ, RZ, R6 ;  /* 0x000000ffff007224 */ /* 0x000fe400078e0006 */
[----:B------:R-:W-:Y:S01]  /*73920*/  IMAD.MOV.U32 R2, RZ, RZ, R7 ;  /* 0x000000ffff027224 */ /* 0x000fe200078e0007 */
[----:B------:R-:W-:Y:S04]  /*73930*/  STL [R1+0x5838], R29 ;  /* 0x0058381d01007387 */ /* 0x000fe80000100800 */
[----:B------:R-:W-:Y:S11]  /*73940*/  STL [R1+0x5834], R3 ;  /* 0x0058340301007387 */ /* 0x000ff60000100800 */
[----:B------:R-:W-:Y:S04]  /*73950*/  STL.64 [R1+0xb90], R8 ;  /* 0x000b900801007387 */ /* 0x000fe80000100a00 */
[----:B------:R0:W-:Y:S04]  /*73960*/  STL.64 [R1+0xb98], R10 ;  /* 0x000b980a01007387 */ /* 0x0001e80000100a00 */
[----:B------:R-:W-:Y:S04]  /*73970*/  STL [R1+0x5840], R2 ;  /* 0x0058400201007387 */ /* 0x000fe80000100800 */
[----:B------:R-:W-:Y:S01]  /*73980*/  STL [R1+0x583c], R0 ;  /* 0x00583c0001007387 */ /* 0x000fe20000100800 */
[----:B--2---:R-:W-:-:S15]  /*73990*/  HMMA.16816.F32.BF16 R4, R20, R18, R12 ;  /* 0x000000121404723c */ /* 0x004fde000004180c */
[----:B------:R-:W-:-:S04]  /*739a0*/  NOP ;  /* 0x0000000000007918 */ /* 0x000fc80000000000 */
[----:B------:R-:W-:Y:S04]  /*739b0*/  STL.64 [R1+0xb80], R4 ;  /* 0x000b800401007387 */ /* 0x000fe80000100a00 */
[----:B------:R-:W-:Y:S04]  /*739c0*/  STL.64 [R1+0xb88], R6 ;  /* 0x000b880601007387 */ /* 0x000fe80000100a00 */
[----:B0-----:R-:W2:Y:S04]  /*739d0*/  LDL.LU.64 R10, [R1+0xf8] ;  /* 0x0000f800010a7983 */ /* 0x001ea80000300a00 */
[----:B--2---:R0:W-:Y:S04]  /*739e0*/  STL.64 [R1+0x5a68], R10 ;  /* 0x005a680a01007387 */ /* 0x0041e80000100a00 */
[----:B0-----:R-:W2:Y:S04]  /*739f0*/  LDL.LU.64 R10, [R1+0x108] ;  /* 0x00010800010a7983 */ /* 0x001ea80000300a00 */
[----:B--2---:R0:W-:Y:S04]  /*73a00*/  STL.64 [R1+0x5a80], R10 ;  /* 0x005a800a01007387 */ /* 0x0041e80000100a00 */
[----:B------:R-:W2:Y:S04]  /*73a10*/  LDL.LU R24, [R1+0xb20] ;  /* 0x000b200001187983 */ /* 0x000ea80000300800 */
[----:B------:R-:W2:Y:S04]  /*73a20*/  LDL.LU R25, [R1+0xb24] ;  /* 0x000b240001197983 */ /* 0x000ea80000300800 */
[----:B------:R-:W3:Y:S04]  /*73a30*/  LDL.LU R26, [R1+0xb28] ;  /* 0x000b2800011a7983 */ /* 0x000ee80000300800 */
[----:B------:R-:W3:Y:S04]  /*73a40*/  LDL.LU R27, [R1+0xb2c] ;  /* 0x000b2c00011b7983 */ /* 0x000ee80000300800 */
[----:B0-----:R-:W4:Y:S04]  /*73a50*/  LDL.LU.64 R10, [R1+0x118] ;  /* 0x00011800010a7983 */ /* 0x001f280000300a00 */
[----:B----4-:R0:W-:Y:S04]  /*73a60*/  STL.64 [R1+0x5a98], R10 ;  /* 0x005a980a01007387 */ /* 0x0101e80000100a00 */
[----:B0-----:R-:W4:Y:S04]  /*73a70*/  LDL.LU.64 R10, [R1+0x128] ;  /* 0x00012800010a7983 */ /* 0x001f280000300a00 */
[----:B----4-:R0:W-:Y:S04]  /*73a80*/  STL.64 [R1+0x5ab0], R10 ;  /* 0x005ab00a01007387 */ /* 0x0101e80000100a00 */
[----:B0-----:R-:W4:Y:S04]  /*73a90*/  LDL.LU.64 R10, [R1+0x138] ;  /* 0x00013800010a7983 */ /* 0x001f280000300a00 */
        /* <DEDUP_REMOVED lines=30> */
[----:B------:R-:W3:Y:S01]  /*73c80*/  LDL.LU.64 R6, [R1+0xe8] ;  /* 0x0000e80001067983 */ /* 0x000ee20000300a00 */
[----:B------:R-:W-:-:S03]  /*73c90*/  IMAD.MOV.U32 R28, RZ, RZ, R19 ;  /* 0x000000ffff1c7224 */ /* 0x000fc600078e0013 */
[----:B------:R-:W3:Y:S01]  /*73ca0*/  LDL.LU R12, [R1+0xb10] ;  /* 0x000b1000010c7983 */ /* 0x000ee20000300800 */
[----:B------:R-:W-:-:S03]  /*73cb0*/  IMAD.MOV.U32 R3, RZ, RZ, R18 ;  /* 0x000000ffff037224 */ /* 0x000fc600078e0012 */
[----:B------:R-:W3:Y:S04]  /*73cc0*/  LDL.LU R13, [R1+0xb14] ;  /* 0x000b1400010d7983 */ /* 0x000ee80000300800 */
[----:B------:R-:W3:Y:S04]  /*73cd0*/  LDL.LU R14, [R1+0xb18] ;  /* 0x000b1800010e7983 */ /* 0x000ee80000300800 */
[----:B------:R-:W3:Y:S04]  /*73ce0*/  LDL.LU R15, [R1+0xb1c] ;  /* 0x000b1c00010f7983 */ /* 0x000ee80000300800 */
[----:B------:R-:W3:Y:S04]  /*73cf0*/  LDL.LU.64 R18, [R1+0xd8] ;  /* 0x0000d80001127983 */ /* 0x000ee80000300a00 */
        /* <DEDUP_REMOVED lines=54> */
[----:B---3--:R-:W-:Y:S02]  /*74060*/  IMAD.MOV.U32 R3, RZ, RZ, R6 ;  /* 0x000000ffff037224 */ /* 0x008fe400078e0006 */
[----:B------:R-:W-:Y:S01]  /*74070*/  IMAD.MOV.U32 R28, RZ, RZ, R7 ;  /* 0x000000ffff1c7224 */ /* 0x000fe200078e0007 */
[----:B------:R-:W-:Y:S04]  /*74080*/  STL [R1+0x5870], R2 ;  /* 0x0058700201007387 */ /* 0x000fe80000100800 */
[----:B------:R-:W-:Y:S01]  /*74090*/  STL [R1+0x586c], R0 ;  /* 0x00586c0001007387 */ /* 0x000fe20000100800 */
[C---:B--2---:R-:W-:Y:S08]  /*740a0*/  HMMA.16816.F32.BF16 R8, R20.reuse, R6, R24 ;  /* 0x000000061408723c */ /* 0x044ff00000041818 */
[----:B------:R-:W-:Y:S11]  /*740b0*/  HMMA.16816.F32.BF16 R4, R20, R18, R12 ;  /* 0x000000121404723c */ /* 0x000ff6000004180c */
[----:B------:R-:W-:Y:S04]  /*740c0*/  STL.64 [R1+0xb20], R8 ;  /* 0x000b200801007387 */ /* 0x000fe80000100a00 */
[----:B------:R0:W-:Y:S04]  /*740d0*/  STL.64 [R1+0xb28], R10 ;  /* 0x000b280a01007387 */ /* 0x0001e80000100a00 */
[----:B------:R-:W-:Y:S04]  /*740e0*/  STL [R1+0x5878], R28 ;  /* 0x0058781c01007387 */ /* 0x000fe80000100800 */
[----:B------:R-:W-:Y:S04]  /*740f0*/  STL [R1+0x5874], R3 ;  /* 0x0058740301007387 */ /* 0x000fe80000100800 */
        /* <DEDUP_REMOVED lines=110> */
[----:B------:R0:W-:Y:S01]  /*747e0*/  STL [R1+0x58a4], R3 ;  /* 0x0058a40301007387 */ /* 0x0001e20000100800 */
[----:B------:R-:W-:-:S02]  /*747f0*/  IMAD.MOV.U32 R2, RZ, RZ, R19 ;  /* 0x000000ffff027224 */ /* 0x000fc400078e0013 */
[----:B0-----:R-:W-:Y:S01]  /*74800*/  IMAD.MOV.U32 R3, RZ, RZ, R18 ;  /* 0x000000ffff037224 */ /* 0x001fe200078e0012 */
[C---:B--2---:R-:W-:Y:S08]  /*74810*/  HMMA.16816.F32.BF16 R8, R20.reuse, R6, R24 ;  /* 0x000000061408723c */ /* 0x044ff00000041818 */
[C---:B------:R-:W-:Y:S11]  /*74820*/  HMMA.16816.F32.BF16 R4, R20.reuse, R18, R12 ;  /* 0x000000121404723c */ /* 0x040ff6000004180c */
[----:B------:R0:W-:Y:S04]  /*74830*/  STL.64 [R1+0xab0], R8 ;  /* 0x000ab00801007387 */ /* 0x0001e80000100a00 */
[----:B------:R1:W-:Y:S04]  /*74840*/  STL.64 [R1+0xab8], R10 ;  /* 0x000ab80a01007387 */ /* 0x0003e80000100a00 */
[----:B------:R-:W-:Y:S04]  /*74850*/  STL [R1+0x58b0], R29 ;  /* 0x0058b01d01007387 */ /* 0x000fe80000100800 */
[----:B------:R-:W-:Y:S04]  /*74860*/  STL [R1+0x58ac], R0 ;  /* 0x0058ac0001007387 */ /* 0x000fe80000100800 */
[----:B------:R-:W-:Y:S04]  /*74870*/  STL.64 [R1+0xaa0], R4 ;  /* 0x000aa00401007387 */ /* 0x000fe80000100a00 */
[----:B------:R-:W-:Y:S04]  /*74880*/  STL.64 [R1+0xaa8], R6 ;  /* 0x000aa80601007387 */ /* 0x000fe80000100a00 */
[----:B------:R-:W2:Y:S04]  /*74890*/  LDL.LU.64 R18, [R1+0x18] ;  /* 0x0000180001127983 */ /* 0x000ea80000300a00 */
[----:B--2---:R-:W-:Y:S04]  /*748a0*/  STL.64 [R1+0x5998], R18 ;  /* 0x0059981201007387 */ /* 0x004fe80000100a00 */
[----:B0-----:R-:W2:Y:S04]  /*748b0*/  LDL.LU R8, [R1+0xa40] ;  /* 0x000a400001087983 */ /* 0x001ea80000300800 */
[----:B------:R-:W2:Y:S04]  /*748c0*/  LDL.LU R9, [R1+0xa44] ;  /* 0x000a440001097983 */ /* 0x000ea80000300800 */
[----:B-1----:R-:W3:Y:S04]  /*748d0*/  LDL.LU R10, [R1+0xa48] ;  /* 0x000a4800010a7983 */ /* 0x002ee80000300800 */
[----:B------:R-:W3:Y:S04]  /*748e0*/  LDL.LU R11, [R1+0xa4c] ;  /* 0x000a4c00010b7983 */ /* 0x000ee80000300800 */
[----:B------:R-:W4:Y:S04]  /*748f0*/  LDL.LU.64 R26, [R1+0x48] ;  /* 0x00004800011a7983 */ /* 0x000f280000300a00 */
[----:B----4-:R0:W-:Y:S04]  /*74900*/  STL.64 [R1+0x59d0], R26 ;  /* 0x0059d01a01007387 */ /* 0x0101e80000100a00 */
[----:B0-----:R-:W4:Y:S04]  /*74910*/  LDL.LU.64 R26, [R1+0x58] ;  /* 0x00005800011a7983 */ /* 0x001f280000300a00 */
[----:B------:R-:W2:Y:S04]  /*74920*/  LDL.LU.64 R18, [R1+0x28] ;  /* 0x0000280001127983 */ /* 0x000ea80000300a00 */
[----:B--2---:R0:W-:Y:S04]  /*74930*/  STL.64 [R1+0x59b0], R18 ;  /* 0x0059b01201007387 */ /* 0x0041e80000100a00 */
[----:B0-----:R-:W2:Y:S04]  /*74940*/  LDL.LU.64 R18, [R1+0x38] ;  /* 0x0000380001127983 */ /* 0x001ea80000300a00 */
[----:B--2---:R0:W-:Y:S04]  /*74950*/  STL.64 [R1+0x59c8], R18 ;  /* 0x0059c81201007387 */ /* 0x0041e80000100a00 */
[----:B------:R-:W2:Y:S04]  /*74960*/  LDL.LU R16, [R1+0xa80] ;  /* 0x000a800001107983 */ /* 0x000ea80000300800 */
[----:B------:R-:W2:Y:S04]  /*74970*/  LDL.LU R17, [R1+0xa84] ;  /* 0x000a840001117983 */ /* 0x000ea80000300800 */
[----:B0-----:R-:W2:Y:S04]  /*74980*/  LDL.LU R18, [R1+0xa88] ;  /* 0x000a880001127983 */ /* 0x001ea80000300800 */
[----:B------:R-:W2:Y:S04]  /*74990*/  LDL.LU R19, [R1+0xa8c] ;  /* 0x000a8c0001137983 */ /* 0x000ea80000300800 */
[----:B--2---:R-:W-:Y:S04]  /*749a0*/  STL.64 [R1+0x59e0], R18 ;  /* 0x0059e01201007387 */ /* 0x004fe80000100a00 */
[----:B------:R0:W-:Y:S04]  /*749b0*/  STL.64 [R1+0x59d8], R16 ;  /* 0x0059d81001007387 */ /* 0x0001e80000100a00 */
[----:B0-----:R-:W4:Y:S04]  /*749c0*/  LDL.LU R16, [R1+0xa90] ;  /* 0x000a900001107983 */ /* 0x001f280000300800 */
[----:B------:R-:W4:Y:S04]  /*749d0*/  LDL.LU R17, [R1+0xa94] ;  /* 0x000a940001117983 */ /* 0x000f280000300800 */
[----:B------:R-:W4:Y:S04]  /*749e0*/  LDL.LU R18, [R1+0xa98] ;  /* 0x000a980001127983 */ /* 0x000f280000300800 */
[----:B------:R-:W4:Y:S04]  /*749f0*/  LDL.LU R19, [R1+0xa9c] ;  /* 0x000a9c0001137983 */ /* 0x000f280000300800 */
[----:B---3--:R-:W-:Y:S04]  /*74a00*/  STL.64 [R1+0x5990], R10 ;  /* 0x0059900a01007387 */ /* 0x008fe80000100a00 */
        /* <DEDUP_REMOVED lines=11> */
[----:B----4-:R-:W-:Y:S01]  /*74ac0*/  HMMA.16816.F32.BF16 R16, R20, R26, R16 ;  /* 0x0000001a1410723c */ /* 0x010fe20000041810 */
[----:B------:R-:W-:-:S02]  /*74ad0*/  IMAD.MOV.U32 R0, RZ, RZ, R26 ;  /* 0x000000ffff007224 */ /* 0x000fc400078e001a */
[----:B------:R-:W-:Y:S01]  /*74ae0*/  IMAD.MOV.U32 R28, RZ, RZ, R27 ;  /* 0x000000ffff1c7224 */ /* 0x000fe200078e001b */
[----:B---3--:R-:W-:Y:S04]  /*74af0*/  STL.64 [R1+0x59c0], R10 ;  /* 0x0059c00a01007387 */ /* 0x008fe80000100a00 */
[----:B--2---:R0:W-:Y:S04]  /*74b00*/  STL.64 [R1+0x59b8], R8 ;  /* 0x0059b80801007387 */ /* 0x0041e80000100a00 */
[----:B0-----:R-:W2:Y:S04]  /*74b10*/  LDL.LU R8, [R1+0xa70] ;  /* 0x000a700001087983 */ /* 0x001ea80000300800 */
[----:B------:R-:W2:Y:S04]  /*74b20*/  LDL.LU R9, [R1+0xa74] ;  /* 0x000a740001097983 */ /* 0x000ea80000300800 */
[----:B------:R-:W2:Y:S04]  /*74b30*/  LDL.LU R10, [R1+0xa78] ;  /* 0x000a7800010a7983 */ /* 0x000ea80000300800 */
[----:B------:R-:W2:Y:S04]  /*74b40*/  LDL.LU R11, [R1+0xa7c] ;  /* 0x000a7c00010b7983 */ /* 0x000ea80000300800 */
[----:B------:R-:W3:Y:S04]  /*74b50*/  LDL.LU.64 R6, [R1+0x8] ;  /* 0x0000080001067983 */ /* 0x000ee80000300a00 */
[----:B------:R-:W4:Y:S04]  /*74b60*/  LDL.LU R12, [R1+0xa30] ;  /* 0x000a3000010c7983 */ /* 0x000f280000300800 */
[----:B------:R-:W4:Y:S04]  /*74b70*/  LDL.LU R13, [R1+0xa34] ;  /* 0x000a3400010d7983 */ /* 0x000f280000300800 */
[----:B------:R-:W4:Y:S04]  /*74b80*/  LDL.LU R14, [R1+0xa38] ;  /* 0x000a3800010e7983 */ /* 0x000f280000300800 */
[----:B------:R-:W4:Y:S04]  /*74b90*/  LDL.LU R15, [R1+0xa3c] ;  /* 0x000a3c00010f7983 */ /* 0x000f280000300800 */
        /* <DEDUP_REMOVED lines=13> */
[----:B0-----:R-:W2:Y:S01]  /*74c70*/  LDL.LU.64 R18, [R1+0x59c8] ;  /* 0x0059c80001127983 */ /* 0x001ea20000300a00 */
[----:B------:R-:W-:Y:S02]  /*74c80*/  IMAD.MOV.U32 R29, RZ, RZ, R27 ;  /* 0x000000ffff1d7224 */ /* 0x000fe400078e001b */
[----:B------:R-:W-:Y:S01]  /*74c90*/  IMAD.MOV.U32 R3, RZ, RZ, R26 ;  /* 0x000000ffff037224 */ /* 0x000fe200078e001a */
[----:B------:R-:W3:Y:S04]  /*74ca0*/  LDL.LU R24, [R1+0xa20] ;  /* 0x000a200001187983 */ /* 0x000ee80000300800 */
[----:B------:R-:W3:Y:S04]  /*74cb0*/  LDL.LU R25, [R1+0xa24] ;  /* 0x000a240001197983 */ /* 0x000ee80000300800 */
[----:B------:R-:W3:Y:S04]  /*74cc0*/  LDL.LU R26, [R1+0xa28] ;  /* 0x000a2800011a7983 */ /* 0x000ee80000300800 */
[----:B------:R-:W3:Y:S04]  /*74cd0*/  LDL.LU R27, [R1+0xa2c] ;  /* 0x000a2c00011b7983 */ /* 0x000ee80000300800 */
        /* <DEDUP_REMOVED lines=28> */
[----:B0-----:R-:W3:Y:S04]  /*74ea0*/  LDL.LU.64 R10, [R1+0x5990] ;  /* 0x00599000010a7983 */ /* 0x001ee80000300a00 */
[----:B------:R-:W3:Y:S04]  /*74eb0*/  LDL.LU.64 R8, [R1+0x5988] ;  /* 0x0059880001087983 */ /* 0x000ee80000300a00 */
[----:B------:R-:W4:Y:S04]  /*74ec0*/  LDL.LU.64 R18, [R1+0x5980] ;  /* 0x0059800001127983 */ /* 0x000f280000300a00 */
[----:B------:R-:W2:Y:S01]  /*74ed0*/  LDL.LU R16, [R1+0x5978] ;  /* 0x0059780001107983 */ /* 0x000ea20000300800 */
[C---:B---3--:R-:W-:Y:S08]  /*74ee0*/  HMMA.16816.F32.BF16 R8, R20.reuse, R6, R8 ;  /* 0x000000061408723c */ /* 0x048ff00000041808 */
[----:B----4-:R-:W-:Y:S11]  /*74ef0*/  HMMA.16816.F32.BF16 R12, R20, R18, R12 ;  /* 0x00000012140c723c */ /* 0x010ff6000004180c */
[----:B------:R-:W-:Y:S04]  /*74f00*/  STL.64 [R1+0xa40], R8 ;  /* 0x000a400801007387 */ /* 0x000fe80000100a00 */
[----:B------:R0:W-:Y:S04]  /*74f10*/  STL.64 [R1+0xa48], R10 ;  /* 0x000a480a01007387 */ /* 0x0001e80000100a00 */
[----:B0-----:R-:W3:Y:S04]  /*74f20*/  LDL.LU.64 R10, [R1+0x5970] ;  /* 0x00597000010a7983 */ /* 0x001ee80000300a00 */
[----:B------:R-:W4:Y:S04]  /*74f30*/  LDL.LU.64 R8, [R1+0x5968] ;  /* 0x0059680001087983 */ /* 0x000f280000300a00 */
[----:B------:R-:W3:Y:S04]  /*74f40*/  LDL.LU.64 R4, [R1+0x5960] ;  /* 0x0059600001047983 */ /* 0x000ee80000300a00 */
[----:B------:R-:W-:Y:S04]  /*74f50*/  STL.64 [R1+0xa30], R12 ;  /* 0x000a300c01007387 */ /* 0x000fe80000100a00 */
[----:B------:R0:W-:Y:S04]  /*74f60*/  STL.64 [R1+0xa38], R14 ;  /* 0x000a380e01007387 */ /* 0x0001e80000100a00 */
[----:B0-----:R-:W4:Y:S04]  /*74f70*/  LDL.LU.64 R14, [R1+0x5958] ;  /* 0x00595800010e7983 */ /* 0x001f280000300a00 */
[----:B------:R-:W4:Y:S04]  /*74f80*/  LDL.LU.64 R12, [R1+0x5950] ;  /* 0x00595000010c7983 */ /* 0x000f280000300a00 */
[----:B------:R3:W-:Y:S04]  /*74f90*/  STL.64 [R1+0x55f8], R18 ;  /* 0x0055f81201007387 */ /* 0x0007e80000100a00 */
[----:B--2---:R-:W-:Y:S04]  /*74fa0*/  STL [R1+0x55f0], R16 ;  /* 0x0055f01001007387 */ /* 0x004fe80000100800 */
[----:B------:R-:W-:Y:S01]  /*74fb0*/  STL [R1+0x58d4], R17 ;  /* 0x0058d41101007387 */ /* 0x000fe20000100800 */
[----:B------:R-:W-:-:S02]  /*74fc0*/  IMAD.MOV.U32 R2, RZ, RZ, R6 ;  /* 0x000000ffff027224 */ /* 0x000fc400078e0006 */
[----:B------:R-:W-:Y:S02]  /*74fd0*/  IMAD.MOV.U32 R0, RZ, RZ, R7 ;  /* 0x000000ffff007224 */ /* 0x000fe400078e0007 */
[----:B---3--:R-:W-:Y:S02]  /*74fe0*/  IMAD.MOV.U32 R18, RZ, RZ, R5 ;  /* 0x000000ffff127224 */ /* 0x008fe400078e0005 */
[----:B------:R-:W-:Y:S02]  /*74ff0*/  IMAD.MOV.U32 R19, RZ, RZ, R4 ;  /* 0x000000ffff137224 */ /* 0x000fe400078e0004 */
[----:B------:R-:W2:Y:S04]  /*75000*/  LDL.LU R4, [R1+0xa10] ;  /* 0x000a100001047983 */ /* 0x000ea80000300800 */
[----:B------:R-:W2:Y:S04]  /*75010*/  LDL.LU R5, [R1+0xa14] ;  /* 0x000a140001057983 */ /* 0x000ea80000300800 */
[----:B------:R-:W2:Y:S04]  /*75020*/  LDL.LU R6, [R1+0xa18] ;  /* 0x000a180001067983 */ /* 0x000ea80000300800 */
[----:B------:R-:W2:Y:S04]  /*75030*/  LDL.LU R7, [R1+0xa1c] ;  /* 0x000a1c0001077983 */ /* 0x000ea80000300800 */
[----:B------:R4:W-:Y:S02]  /*75040*/  STL.64 [R1+0x58e0], R18 ;  /* 0x0058e01201007387 */ /* 0x0009e40000100a00 */
[----:B----4-:R-:W-:-:S02]  /*75050*/  IMAD.MOV.U32 R18, RZ, RZ, R12 ;  /* 0x000000ffff127224 */ /* 0x010fc400078e000c */
[----:B------:R-:W-:Y:S01]  /*75060*/  IMAD.MOV.U32 R19, RZ, RZ, R13 ;  /* 0x000000ffff137224 */ /* 0x000fe200078e000d */
[----:B------:R-:W3:Y:S04]  /*75070*/  LDL.LU R12, [R1+0x594c] ;  /* 0x00594c00010c7983 */ /* 0x000ee80000300800 */
[----:B------:R-:W3:Y:S04]  /*75080*/  LDL.LU R13, [R1+0x5948] ;  /* 0x00594800010d7983 */ /* 0x000ee80000300800 */
[----:B------:R0:W-:Y:S02]  /*75090*/  STL.64 [R1+0x58f8], R18 ;  /* 0x0058f81201007387 */ /* 0x0001e40000100a00 */
[----:B0-----:R-:W-:Y:S02]  /*750a0*/  HMMA.16816.F32.BF16 R16, R20, R14, R24 ;  /* 0x0000000e1410723c */ /* 0x001fe40000041818 */
[----:B------:R-:W4:-:S15]  /*750b0*/  LDL.LU R24, [R1+0x550] ;  /* 0x0005500001187983 */ /* 0x000f1e0000300800 */
[----:B------:R-:W-:Y:S02]  /*750c0*/  NOP ;  /* 0x0000000000007918 */ /* 0x000fe40000000000 */
[----:B------:R-:W-:Y:S04]  /*750d0*/  STL.64 [R1+0xa20], R16 ;  /* 0x000a201001007387 */ /* 0x000fe80000100a00 */
[----:B------:R0:W-:Y:S04]  /*750e0*/  STL.64 [R1+0xa28], R18 ;  /* 0x000a281201007387 */ /* 0x0001e80000100a00 */
[----:B------:R-:W4:Y:S04]  /*750f0*/  LDL.LU R25, [R1+0x554] ;  /* 0x0005540001197983 */ /* 0x000f280000300800 */
[----:B------:R-:W4:Y:S04]  /*75100*/  LDL.LU R26, [R1+0x558] ;  /* 0x00055800011a7983 */ /* 0x000f280000300800 */
[----:B------:R-:W4:Y:S01]  /*75110*/  LDL.LU R27, [R1+0x55c] ;  /* 0x00055c00011b7983 */ /* 0x000f220000300800 */
[----:B0-----:R-:W-:-:S02]  /*75120*/  IMAD.MOV.U32 R18, RZ, RZ, R10 ;  /* 0x000000ffff127224 */ /* 0x001fc400078e000a */
[----:B------:R-:W-:Y:S01]  /*75130*/  IMAD.MOV.U32 R19, RZ, RZ, R11 ;  /* 0x000000ffff137224 */ /* 0x000fe200078e000b */
[----:B------:R-:W2:Y:S04]  /*75140*/  LDL.LU R10, [R1+0x5944] ;  /* 0x00594400010a7983 */ /* 0x000ea80000300800 */
[----:B------:R-:W2:Y:S04]  /*75150*/  LDL.LU R11, [R1+0x5940] ;  /* 0x00594000010b7983 */ /* 0x000ea80000300800 */
[----:B------:R0:W-:Y:S02]  /*75160*/  STL.64 [R1+0x55e8], R14 ;  /* 0x0055e80e01007387 */ /* 0x0001e40000100a00 */
[----:B0-----:R-:W-:-:S02]  /*75170*/  IMAD.MOV.U32 R14, RZ, RZ, R9 ;  /* 0x000000ffff0e7224 */ /* 0x001fc400078e0009 */
[----:B------:R-:W-:Y:S01]  /*75180*/  IMAD.MOV.U32 R15, RZ, RZ, R8 ;  /* 0x000000ffff0f7224 */ /* 0x000fe200078e0008 */
[----:B---3--:R0:W-:Y:S04]  /*75190*/  STL.64 [R1+0x55e0], R12 ;  /* 0x0055e00c01007387 */ /* 0x0081e80000100a00 */
[----:B------:R-:W3:Y:S04]  /*751a0*/  LDL.LU R9, [R1+0x593c] ;  /* 0x00593c0001097983 */ /* 0x000ee80000300800 */
[----:B------:R-:W3:Y:S04]  /*751b0*/  LDL.LU R8, [R1+0x5938] ;  /* 0x0059380001087983 */ /* 0x000ee80000300800 */
[----:B------:R1:W-:Y:S04]  /*751c0*/  STL.64 [R1+0x58d8], R14 ;  /* 0x0058d80e01007387 */ /* 0x0003e80000100a00 */
        /* <DEDUP_REMOVED lines=9> */
[----:B------:R-:W2:Y:S01]  /*75260*/  LDL.LU R15, [R1+0x3bc] ;  /* 0x0003bc00010f7983 */ /* 0x000ea20000300800 */
[C---:B------:R-:W-:Y:S03]  /*75270*/  HMMA.16816.F32.BF16 R4, R20.reuse, R10, R4 ;  /* 0x0000000a1404723c */ /* 0x040fe60000041804 */
        /* <DEDUP_REMOVED lines=8> */
[----:B0-----:R-:W4:Y:S04]  /*75300*/  LDL.LU.64 R6, [R1+0x5930] ;  /* 0x0059300001067983 */ /* 0x001f280000300a00 */
[----:B------:R-:W2:Y:S04]  /*75310*/  LDL.LU.64 R4, [R1+0x5928] ;  /* 0x0059280001047983 */ /* 0x000ea80000300a00 */
[----:B------:R-:W-:Y:S04]  /*75320*/  STL.64 [R1+0x55d8], R10 ;  /* 0x0055d80a01007387 */ /* 0x000fe80000100a00 */
[----:B---3--:R0:W-:Y:S04]  /*75330*/  STL.64 [R1+0x55d0], R8 ;  /* 0x0055d00801007387 */ /* 0x0081e80000100a00 */
[----:B0-----:R-:W3:Y:S04]  /*75340*/  LDL.LU R8, [R1+0x380] ;  /* 0x0003800001087983 */ /* 0x001ee80000300800 */
[----:B------:R-:W3:Y:S04]  /*75350*/  LDL.LU R9, [R1+0x384] ;  /* 0x0003840001097983 */ /* 0x000ee80000300800 */
[----:B------:R-:W3:Y:S04]  /*75360*/  LDL.LU R10, [R1+0x388] ;  /* 0x00038800010a7983 */ /* 0x000ee80000300800 */
[----:B------:R-:W3:Y:S01]  /*75370*/  LDL.LU R11, [R1+0x38c] ;  /* 0x00038c00010b7983 */ /* 0x000ee20000300800 */
[----:B----4-:R-:W-:Y:S03]  /*75380*/  HMMA.16816.F32.BF16 R20, R20, R6, R24 ;  /* 0x000000061414723c */ /* 0x010fe60000041818 */
[----:B------:R-:W4:Y:S04]  /*75390*/  LDL.LU.64 R26, [R1+0x5920] ;  /* 0x00592000011a7983 */ /* 0x000f280000300a00 */
[----:B------:R-:W2:-:S12]  /*753a0*/  LDL.LU.64 R24, [R1+0x5918] ;  /* 0x0059180001187983 */ /* 0x000e980000300a00 */
[----:B------:R-:W-:Y:S04]  /*753b0*/  STL.64 [R1+0x550], R20 ;  /* 0x0005501401007387 */ /* 0x000fe80000100a00 */
[----:B------:R4:W-:Y:S02]  /*753c0*/  STL.64 [R1+0x558], R22 ;  /* 0x0005581601007387 */ /* 0x0009e40000100a00 */
[----:B----4-:R-:W-:Y:S02]  /*753d0*/  IMAD.MOV.U32 R22, RZ, RZ, R26 ;  /* 0x000000ffff167224 */ /* 0x010fe400078e001a */
[----:B------:R-:W-:Y:S01]  /*753e0*/  IMAD.MOV.U32 R23, RZ, RZ, R27 ;  /* 0x000000ffff177224 */ /* 0x000fe200078e001b */
[----:B------:R-:W4:Y:S04]  /*753f0*/  LDL.LU R26, [R1+0x5914] ;  /* 0x00591400011a7983 */ /* 0x000f280000300800 */
[----:B------:R-:W4:Y:S04]  /*75400*/  LDL.LU R27, [R1+0x5910] ;  /* 0x00591000011b7983 */ /* 0x000f280000300800 */
[----:B------:R-:W-:Y:S04]  /*75410*/  STL.64 [R1+0x5608], R6 ;  /* 0x0056080601007387 */ /* 0x000fe80000100a00 */
[----:B--2---:R0:W-:Y:S04]  /*75420*/  STL.64 [R1+0x5600], R4 ;  /* 0x0056000401007387 */ /* 0x0041e80000100a00 */
[----:B0-----:R-:W2:Y:S04]  /*75430*/  LDL.LU R4, [R1+0x390] ;  /* 0x0003900001047983 */ /* 0x001ea80000300800 */
[----:B------:R-:W2:Y:S04]  /*75440*/  LDL.LU R5, [R1+0x394] ;  /* 0x0003940001057983 */ /* 0x000ea80000300800 */
[----:B------:R-:W2:Y:S04]  /*75450*/  LDL.LU R6, [R1+0x398] ;  /* 0x0003980001067983 */ /* 0x000ea80000300800 */
[----:B------:R-:W2:Y:S01]  /*75460*/  LDL.LU R7, [R1+0x39c] ;  /* 0x00039c0001077983 */ /* 0x000ea20000300800 */
[----:B----4-:R-:W-:Y:S03]  /*75470*/  HMMA.16816.F32.BF16 R16, R24, R18, R12 ;  /* 0x000000121810723c */ /* 0x010fe6000004180c */
[----:B------:R-:W4:Y:S04]  /*75480*/  LDL.LU.64 R14, [R1+0x5908] ;  /* 0x00590800010e7983 */ /* 0x000f280000300a00 */
[----:B------:R-:W4:-:S12]  /*75490*/  LDL.LU.64 R12, [R1+0x5900] ;  /* 0x00590000010c7983 */ /* 0x000f180000300a00 */
        /* <DEDUP_REMOVED lines=9> */
[C---:B--2---:R-:W-:Y:S08]  /*75530*/  HMMA.16816.F32.BF16 R20, R24.reuse, R22, R4 ;  /* 0x000000161814723c */ /* 0x044ff00000041804 */
[----:B----4-:R-:W-:Y:S01]  /*75540*/  HMMA.16816.F32.BF16 R16, R24, R18, R12 ;  /* 0x000000121810723c */ /* 0x010fe2000004180c */
[----:B------:R-:W3:-:S15]  /*75550*/  LDL.LU.64 R14, [R1+0x58d8] ;  /* 0x0058d800010e7983 */ /* 0x000ede0000300a00 */
[----:B------:R-:W-:-:S03]  /*75560*/  NOP ;  /* 0x0000000000007918 */ /* 0x000fc60000000000 */
[----:B------:R0:W-:Y:S04]  /*75570*/  STL.64 [R1+0x3a0], R16 ;  /* 0x0003a01001007387 */ /* 0x0001e80000100a00 */
[----:B------:R1:W-:Y:S04]  /*75580*/  STL.64 [R1+0x3a8], R18 ;  /* 0x0003a81201007387 */ /* 0x0003e80000100a00 */
[----:B0-----:R-:W2:Y:S04]  /*75590*/  LDL.LU R17, [R1+0x58d4] ;  /* 0x0058d40001117983 */ /* 0x001ea80000300800 */
[----:B------:R-:W4:Y:S04]  /*755a0*/  LDL.LU R12, [R1+0x200] ;  /* 0x00020000010c7983 */ /* 0x000f280000300800 */
[----:B------:R-:W-:Y:S04]  /*755b0*/  STL.64 [R1+0x390], R20 ;  /* 0x0003901401007387 */ /* 0x000fe80000100a00 */
[----:B------:R-:W-:Y:S01]  /*755c0*/  STL.64 [R1+0x398], R22 ;  /* 0x0003981601007387 */ /* 0x000fe20000100a00 */
[----:B---3--:R-:W-:-:S15]  /*755d0*/  HMMA.16816.F32.BF16 R4, R24, R14, R8 ;  /* 0x0000000e1804723c */ /* 0x008fde0000041808 */
[----:B------:R-:W-:-:S04]  /*755e0*/  NOP ;  /* 0x0000000000007918 */ /* 0x000fc80000000000 */
[----:B------:R-:W-:Y:S04]  /*755f0*/  STL.64 [R1+0x380], R4 ;  /* 0x0003800401007387 */ /* 0x000fe80000100a00 */
[----:B------:R-:W-:Y:S04]  /*75600*/  STL.64 [R1+0x388], R6 ;  /* 0x0003880601007387 */ /* 0x000fe80000100a00 */
[----:B------:R-:W4:Y:S04]  /*75610*/  LDL.LU R13, [R1+0x204] ;  /* 0x00020400010d7983 */ /* 0x000f280000300800 */
[----:B------:R-:W3:Y:S04]  /*75620*/  LDL.LU R14, [R1+0x208] ;  /* 0x00020800010e7983 */ /* 0x000ee80000300800 */
[----:B------:R-:W3:Y:S01]  /*75630*/  LDL.LU R15, [R1+0x20c] ;  /* 0x00020c00010f7983 */ /* 0x000ee20000300800 */
[----:B-1----:R-:W-:-:S02]  /*75640*/  IMAD.MOV.U32 R18, RZ, RZ, R2 ;  /* 0x000000ffff127224 */ /* 0x002fc400078e0002 */
[----:B------:R-:W-:Y:S01]  /*75650*/  IMAD.MOV.U32 R19, RZ, RZ, R0 ;  /* 0x000000ffff137224 */ /* 0x000fe200078e0000 */
[----:B---3--:R0:W-:Y:S04]  /*75660*/  STL.64 [R1+0x5618], R14 ;  /* 0x0056180e01007387 */ /* 0x0081e80000100a00 */
[----:B----4-:R-:W-:Y:S04]  /*75670*/  STL.64 [R1+0x5610], R12 ;  /* 0x0056100c01007387 */ /* 0x010fe80000100a00 */
[----:B------:R-:W3:Y:S04]  /*75680*/  LDL.LU R2, [R1+0x58d0] ;  /* 0x0058d00001027983 */ /* 0x000ee80000300800 */
[----:B------:R-:W4:Y:S04]  /*75690*/  LDL.LU R0, [R1+0x58cc] ;  /* 0x0058cc0001007983 */ /* 0x000f280000300800 */
[----:B------:R1:W-:Y:S01]  /*756a0*/  STL.64 [R1+0x5620], R18 ;  /* 0x0056201201007387 */ /* 0x0003e20000100a00 */
[----:B0-----:R-:W-:-:S02]  /*756b0*/  IMAD.MOV.U32 R14, RZ, RZ, R29 ;  /* 0x000000ffff0e7224 */ /* 0x001fc400078e001d */
[----:B--2---:R-:W-:Y:S01]  /*756c0*/  IMAD.MOV.U32 R15, RZ, RZ, R17 ;  /* 0x000000ffff0f7224 */ /* 0x004fe200078e0011 */
[----:B------:R-:W2:Y:S04]  /*756d0*/  LDL.LU R29, [R1+0x58c8] ;  /* 0x0058c800011d7983 */ /* 0x000ea80000300800 */
[----:B------:R0:W-:Y:S04]  /*756e0*/  STL.64 [R1+0x5628], R14 ;  /* 0x0056280e01007387 */ /* 0x0001e80000100a00 */
[----:B------:R-:W2:Y:S04]  /*756f0*/  LDL.LU R16, [R1+0x220] ;  /* 0x0002200001107983 */ /* 0x000ea80000300800 */
[----:B------:R-:W2:Y:S04]  /*75700*/  LDL.LU R17, [R1+0x224] ;  /* 0x0002240001117983 */ /* 0x000ea80000300800 */
[----:B-1----:R-:W2:Y:S04]  /*75710*/  LDL.LU R18, [R1+0x228] ;  /* 0x0002280001127983 */ /* 0x002ea80000300800 */
[----:B------:R-:W2:Y:S01]  /*75720*/  LDL.LU R19, [R1+0x22c] ;  /* 0x00022c0001137983 */ /* 0x000ea20000300800 */
[----:B0-----:R-:W-:-:S02]  /*75730*/  IMAD.MOV.U32 R14, RZ, RZ, R3 ;  /* 0x000000ffff0e7224 */ /* 0x001fc400078e0003 */
        /* <DEDUP_REMOVED lines=10> */
[----:B----4-:R-:W-:-:S02]  /*757e0*/  IMAD.MOV.U32 R14, RZ, RZ, R0 ;  /* 0x000000ffff0e7224 */ /* 0x010fc400078e0000 */
[----:B---3--:R-:W-:Y:S01]  /*757f0*/  IMAD.MOV.U32 R15, RZ, RZ, R2 ;  /* 0x000000ffff0f7224 */ /* 0x008fe200078e0002 */
[----:B--2---:R-:W-:Y:S04]  /*75800*/  STL.64 [R1+0x5650], R18 ;  /* 0x0056501201007387 */ /* 0x004fe80000100a00 */
[----:B------:R0:W-:Y:S04]  /*75810*/  STL.64 [R1+0x5648], R16 ;  /* 0x0056481001007387 */ /* 0x0001e80000100a00 */
[----:B------:R-:W2:Y:S04]  /*75820*/  LDL.LU R0, [R1+0x58bc] ;  /* 0x0058bc0001007983 */ /* 0x000ea80000300800 */
[----:B------:R-:W3:Y:S04]  /*75830*/  LDL.LU R2, [R1+0x58b8] ;  /* 0x0058b80001027983 */ /* 0x000ee80000300800 */
[----:B------:R1:W-:Y:S04]  /*75840*/  STL.64 [R1+0x5658], R14 ;  /* 0x0056580e01007387 */ /* 0x0003e80000100a00 */
[----:B0-----:R-:W4:Y:S04]  /*75850*/  LDL.LU R16, [R1+0x240] ;  /* 0x0002400001107983 */ /* 0x001f280000300800 */
[----:B------:R-:W4:Y:S04]  /*75860*/  LDL.LU R17, [R1+0x244] ;  /* 0x0002440001117983 */ /* 0x000f280000300800 */
[----:B------:R-:W2:Y:S04]  /*75870*/  LDL.LU R18, [R1+0x248] ;  /* 0x0002480001127983 */ /* 0x000ea80000300800 */
[----:B------:R-:W2:Y:S01]  /*75880*/  LDL.LU R19, [R1+0x24c] ;  /* 0x00024c0001137983 */ /* 0x000ea20000300800 */
[----:B-1----:R-:W-:-:S02]  /*75890*/  IMAD.MOV.U32 R14, RZ, RZ, R3 ;  /* 0x000000ffff0e7224 */ /* 0x002fc400078e0003 */
[----:B------:R-:W-:Y:S01]  /*758a0*/  IMAD.MOV.U32 R15, RZ, RZ, R29 ;  /* 0x000000ffff0f7224 */ /* 0x000fe200078e001d */
[----:B--2---:R-:W-:Y:S04]  /*758b0*/  STL.64 [R1+0x5668], R18 ;  /* 0x0056681201007387 */ /* 0x004fe80000100a00 */
[----:B----4-:R-:W-:Y:S04]  /*758c0*/  STL.64 [R1+0x5660], R16 ;  /* 0x0056601001007387 */ /* 0x010fe80000100a00 */
[----:B------:R-:W2:Y:S04]  /*758d0*/  LDL.LU R3, [R1+0x58b4] ;  /* 0x0058b40001037983 */ /* 0x000ea80000300800 */
[----:B------:R-:W4:Y:S04]  /*758e0*/  LDL.LU R29, [R1+0x58b0] ;  /* 0x0058b000011d7983 */ /* 0x000f280000300800 */
[----:B------:R0:W-:Y:S02]  /*758f0*/  STL.64 [R1+0x5670], R14 ;  /* 0x0056700e01007387 */ /* 0x0001e40000100a00 */
[----:B0-----:R-:W-:-:S02]  /*75900*/  IMAD.MOV.U32 R14, RZ, RZ, R0 ;  /* 0x000000ffff0e7224 */ /* 0x001fc400078e0000 */
[----:B------:R-:W-:Y:S01]  /*75910*/  IMAD.MOV.U32 R15, RZ, RZ, R28 ;  /* 0x000000ffff0f7224 */ /* 0x000fe200078e001c */
[----:B------:R-:W4:Y:S04]  /*75920*/  LDL.LU R0, [R1+0x58ac] ;  /* 0x0058ac0001007983 */ /* 0x000f280000300800 */
[----:B------:R-:W4:Y:S04]  /*75930*/  LDL.LU R28, [R1+0x58a8] ;  /* 0x0058a800011c7983 */ /* 0x000f280000300800 */
[----:B------:R3:W-:Y:S04]  /*75940*/  STL.64 [R1+0x5688], R14 ;  /* 0x0056880e01007387 */ /* 0x0007e80000100a00 */
[----:B------:R-:W4:Y:S04]  /*75950*/  LDL.LU R16, [R1+0x250] ;  /* 0x0002500001107983 */ /* 0x000f280000300800 */
[----:B------:R-:W4:Y:S04]  /*75960*/  LDL.LU R17, [R1+0x254] ;  /* 0x0002540001117983 */ /* 0x000f280000300800 */
[----:B------:R-:W4:Y:S04]  /*75970*/  LDL.LU R18, [R1+0x258] ;  /* 0x0002580001127983 */ /* 0x000f280000300800 */
[----:B------:R-:W4:Y:S01]  /*75980*/  LDL.LU R19, [R1+0x25c] ;  /* 0x00025c0001137983 */ /* 0x000f220000300800 */
[----:B---3--:R-:W-:-:S02]  /*75990*/  IMAD.MOV.U32 R15, RZ, RZ, R2 ;  /* 0x000000ffff0f7224 */ /* 0x008fc400078e0002 */
[----:B--2---:R-:W-:Y:S02]  /*759a0*/  IMAD.MOV.U32 R14, RZ, RZ, R3 ;  /* 0x000000ffff0e7224 */ /* 0x004fe400078e0003 */
        /* <DEDUP_REMOVED lines=15> */
[----:B----4-:R0:W-:Y:S04]  /*75aa0*/  STL.64 [R1+0x5690], R16 ;  /* 0x0056901001007387 */ /* 0x0101e80000100a00 */
[----:B0-----:R-:W2:Y:S04]  /*75ab0*/  LDL.LU R16, [R1+0x270] ;  /* 0x0002700001107983 */ /* 0x001ea80000300800 */
[----:B------:R-:W2:Y:S04]  /*75ac0*/  LDL.LU R17, [R1+0x274] ;  /* 0x0002740001117983 */ /* 0x000ea80000300800 */
[----:B------:R-:W4:Y:S04]  /*75ad0*/  LDL.LU R18, [R1+0x278] ;  /* 0x0002780001127983 */ /* 0x000f280000300800 */
[----:B------:R-:W4:Y:S01]  /*75ae0*/  LDL.LU R19, [R1+0x27c] ;  /* 0x00027c0001137983 */ /* 0x000f220000300800 */
[----:B------:R-:W-:-:S02]  /*75af0*/  IMAD.MOV.U32 R14, RZ, RZ, R3 ;  /* 0x000000ffff0e7224 */ /* 0x000fc400078e0003 */
[----:B------:R-:W-:Y:S01]  /*75b00*/  IMAD.MOV.U32 R15, RZ, RZ, R28 ;  /* 0x000000ffff0f7224 */ /* 0x000fe200078e001c */
[----:B------:R-:W2:Y:S04]  /*75b10*/  LDL.LU R3, [R1+0x5894] ;  /* 0x0058940001037983 */ /* 0x000ea80000300800 */
[----:B------:R-:W3:Y:S04]  /*75b20*/  LDL.LU R28, [R1+0x5890] ;  /* 0x00589000011c7983 */ /* 0x000ee80000300800 */
[----:B------:R-:W-:Y:S04]  /*75b30*/  STL.64 [R1+0x56d0], R14 ;  /* 0x0056d00e01007387 */ /* 0x000fe80000100a00 */
        /* <DEDUP_REMOVED lines=17> */
[----:B------:R-:W-:-:S02]  /*75c50*/  IMAD.MOV.U32 R14, RZ, RZ, R3 ;  /* 0x000000ffff0e7224 */ /* 0x000fc400078e0003 */
[----:B------:R-:W-:Y:S01]  /*75c60*/  IMAD.MOV.U32 R15, RZ, RZ, R29 ;  /* 0x000000ffff0f7224 */ /* 0x000fe200078e001d */
[----:B------:R-:W2:Y:S04]  /*75c70*/  LDL.LU R3, [R1+0x5884] ;  /* 0x0058840001037983 */ /* 0x000ea80000300800 */
[----:B------:R-:W2:Y:S04]  /*75c80*/  LDL.LU R29, [R1+0x5880] ;  /* 0x00588000011d7983 */ /* 0x000ea80000300800 */
[----:B------:R3:W-:Y:S02]  /*75c90*/  STL.64 [R1+0x5700], R14 ;  /* 0x0057000e01007387 */ /* 0x0007e40000100a00 */
        /* <DEDUP_REMOVED lines=115> */
[----:B------:R-:W-:-:S03]  /*763d0*/  IMAD.MOV.U32 R14, RZ, RZ, R3 ;  /* 0x000000ffff0e7224 */ /* 0x000fc600078e0003 */
[----:B------:R-:W2:Y:S04]  /*763e0*/  LDL.LU R3, [R1+0x5824] ;  /* 0x0058240001037983 */ /* 0x000ea80000300800 */
[----:B----4-:R-:W-:Y:S04]  /*763f0*/  STL.64 [R1+0x57d0], R18 ;  /* 0x0057d01201007387 */ /* 0x010fe80000100a00 */
[----:B--2---:R0:W-:Y:S04]  /*76400*/  STL.64 [R1+0x57c8], R16 ;  /* 0x0057c81001007387 */ /* 0x0041e80000100a00 */
        /* <DEDUP_REMOVED lines=16> */
[----:B------:R-:W-:-:S03]  /*76510*/  IMAD.MOV.U32 R15, RZ, RZ, R29 ;  /* 0x000000ffff0f7224 */ /* 0x000fc600078e001d */
[----:B----4-:R-:W-:Y:S04]  /*76520*/  STL.64 [R1+0x5818], R18 ;  /* 0x0058181201007387 */ /* 0x010fe80000100a00 */
[----:B--2---:R0:W-:Y:S04]  /*76530*/  STL.64 [R1+0x5810], R16 ;  /* 0x0058101001007387 */ /* 0x0041e80000100a00 */
[----:B0-----:R-:W2:Y:S04]  /*76540*/  LDL.LU R16, [R1+0x370] ;  /* 0x0003700001107983 */ /* 0x001ea80000300800 */
[----:B------:R-:W2:Y:S04]  /*76550*/  LDL.LU R17, [R1+0x374] ;  /* 0x0003740001117983 */ /* 0x000ea80000300800 */
[----:B------:R-:W2:Y:S04]  /*76560*/  LDL.LU R18, [R1+0x378] ;  /* 0x0003780001127983 */ /* 0x000ea80000300800 */
[----:B------:R-:W2:Y:S04]  /*76570*/  LDL.LU R19, [R1+0x37c] ;  /* 0x00037c0001137983 */ /* 0x000ea80000300800 */
[----:B------:R-:W4:Y:S04]  /*76580*/  LDL.LU R4, [R1+0x210] ;  /* 0x0002100001047983 */ /* 0x000f280000300800 */
[----:B------:R-:W4:Y:S04]  /*76590*/  LDL.LU R5, [R1+0x214] ;  /* 0x0002140001057983 */ /* 0x000f280000300800 */
[----:B------:R-:W4:Y:S04]  /*765a0*/  LDL.LU R6, [R1+0x218] ;  /* 0x0002180001067983 */ /* 0x000f280000300800 */
[----:B------:R-:W4:Y:S04]  /*765b0*/  LDL.LU R7, [R1+0x21c] ;  /* 0x00021c0001077983 */ /* 0x000f280000300800 */
[----:B------:R-:W3:Y:S04]  /*765c0*/  LDL.LU R8, [R1+0x1f0] ;  /* 0x0001f00001087983 */ /* 0x000ee80000300800 */
[----:B------:R-:W3:Y:S04]  /*765d0*/  LDL.LU R9, [R1+0x1f4] ;  /* 0x0001f40001097983 */ /* 0x000ee80000300800 */
[----:B------:R-:W3:Y:S04]  /*765e0*/  LDL.LU R10, [R1+0x1f8] ;  /* 0x0001f800010a7983 */ /* 0x000ee80000300800 */
[----:B------:R-:W3:Y:S04]  /*765f0*/  LDL.LU R11, [R1+0x1fc] ;  /* 0x0001fc00010b7983 */ /* 0x000ee80000300800 */
[----:B------:R-:W3:Y:S04]  /*76600*/  LDL.LU R20, [R1+0x1d0] ;  /* 0x0001d00001147983 */ /* 0x000ee80000300800 */
[----:B------:R-:W3:Y:S04]  /*76610*/  LDL.LU R21, [R1+0x1d4] ;  /* 0x0001d40001157983 */ /* 0x000ee80000300800 */
[----:B------:R-:W3:Y:S01]  /*76620*/  LDL.LU R22, [R1+0x1d8] ;  /* 0x0001d80001167983 */ /* 0x000ee20000300800 */
[----:B------:R-:W-:-:S03]  /*76630*/  IMAD.MOV.U32 R23, RZ, RZ, R28 ;  /* 0x000000ffff177224 */ /* 0x000fc600078e001c */
        /* <DEDUP_REMOVED lines=128> */
[----:B------:R-:W4:-:S15]  /*76e40*/  LDL.LU.64 R18, [R1+0x5620] ;  /* 0x0056200001127983 */ /* 0x000f1e0000300a00 */
[----:B------:R-:W-:Y:S02]  /*76e50*/  NOP ;  /* 0x0000000000007918 */ /* 0x000fe40000000000 */
[----:B------:R-:W-:Y:S04]  /*76e60*/  STL.64 [R1+0x220], R12 ;  /* 0x0002200c01007387 */ /* 0x000fe80000100a00 */
[----:B------:R0:W-:Y:S04]  /*76e70*/  STL.64 [R1+0x228], R14 ;  /* 0x0002280e01007387 */ /* 0x0001e80000100a00 */
[----:B0-----:R-:W2:Y:S04]  /*76e80*/  LDL.LU.64 R14, [R1+0x5618] ;  /* 0x00561800010e7983 */ /* 0x001ea80000300a00 */
[----:B------:R-:W2:Y:S01]  /*76e90*/  LDL.LU.64 R12, [R1+0x5610] ;  /* 0x00561000010c7983 */ /* 0x000ea20000300a00 */
[----:B----4-:R-:W-:Y:S03]  /*76ea0*/  HMMA.16816.F32.BF16 R16, R24, R18, R4 ;  /* 0x000000121810723c */ /* 0x010fe60000041804 */
[----:B------:R-:W4:Y:S04]  /*76eb0*/  LDL.LU.64 R6, [R1+0x5608] ;  /* 0x0056080001067983 */ /* 0x000f280000300a00 */
[----:B------:R-:W2:-:S12]  /*76ec0*/  LDL.LU.64 R4, [R1+0x5600] ;  /* 0x0056000001047983 */ /* 0x000e980000300a00 */
[----:B------:R-:W-:Y:S04]  /*76ed0*/  STL.64 [R1+0x210], R16 ;  /* 0x0002101001007387 */ /* 0x000fe80000100a00 */
[----:B------:R0:W-:Y:S04]  /*76ee0*/  STL.64 [R1+0x218], R18 ;  /* 0x0002181201007387 */ /* 0x0001e80000100a00 */
[----:B0-----:R-:W2:Y:S04]  /*76ef0*/  LDL.LU.64 R18, [R1+0x55f8] ;  /* 0x0055f80001127983 */ /* 0x001ea80000300a00 */
[----:B------:R-:W3:Y:S01]  /*76f00*/  LDL.LU R16, [R1+0x55f0] ;  /* 0x0055f00001107983 */ /* 0x000ee20000300800 */
[----:B--2---:R-:W-:-:S15]  /*76f10*/  HMMA.16816.F32.BF16 R12, R24, R18, R12 ;  /* 0x00000012180c723c */ /* 0x004fde000004180c */
[----:B------:R-:W-:-:S04]  /*76f20*/  NOP ;  /* 0x0000000000007918 */ /* 0x000fc80000000000 */
[----:B------:R-:W-:Y:S04]  /*76f30*/  STL.64 [R1+0x200], R12 ;  /* 0x0002000c01007387 */ /* 0x000fe80000100a00 */
[----:B------:R0:W-:Y:S04]  /*76f40*/  STL.64 [R1+0x208], R14 ;  /* 0x0002080e01007387 */ /* 0x0001e80000100a00 */
[----:B0-----:R-:W3:Y:S04]  /*76f50*/  LDL.LU.64 R14, [R1+0x55e8] ;  /* 0x0055e800010e7983 */ /* 0x001ee80000300a00 */
[----:B------:R-:W2:Y:S01]  /*76f60*/  LDL.LU.64 R12, [R1+0x55e0] ;  /* 0x0055e000010c7983 */ /* 0x000ea20000300a00 */
[----:B---3--:R-:W-:-:S15]  /*76f70*/  HMMA.16816.F32.BF16 R8, R24, R14, R8 ;  /* 0x0000000e1808723c */ /* 0x008fde0000041808 */
[----:B------:R-:W-:-:S04]  /*76f80*/  NOP ;  /* 0x0000000000007918 */ /* 0x000fc80000000000 */
[----:B------:R-:W-:Y:S04]  /*76f90*/  STL.64 [R1+0x1f0], R8 ;  /* 0x0001f00801007387 */ /* 0x000fe80000100a00 */
[----:B------:R0:W-:Y:S04]  /*76fa0*/  STL.64 [R1+0x1f8], R10 ;  /* 0x0001f80a01007387 */ /* 0x0001e80000100a00 */
[----:B0-----:R-:W3:Y:S01]  /*76fb0*/  LDL.LU.64 R10, [R1+0x55d8] ;  /* 0x0055d800010a7983 */ /* 0x001ee20000300a00 */
[----:B------:R-:W0:Y:S01]  /*76fc0*/  S2R R29, SR_TID.X ;  /* 0x00000000001d7919 */ /* 0x000e220000002100 */
[----:B------:R-:W-:-:S02]  /*76fd0*/  IMAD.MOV.U32 R17, RZ, RZ, R3 ;  /* 0x000000ffff117224 */ /* 0x000fc400078e0003 */
[----:B------:R-:W-:Y:S02]  /*76fe0*/  IMAD.MOV.U32 R18, RZ, RZ, R2 ;  /* 0x000000ffff127224 */ /* 0x000fe400078e0002 */
[----:B------:R-:W-:Y:S01]  /*76ff0*/  IMAD.MOV.U32 R19, RZ, RZ, R0 ;  /* 0x000000ffff137224 */ /* 0x000fe200078e0000 */
[----:B------:R-:W2:Y:S01]  /*77000*/  LDL.LU.64 R8, [R1+0x55d0] ;  /* 0x0055d00001087983 */ /* 0x000ea20000300a00 */
[----:B----4-:R-:W-:-:S15]  /*77010*/  HMMA.16816.F32.BF16 R20, R24, R6, R20 ;  /* 0x000000061814723c */ /* 0x010fde0000041814 */
[----:B------:R-:W-:-:S04]  /*77020*/  NOP ;  /* 0x0000000000007918 */ /* 0x000fc80000000000 */
[----:B------:R-:W-:Y:S02]  /*77030*/  IMAD.MOV.U32 R0, RZ, RZ, R23 ;  /* 0x000000ffff007224 */ /* 0x000fe400078e0017 */
[----:B------:R-:W-:Y:S02]  /*77040*/  IMAD.MOV.U32 R2, RZ, RZ, R22 ;  /* 0x000000ffff027224 */ /* 0x000fe400078e0016 */
[----:B------:R-:W-:Y:S01]  /*77050*/  IMAD.MOV.U32 R3, RZ, RZ, R21 ;  /* 0x000000ffff037224 */ /* 0x000fe200078e0015 */
[----:B---3--:R-:W-:Y:S01]  /*77060*/  HMMA.16816.F32.BF16 R16, R24, R10, R16 ;  /* 0x0000000a1810723c */ /* 0x008fe20000041810 */
[----:B------:R-:W-:-:S15]  /*77070*/  LDSM.16.M88.4 R24, [R28+UR5+0x800] ;  /* 0x000800051c18783b */ /* 0x000fde0008000200 */
[----:B------:R-:W-:-:S03]  /*77080*/  NOP ;  /* 0x0000000000007918 */ /* 0x000fc60000000000 */
[----:B------:R0:W-:Y:S02]  /*77090*/  STL.64 [R1+0x1e0], R16 ;  /* 0x0001e01001007387 */ /* 0x0001e40000100a00 */
[C---:B0-----:R-:W-:Y:S01]  /*770a0*/  LOP3.LUT R16, R29.reuse, 0x7, RZ, 0xc0, !PT ;  /* 0x000000071d107812 */ /* 0x041fe200078ec0ff */
[C---:B------:R-:W-:Y:S02]  /*770b0*/  IMAD.SHL.U32 R17, R29.reuse, 0x80, RZ ;  /* 0x000000801d117824 */ /* 0x040fe400078e00ff */
[----:B------:R-:W-:Y:S02]  /*770c0*/  IMAD.SHL.U32 R29, R29, 0x2, RZ ;  /* 0x000000021d1d7824 */ /* 0x000fe400078e00ff */
[----:B------:R-:W-:Y:S01]  /*770d0*/  IMAD R16, R16, 0x110, RZ ;  /* 0x0000011010107824 */ /* 0x000fe200078e02ff */
[----:B------:R-:W-:Y:S04]  /*770e0*/  STL.64 [R1+0x1e8], R18 ;  /* 0x0001e81201007387 */ /* 0x000fe80000100a00 */
[----:B------:R-:W-:-:S04]  /*770f0*/  LOP3.LUT R29, R16, 0x10, R29, 0x78, !PT ;  /* 0x00000010101d7812 */ /* 0x000fc800078e781d */
[----:B------:R-:W-:Y:S02]  /*77100*/  LOP3.LUT R29, R29, 0x800, R17, 0xf8, !PT ;  /* 0x000008001d1d7812 */ /* 0x000fe400078ef811 */
[----:B------:R-:W0:Y:S04]  /*77110*/  LDSM.16.M88.4 R16, [R28+UR5] ;  /* 0x000000051c10783b */ /* 0x000e280008000200 */
[----:B------:R-:W-:Y:S04]  /*77120*/  STL [R1+0x1d0], R20 ;  /* 0x0001d01401007387 */ /* 0x000fe80000100800 */
[----:B------:R-:W-:Y:S04]  /*77130*/  STL [R1+0x4358], R0 ;  /* 0x0043580001007387 */ /* 0x000fe80000100800 */
[----:B------:R-:W-:Y:S04]  /*77140*/  STL [R1+0x4354], R2 ;  /* 0x0043540201007387 */ /* 0x000fe80000100800 */
[----:B------:R-:W-:Y:S04]  /*77150*/  STL [R1+0x4350], R3 ;  /* 0x0043500301007387 */ /* 0x000fe80000100800 */
[----:B------:R-:W-:Y:S04]  /*77160*/  LDSM.16.MT88.4 R20, [R29+UR5+0x12000] ;  /* 0x012000051d14783b */ /* 0x000fe80008004200 */
[----:B0-----:R-:W-:Y:S01]  /*77170*/  STL.64 [R1+0x1b0], R16 ;  /* 0x0001b01001007387 */ /* 0x001fe20000100a00 */
[----:B------:R-:W-:-:S03]  /*77180*/  IMAD.MOV.U32 R7, RZ, RZ, R16 ;  /* 0x000000ffff077224 */ /* 0x000fc600078e0010 */
[----:B------:R-:W-:Y:S01]  /*77190*/  STL.64 [R1+0x1b8], R18 ;  /* 0x0001b81201007387 */ /* 0x000fe20000100a00 */
[----:B------:R-:W-:-:S03]  /*771a0*/  IMAD.MOV.U32 R6, RZ, RZ, R17 ;  /* 0x000000ffff067224 */ /* 0x000fc600078e0011 */
        /* <DEDUP_REMOVED lines=10> */
[----:B0-----:R-:W-:Y:S01]  /*77250*/  STL.64 [R1+0x170], R16 ;  /* 0x0001701001007387 */ /* 0x001fe20000100a00 */
[----:B------:R-:W-:-:S03]  /*77260*/  IMAD.MOV.U32 R2, RZ, RZ, R16 ;  /* 0x000000ffff027224 */ /* 0x000fc600078e0010 */
[----:B------:R-:W-:Y:S01]  /*77270*/  STL.64 [R1+0x178], R18 ;  /* 0x0001781201007387 */ /* 0x000fe20000100a00 */
[----:B------:R-:W-:-:S03]  /*77280*/  IMAD.MOV.U32 R0, RZ, RZ, R17 ;  /* 0x000000ffff007224 */ /* 0x000fc600078e0011 */
[----:B------:R-:W0:Y:S04]  /*77290*/  LDSM.16.M88.4 R16, [R28+UR5+0x2800] ;  /* 0x002800051c10783b */ /* 0x000e280008000200 */
        /* <DEDUP_REMOVED lines=65> */
[----:B------:R-:W-:Y:S04]  /*776b0*/  LDSM.16.M88.4 R24, [R28+UR5+0xd800] ;  /* 0x00d800051c18783b */ /* 0x000fe80008000200 */
[----:B0-----:R-:W-:Y:S04]  /*776c0*/  STL.64 [R1+0x10], R16 ;  /* 0x0000101001007387 */ /* 0x001fe80000100a00 */
[----:B------:R-:W-:Y:S04]  /*776d0*/  STL.64 [R1+0x18], R18 ;  /* 0x0000181201007387 */ /* 0x000fe80000100a00 */
[----:B------:R-:W0:Y:S04]  /*776e0*/  LDSM.16.M88.4 R16, [R28+UR5+0xe000] ;  /* 0x00e000051c10783b */ /* 0x000e280008000200 */
[----:B0-----:R-:W-:Y:S04]  /*776f0*/  STL [R1+0x3f7c], R18 ;  /* 0x003f7c1201007387 */ /* 0x001fe80000100800 */
[----:B------:R-:W-:Y:S04]  /*77700*/  STL.64 [R1], R24 ;  /* 0x0000001801007387 */ /* 0x000fe80000100a00 */
[----:B------:R-:W-:Y:S04]  /*77710*/  STL.64 [R1+0x8], R26 ;  /* 0x0000081a01007387 */ /* 0x000fe80000100a00 */
[----:B------:R-:W-:Y:S04]  /*77720*/  STL [R1+0x3f78], R19 ;  /* 0x003f781301007387 */ /* 0x000fe80000100800 */
[----:B------:R0:W-:Y:S04]  /*77730*/  STL.64 [R1+0x5400], R16 ;  /* 0x0054001001007387 */ /* 0x0001e80000100a00 */
[----:B------:R-:W-:Y:S01]  /*77740*/  LDSM.16.MT88.4 R24, [R29+UR5+0x12080] ;  /* 0x012080051d18783b */ /* 0x000fe20008004200 */
[----:B0-----:R-:W-:-:S02]  /*77750*/  IMAD.MOV.U32 R16, RZ, RZ, R11 ;  /* 0x000000ffff107224 */ /* 0x001fc400078e000b */
[----:B------:R-:W-:-:S05]  /*77760*/  IMAD.MOV.U32 R17, RZ, RZ, R10 ;  /* 0x000000ffff117224 */ /* 0x000fca00078e000a */
[----:B------:R0:W-:Y:S04]  /*77770*/  STL.64 [R1+0x5570], R16 ;  /* 0x0055701001007387 */ /* 0x0001e80000100a00 */
[----:B0-----:R-:W3:Y:S01]  /*77780*/  LDL.64 R16, [R1+0x180] ;  /* 0x0001800001107983 */ /* 0x001ee20000100a00 */
[----:B--2---:R-:W-:Y:S02]  /*77790*/  IMAD.MOV.U32 R18, RZ, RZ, R8 ;  /* 0x000000ffff127224 */ /* 0x004fe400078e0008 */
[----:B------:R-:W-:Y:S01]  /*777a0*/  IMAD.MOV.U32 R19, RZ, RZ, R9 ;  /* 0x000000ffff137224 */ /* 0x000fe200078e0009 */
[----:B---3--:R0:W-:Y:S02]  /*777b0*/  STL.64 [R1+0x5588], R16 ;  /* 0x0055881001007387 */ /* 0x0081e40000100a00 */
[----:B0-----:R-:W-:-:S02]  /*777c0*/  IMAD.MOV.U32 R16, RZ, RZ, R4 ;  /* 0x000000ffff107224 */ /* 0x001fc400078e0004 */
[----:B------:R-:W-:Y:S01]  /*777d0*/  IMAD.MOV.U32 R17, RZ, RZ, R5 ;  /* 0x000000ffff117224 */ /* 0x000fe200078e0005 */
[----:B------:R-:W2:Y:S04]  /*777e0*/  LDL.LU R4, [R1+0x55cc] ;  /* 0x0055cc0001047983 */ /* 0x000ea80000300800 */
[----:B------:R-:W3:Y:S04]  /*777f0*/  LDL.LU R5, [R1+0x55c8] ;  /* 0x0055c80001057983 */ /* 0x000ee80000300800 */
[----:B------:R-:W4:Y:S04]  /*77800*/  LDL.LU R8, [R1+0x55c4] ;  /* 0x0055c40001087983 */ /* 0x000f280000300800 */
[----:B------:R-:W2:Y:S04]  /*77810*/  LDL.LU R9, [R1+0x55c0] ;  /* 0x0055c00001097983 */ /* 0x000ea80000300800 */
[----:B------:R-:W-:Y:S04]  /*77820*/  STL.64 [R1+0x5598], R18 ;  /* 0x0055981201007387 */ /* 0x000fe80000100a00 */
[----:B------:R0:W-:Y:S04]  /*77830*/  STL.64 [R1+0x5590], R16 ;  /* 0x0055901001007387 */ /* 0x0001e80000100a00 */
[----:B0-----:R-:W2:Y:S04]  /*77840*/  LDL.LU R16, [R1+0x11b0] ;  /* 0x0011b00001107983 */ /* 0x001ea80000300800 */
[----:B------:R-:W2:Y:S01]  /*77850*/  LDL.LU R17, [R1+0x11b4] ;  /* 0x0011b40001117983 */ /* 0x000ea20000300800 */
[----:B------:R-:W-:-:S02]  /*77860*/  IMAD.MOV.U32 R18, RZ, RZ, R13 ;  /* 0x000000ffff127224 */ /* 0x000fc400078e000d */
[----:B------:R-:W-:Y:S02]  /*77870*/  IMAD.MOV.U32 R19, RZ, RZ, R12 ;  /* 0x000000ffff137224 */ /* 0x000fe400078e000c */
[----:B------:R-:W0:Y:S04]  /*77880*/  LDSM.16.M88.4 R12, [R28+UR5+0xe800] ;  /* 0x00e800051c0c783b */ /* 0x000e280008000200 */
[----:B------:R-:W-:Y:S04]  /*77890*/  STL.64 [R1+0x55b0], R18 ;  /* 0x0055b01201007387 */ /* 0x000fe80000100a00 */
[----:B--2---:R-:W-:Y:S04]  /*778a0*/  STL.64 [R1+0x55a8], R16 ;  /* 0x0055a81001007387 */ /* 0x004fe80000100a00 */
[----:B0-----:R-:W-:Y:S04]  /*778b0*/  STL [R1+0x4130], R14 ;  /* 0x0041300e01007387 */ /* 0x001fe80000100800 */
[----:B------:R-:W-:Y:S04]  /*778c0*/  STL [R1+0x40b8], R15 ;  /* 0x0040b80f01007387 */ /* 0x000fe80000100800 */
[----:B------:R0:W-:Y:S04]  /*778d0*/  STL.64 [R1+0x55a0], R12 ;  /* 0x0055a00c01007387 */ /* 0x0001e80000100a00 */
[----:B0-----:R-:W2:Y:S01]  /*778e0*/  LDL.64 R12, [R1+0x1a0] ;  /* 0x0001a000010c7983 */ /* 0x001ea20000100a00 */
[----:B------:R-:W-:-:S02]  /*778f0*/  IMAD.MOV.U32 R16, RZ, RZ, R7 ;  /* 0x000000ffff107224 */ /* 0x000fc400078e0007 */
[----:B------:R-:W-:Y:S02]  /*77900*/  IMAD.MOV.U32 R17, RZ, RZ, R6 ;  /* 0x000000ffff117224 */ /* 0x000fe400078e0006 */
[----:B---3--:R-:W-:Y:S02]  /*77910*/  IMAD.MOV.U32 R14, RZ, RZ, R5 ;  /* 0x000000ffff0e7224 */ /* 0x008fe400078e0005 */
[----:B------:R-:W-:Y:S02]  /*77920*/  IMAD.MOV.U32 R15, RZ, RZ, R4 ;  /* 0x000000ffff0f7224 */ /* 0x000fe400078e0004 */
[----:B------:R-:W-:Y:S04]  /*77930*/  LDSM.16.M88.4 R4, [R28+UR5+0xf800] ;  /* 0x00f800051c04783b */ /* 0x000fe80008000200 */
[----:B--2---:R0:W-:Y:S02]  /*77940*/  STL.64 [R1+0x55b8], R12 ;  /* 0x0055b80c01007387 */ /* 0x0041e40000100a00 */
[----:B0-----:R-:W-:-:S02]  /*77950*/  IMAD.MOV.U32 R12, RZ, RZ, R9 ;  /* 0x000000ffff0c7224 */ /* 0x001fc400078e0009 */
[----:B----4-:R-:W-:Y:S02]  /*77960*/  IMAD.MOV.U32 R13, RZ, RZ, R8 ;  /* 0x000000ffff0d7224 */ /* 0x010fe400078e0008 */
[----:B------:R-:W0:Y:S04]  /*77970*/  LDSM.16.M88.4 R8, [R28+UR5+0xf000] ;  /* 0x00f000051c08783b */ /* 0x000e280008000200 */
[----:B0-----:R-:W-:Y:S04]  /*77980*/  STL [R1+0x5390], R9 ;  /* 0x0053900901007387 */ /* 0x001fe80000100800 */
[----:B------:R-:W-:Y:S04]  /*77990*/  STL [R1+0x3f84], R10 ;  /* 0x003f840a01007387 */ /* 0x000fe80000100800 */
[----:B------:R-:W-:Y:S04]  /*779a0*/  STL [R1+0x3f80], R11 ;  /* 0x003f800b01007387 */ /* 0x000fe80000100800 */
[----:B------:R-:W-:Y:S04]  /*779b0*/  STL [R1+0x40f8], R6 ;  /* 0x0040f80601007387 */ /* 0x000fe80000100800 */
[----:B------:R-:W-:Y:S04]  /*779c0*/  STL [R1+0x3ea8], R7 ;  /* 0x003ea80701007387 */ /* 0x000fe80000100800 */
        /* <DEDUP_REMOVED lines=12> */
[----:B------:R-:W-:Y:S04]  /*77a90*/  STL [R1+0x2ad4], R28 ;  /* 0x002ad41c01007387 */ /* 0x000fe80000100800 */
[----:B------:R-:W-:Y:S04]  /*77aa0*/  STL.64 [R1+0x5380], R26 ;  /* 0x0053801a01007387 */ /* 0x000fe80000100a00 */
[----:B------:R0:W-:Y:S04]  /*77ab0*/  STL.64 [R1+0x5378], R24 ;  /* 0x0053781801007387 */ /* 0x0001e80000100a00 */
[----:B0-----:R-:W3:Y:S04]  /*77ac0*/  LDL.64 R24, [R1+0x190] ;  /* 0x0001900001187983 */ /* 0x001ee80000100a00 */
[----:B------:R-:W4:Y:S04]  /*77ad0*/  LDL.LU.64 R12, [R1+0x55b8] ;  /* 0x0055b800010c7983 */ /* 0x000f280000300a00 */
[----:B------:R-:W-:Y:S04]  /*77ae0*/  STL.64 [R1+0x11c0], R16 ;  /* 0x0011c01001007387 */ /* 0x000fe80000100a00 */
[----:B------:R0:W-:Y:S04]  /*77af0*/  STL.64 [R1+0x11c8], R18 ;  /* 0x0011c81201007387 */ /* 0x0001e80000100a00 */
[----:B0-----:R-:W4:Y:S04]  /*77b00*/  LDL.LU.64 R18, [R1+0x55b0] ;  /* 0x0055b00001127983 */ /* 0x001f280000300a00 */
[----:B------:R-:W4:Y:S02]  /*77b10*/  LDL.LU.64 R16, [R1+0x55a8] ;  /* 0x0055a80001107983 */ /* 0x000f240000300a00 */
[----:B----4-:R-:W-:Y:S01]  /*77b20*/  HMMA.16816.F32.BF16 R16, R20, R12, R16 ;  /* 0x0000000c1410723c */ /* 0x010fe20000041810 */
[----:B------:R-:W-:-:S02]  /*77b30*/  IMAD.MOV.U32 R9, RZ, RZ, R12 ;  /* 0x000000ffff097224 */ /* 0x000fc400078e000c */
[----:B------:R-:W-:Y:S02]  /*77b40*/  IMAD.MOV.U32 R29, RZ, RZ, R13 ;  /* 0x000000ffff1d7224 */ /* 0x000fe400078e000d */
[----:B------:R-:W4:-:S14]  /*77b50*/  LDL.LU.64 R12, [R1+0x55a0] ;  /* 0x0055a000010c7983 */ /* 0x000f1c0000300a00 */
[----:B------:R-:W-:Y:S04]  /*77b60*/  STL.64 [R1+0x11b0], R16 ;  /* 0x0011b01001007387 */ /* 0x000fe80000100a00 */
[----:B------:R0:W-:Y:S01]  /*77b70*/  STL [R1+0x11b8], R18 ;  /* 0x0011b81201007387 */ /* 0x0001e20000100800 */
[----:B------:R-:W-:-:S03]  /*77b80*/  IMAD.MOV.U32 R14, RZ, RZ, R19 ;  /* 0x000000ffff0e7224 */ /* 0x000fc600078e0013 */
[----:B0-----:R-:W2:Y:S04]  /*77b90*/  LDL.LU.64 R18, [R1+0x5598] ;  /* 0x0055980001127983 */ /* 0x001ea80000300a00 */
[----:B------:R-:W2:Y:S04]  /*77ba0*/  LDL.LU.64 R16, [R1+0x5590] ;  /* 0x0055900001107983 */ /* 0x000ea80000300a00 */
[----:B------:R0:W-:Y:S04]  /*77bb0*/  STL.64 [R1+0x5408], R8 ;  /* 0x0054080801007387 */ /* 0x0001e80000100a00 */
[----:B------:R-:W-:Y:S01]  /*77bc0*/  STL [R1+0x4134], R14 ;  /* 0x0041340e01007387 */ /* 0x000fe20000100800 */
[----:B0-----:R-:W-:-:S02]  /*77bd0*/  IMAD.MOV.U32 R8, RZ, RZ, R2 ;  /* 0x000000ffff087224 */ /* 0x001fc400078e0002 */
[----:B---3--:R-:W-:Y:S01]  /*77be0*/  IMAD.MOV.U32 R2, RZ, RZ, R24 ;  /* 0x000000ffff027224 */ /* 0x008fe200078e0018 */
[----:B--2---:R-:W-:-:S15]  /*77bf0*/  HMMA.16816.F32.BF16 R16, R20, R24, R16 ;  /* 0x000000181410723c */ /* 0x004fde0000041810 */
[----:B------:R-:W-:-:S04]  /*77c00*/  NOP ;  /* 0x0000000000007918 */ /* 0x000fc80000000000 */
[----:B------:R0:W-:Y:S04]  /*77c10*/  STL.64 [R1+0x11a0], R16 ;  /* 0x0011a01001007387 */ /* 0x0001e80000100a00 */
[----:B------:R-:W-:Y:S04]  /*77c20*/  STL.64 [R1+0x11a8], R18 ;  /* 0x0011a81201007387 */ /* 0x000fe80000100a00 */
[----:B0-----:R-:W2:Y:S04]  /*77c30*/  LDL.LU.64 R16, [R1+0x5588] ;  /* 0x0055880001107983 */ /* 0x001ea80000300a00 */
[----:B------:R-:W3:Y:S01]  /*77c40*/  LDL R24, [R1+0x40] ;  /* 0x0000400001187983 */ /* 0x000ee20000100800 */
[----:B------:R-:W-:-:S02]  /*77c50*/  IMAD.MOV.U32 R9, RZ, RZ, R0 ;  /* 0x000000ffff097224 */ /* 0x000fc400078e0000 */
[----:B------:R-:W-:Y:S02]  /*77c60*/  IMAD.MOV.U32 R0, RZ, RZ, R25 ;  /* 0x000000ffff007224 */ /* 0x000fe400078e0019 */
[----:B------:R-:W-:Y:S01]  /*77c70*/  IMAD.MOV.U32 R25, RZ, RZ, R3 ;  /* 0x000000ffff197224 */ /* 0x000fe200078e0003 */
[C---:B--2---:R-:W-:Y:S04]  /*77c80*/  HMMA.16816.F32.BF16 R4, R20.reuse, R16, R4 ;  /* 0x000000101404723c */ /* 0x044fe80000041804 */
[----:B---3--:R0:W-:Y:S01]  /*77c90*/  STL.64 [R1+0x5410], R24 ;  /* 0x0054101801007387 */ /* 0x0081e20000100a00 */
[----:B------:R-:W-:Y:S02]  /*77ca0*/  IMAD.MOV.U32 R28, RZ, RZ, R16 ;  /* 0x000000ffff1c7224 */ /* 0x000fe400078e0010 */
[----:B------:R-:W-:Y:S01]  /*77cb0*/  IMAD.MOV.U32 R3, RZ, RZ, R17 ;  /* 0x000000ffff037224 */ /* 0x000fe200078e0011 */
[----:B0-----:R-:W2:Y:S04]  /*77cc0*/  LDL.LU R24, [R1+0x1180] ;  /* 0x0011800001187983 */ /* 0x001ea80000300800 */
[----:B------:R-:W2:Y:S04]  /*77cd0*/  LDL.LU R25, [R1+0x1184] ;  /* 0x0011840001197983 */ /* 0x000ea80000300800 */
[----:B------:R-:W2:Y:S04]  /*77ce0*/  LDL.LU R26, [R1+0x1188] ;  /* 0x00118800011a7983 */ /* 0x000ea80000300800 */
[----:B------:R-:W2:Y:S04]  /*77cf0*/  LDL.LU R27, [R1+0x118c] ;  /* 0x00118c00011b7983 */ /* 0x000ea80000300800 */
[----:B------:R-:W-:Y:S04]  /*77d00*/  STL.64 [R1+0x1190], R4 ;  /* 0x0011900401007387 */ /* 0x000fe80000100a00 */
[----:B------:R0:W-:Y:S04]  /*77d10*/  STL.64 [R1+0x1198], R6 ;  /* 0x0011980601007387 */ /* 0x0001e80000100a00 */
[----:B0-----:R-:W3:Y:S04]  /*77d20*/  LDL.LU.64 R6, [R1+0x5580] ;  /* 0x0055800001067983 */ /* 0x001ee80000300a00 */
[----:B------:R-:W3:Y:S04]  /*77d30*/  LDL.LU.64 R4, [R1+0x5578] ;  /* 0x0055780001047983 */ /* 0x000ee80000300a00 */
[----:B------:R-:W3:Y:S01]  /*77d40*/  LDL.LU.64 R16, [R1+0x5570] ;  /* 0x0055700001107983 */ /* 0x000ee20000300a00 */
[C---:B--2---:R-:W-:Y:S08]  /*77d50*/  HMMA.16816.F32.BF16 R8, R20.reuse, R8, R24 ;  /* 0x000000081408723c */ /* 0x044ff00000041818 */
[C---:B---3--:R-:W-:Y:S11]  /*77d60*/  HMMA.16816.F32.BF16 R4, R20.reuse, R16, R4 ;  /* 0x000000101404723c */ /* 0x048ff60000041804 */
[----:B------:R-:W-:Y:S01]  /*77d70*/  IMAD.MOV.U32 R14, RZ, RZ, R11 ;  /* 0x000000ffff0e7224 */ /* 0x000fe200078e000b */
[----:B------:R0:W-:Y:S04]  /*77d80*/  STL.64 [R1+0x1180], R8 ;  /* 0x0011800801007387 */ /* 0x0001e80000100a00 */
[----:B------:R-:W-:Y:S04]  /*77d90*/  STL [R1+0x1188], R10 ;  /* 0x0011880a01007387 */ /* 0x000fe80000100800 */
[----:B------:R-:W-:Y:S04]  /*77da0*/  STL [R1+0x4498], R14 ;  /* 0x0044980e01007387 */ /* 0x000fe80000100800 */
[----:B----4-:R-:W-:Y:S04]  /*77db0*/  STL.64 [R1+0x5560], R12 ;  /* 0x0055600c01007387 */ /* 0x010fe80000100a00 */
[----:B0-----:R-:W2:Y:S04]  /*77dc0*/  LDL R8, [R1+0x60] ;  /* 0x0000600001087983 */ /* 0x001ea80000100800 */
[----:B------:R-:W-:Y:S04]  /*77dd0*/  STL.64 [R1+0x1170], R4 ;  /* 0x0011700401007387 */ /* 0x000fe80000100a00 */
[----:B------:R-:W-:Y:S04]  /*77de0*/  STL.64 [R1+0x1178], R6 ;  /* 0x0011780601007387 */ /* 0x000fe80000100a00 */
[----:B------:R-:W2:Y:S04]  /*77df0*/  LDL R9, [R1+0x64] ;  /* 0x0000640001097983 */ /* 0x000ea80000100800 */
[----:B--2---:R0:W-:Y:S04]  /*77e00*/  STL.64 [R1+0x5418], R8 ;  /* 0x0054180801007387 */ /* 0x0041e80000100a00 */
[----:B------:R-:W2:Y:S04]  /*77e10*/  LDL.LU R24, [R1+0x1070] ;  /* 0x0010700001187983 */ /* 0x000ea80000300800 */
[----:B------:R-:W2:Y:S04]  /*77e20*/  LDL.LU R25, [R1+0x1074] ;  /* 0x0010740001197983 */ /* 0x000ea80000300800 */
[----:B------:R-:W3:Y:S04]  /*77e30*/  LDL.LU R26, [R1+0x1078] ;  /* 0x00107800011a7983 */ /* 0x000ee80000300800 */
[----:B------:R-:W3:Y:S04]  /*77e40*/  LDL.LU R27, [R1+0x107c] ;  /* 0x00107c00011b7983 */ /* 0x000ee80000300800 */
[----:B---3--:R-:W-:Y:S04]  /*77e50*/  STL.64 [R1+0x5428], R26 ;  /* 0x0054281a01007387 */ /* 0x008fe80000100a00 */
[----:B--2---:R1:W-:Y:S04]  /*77e60*/  STL.64 [R1+0x5420], R24 ;  /* 0x0054201801007387 */ /* 0x0043e80000100a00 */
[----:B0-----:R-:W2:Y:S04]  /*77e70*/  LDL R8, [R1+0x70] ;  /* 0x0000700001087983 */ /* 0x001ea80000100800 */
[----:B------:R-:W2:Y:S04]  /*77e80*/  LDL R9, [R1+0x74] ;  /* 0x0000740001097983 */ /* 0x000ea80000100800 */
[----:B--2---:R0:W-:Y:S04]  /*77e90*/  STL.64 [R1+0x5430], R8 ;  /* 0x0054300801007387 */ /* 0x0041e80000100a00 */
[----:B-1----:R-:W2:Y:S04]  /*77ea0*/  LDL.LU R24, [R1+0x1080] ;  /* 0x0010800001187983 */ /* 0x002ea80000300800 */
        /* <DEDUP_REMOVED lines=17> */
[----:B0-----:R-:W2:Y:S04]  /*77fc0*/  LDL R8, [R1+0xa0] ;  /* 0x0000a00001087983 */ /* 0x001ea80000100800 */
[----:B------:R-:W2:Y:S04]  /*77fd0*/  LDL R9, [R1+0xa4] ;  /* 0x0000a40001097983 */ /* 0x000ea80000100800 */
[----:B--2---:R0:W-:Y:S04]  /*77fe0*/  STL.64 [R1+0x5478], R8 ;  /* 0x0054780801007387 */ /* 0x0041e80000100a00 */
[----:B------:R-:W2:Y:S04]  /*77ff0*/  LDL.LU R24, [R1+0x10a0] ;  /* 0x0010a00001187983 */ /* 0x000ea80000300800 */
[----:B------:R-:W2:Y:S04]  /*78000*/  LDL.LU R25, [R1+0x10a4] ;  /* 0x0010a40001197983 */ /* 0x000ea80000300800 */
[----:B------:R-:W3:Y:S04]  /*78010*/  LDL.LU R26, [R1+0x10a8] ;  /* 0x0010a800011a7983 */ /* 0x000ee80000300800 */
[----:B------:R-:W3:Y:S04]  /*78020*/  LDL.LU R27, [R1+0x10ac] ;  /* 0x0010ac00011b7983 */ /* 0x000ee80000300800 */
[----:B0-----:R-:W4:Y:S04]  /*78030*/  LDL R8, [R1+0xb0] ;  /* 0x0000b00001087983 */ /* 0x001f280000100800 */
[----:B------:R-:W4:Y:S04]  /*78040*/  LDL R9, [R1+0xb4] ;  /* 0x0000b40001097983 */ /* 0x000f280000100800 */
        /* <DEDUP_REMOVED lines=66> */
[----:B------:R-:W2:Y:S04]  /*78470*/  LDL R12, [R1+0x150] ;  /* 0x00015000010c7983 */ /* 0x000ea80000100800 */
[----:B------:R-:W2:Y:S04]  /*78480*/  LDL R13, [R1+0x154] ;  /* 0x00015400010d7983 */ /* 0x000ea80000100800 */
[----:B----4-:R0:W-:Y:S04]  /*78490*/  STL.64 [R1+0x5550], R8 ;  /* 0x0055500801007387 */ /* 0x0101e80000100a00 */
[----:B0-----:R-:W4:Y:S04]  /*784a0*/  LDL R8, [R1+0x140] ;  /* 0x0001400001087983 */ /* 0x001f280000100800 */
[----:B------:R-:W4:Y:S04]  /*784b0*/  LDL R9, [R1+0x144] ;  /* 0x0001440001097983 */ /* 0x000f280000100800 */
[----:B----4-:R0:W-:Y:S04]  /*784c0*/  STL.64 [R1+0x5568], R8 ;  /* 0x0055680801007387 */ /* 0x0101e80000100a00 */
        /* <DEDUP_REMOVED lines=32> */
[----:B------:R-:W-:Y:S04]  /*786d0*/  STL [R1+0x1164], R13 ;  /* 0x0011640d01007387 */ /* 0x000fe80000100800 */
[----:B------:R0:W-:Y:S02]  /*786e0*/  STL.64 [R1+0x1168], R14 ;  /* 0x0011680e01007387 */ /* 0x0001e40000100a00 */
[----:B0-----:R-:W-:-:S02]  /*786f0*/  IMAD.MOV.U32 R15, RZ, RZ, R12 ;  /* 0x000000ffff0f7224 */ /* 0x001fc400078e000c */
[----:B------:R-:W2:Y:S04]  /*78700*/  LDL.LU.64 R12, [R1+0x5560] ;  /* 0x00556000010c7983 */ /* 0x000ea80000300a00 */
[----:B------:R-:W-:Y:S01]  /*78710*/  STL [R1+0x449c], R15 ;  /* 0x00449c0f01007387 */ /* 0x000fe20000100800 */
[----:B----4-:R-:W-:Y:S03]  /*78720*/  HMMA.16816.F32.BF16 R8, R20, R8, R4 ;  /* 0x000000081408723c */ /* 0x010fe60000041804 */
[----:B--2---:R0:W-:Y:S04]  /*78730*/  STL.64 [R1+0x53e8], R12 ;  /* 0x0053e80c01007387 */ /* 0x0041e80000100a00 */
[----:B0-----:R-:W2:Y:S04]  /*78740*/  LDL.LU R12, [R1+0x1050] ;  /* 0x00105000010c7983 */ /* 0x001ea80000300800 */
[----:B------:R-:W2:Y:S04]  /*78750*/  LDL.LU R13, [R1+0x1054] ;  /* 0x00105400010d7983 */ /* 0x000ea80000300800 */
[----:B------:R-:W2:Y:S04]  /*78760*/  LDL.LU R14, [R1+0x1058] ;  /* 0x00105800010e7983 */ /* 0x000ea80000300800 */
[----:B------:R-:W2:Y:S04]  /*78770*/  LDL.LU R15, [R1+0x105c] ;  /* 0x00105c00010f7983 */ /* 0x000ea80000300800 */
[----:B------:R-:W4:Y:S04]  /*78780*/  LDL.LU.64 R4, [R1+0x5558] ;  /* 0x0055580001047983 */ /* 0x000f280000300a00 */
[----:B------:R0:W-:Y:S04]  /*78790*/  STL.64 [R1+0x1150], R8 ;  /* 0x0011500801007387 */ /* 0x0001e80000100a00 */
[----:B0-----:R-:W2:Y:S01]  /*787a0*/  LDL.LU.64 R8, [R1+0x5550] ;  /* 0x0055500001087983 */ /* 0x001ea20000300a00 */
[----:B------:R-:W-:-:S02]  /*787b0*/  IMAD.MOV.U32 R6, RZ, RZ, R10 ;  /* 0x000000ffff067224 */ /* 0x000fc400078e000a */
[----:B------:R-:W-:-:S05]  /*787c0*/  IMAD.MOV.U32 R7, RZ, RZ, R11 ;  /* 0x000000ffff077224 */ /* 0x000fca00078e000b */
[----:B------:R-:W-:Y:S04]  /*787d0*/  STL [R1+0x4474], R7 ;  /* 0x0044740701007387 */ /* 0x000fe80000100800 */
[----:B------:R-:W-:Y:S01]  /*787e0*/  STL [R1+0x4470], R6 ;  /* 0x0044700601007387 */ /* 0x000fe20000100800 */
[C---:B--2---:R-:W-:Y:S03]  /*787f0*/  HMMA.16816.F32.BF16 R8, R20.reuse, R8, R24 ;  /* 0x000000081408723c */ /* 0x044fe60000041818 */
[----:B----4-:R0:W-:Y:S04]  /*78800*/  STL.64 [R1+0x5388], R4 ;  /* 0x0053880401007387 */ /* 0x0101e80000100a00 */
[----:B0-----:R-:W3:Y:S04]  /*78810*/  LDL R4, [R1+0x50] ;  /* 0x0000500001047983 */ /* 0x001ee80000100800 */
[----:B------:R-:W3:Y:S04]  /*78820*/  LDL R5, [R1+0x54] ;  /* 0x0000540001057983 */ /* 0x000ee80000100800 */
        /* <DEDUP_REMOVED lines=77> */
[C---:B---3--:R-:W-:Y:S08]  /*78d00*/  HMMA.16816.F32.BF16 R4, R20.reuse, R4, R16 ;  /* 0x000000041404723c */ /* 0x048ff00000041810 */
[----:B--2---:R-:W-:Y:S01]  /*78d10*/  HMMA.16816.F32.BF16 R8, R20, R8, R24 ;  /* 0x000000081408723c */ /* 0x004fe20000041818 */
[----:B------:R-:W2:-:S15]  /*78d20*/  LDL.LU.64 R24, [R1+0x5410] ;  /* 0x0054100001187983 */ /* 0x000e9e0000300a00 */
[----:B------:R-:W-:-:S03]  /*78d30*/  NOP ;  /* 0x0000000000007918 */ /* 0x000fc60000000000 */
[----:B------:R0:W-:Y:S04]  /*78d40*/  STL.64 [R1+0x1070], R8 ;  /* 0x0010700801007387 */ /* 0x0001e80000100a00 */
[----:B------:R-:W-:Y:S04]  /*78d50*/  STL.64 [R1+0x1078], R10 ;  /* 0x0010780a01007387 */ /* 0x000fe80000100a00 */
[----:B0-----:R-:W3:Y:S04]  /*78d60*/  LDL.LU.64 R8, [R1+0x5408] ;  /* 0x0054080001087983 */ /* 0x001ee80000300a00 */
[----:B------:R-:W4:Y:S04]  /*78d70*/  LDL.LU.64 R16, [R1+0x5400] ;  /* 0x0054000001107983 */ /* 0x000f280000300a00 */
[----:B------:R-:W-:Y:S04]  /*78d80*/  STL.64 [R1+0x1060], R4 ;  /* 0x0010600401007387 */ /* 0x000fe80000100a00 */
[----:B------:R2:W-:Y:S02]  /*78d90*/  STL.64 [R1+0x1068], R6 ;  /* 0x0010680601007387 */ /* 0x0005e40000100a00 */
[----:B--2---:R-:W-:Y:S02]  /*78da0*/  HMMA.16816.F32.BF16 R4, R20, R24, R12 ;  /* 0x000000181404723c */ /* 0x004fe4000004180c */
[----:B------:R-:W2:Y:S04]  /*78db0*/  LDL.LU R24, [R1+0xff0] ;  /* 0x000ff00001187983 */ /* 0x000ea80000300800 */
[----:B------:R-:W2:Y:S04]  /*78dc0*/  LDL.LU R25, [R1+0xff4] ;  /* 0x000ff40001197983 */ /* 0x000ea80000300800 */
[----:B------:R-:W2:Y:S04]  /*78dd0*/  LDL.LU R26, [R1+0xff8] ;  /* 0x000ff800011a7983 */ /* 0x000ea80000300800 */
[----:B------:R-:W2:Y:S04]  /*78de0*/  LDL.LU R27, [R1+0xffc] ;  /* 0x000ffc00011b7983 */ /* 0x000ea80000300800 */
[----:B------:R-:W3:Y:S04]  /*78df0*/  LDL R12, [R1+0x30] ;  /* 0x00003000010c7983 */ /* 0x000ee80000100800 */
[----:B------:R-:W3:Y:S04]  /*78e00*/  LDL R13, [R1+0x34] ;  /* 0x00003400010d7983 */ /* 0x000ee80000100800 */
[----:B--2---:R-:W-:Y:S04]  /*78e10*/  STL.64 [R1+0x53a0], R26 ;  /* 0x0053a01a01007387 */ /* 0x004fe80000100a00 */
[----:B------:R0:W-:Y:S04]  /*78e20*/  STL.64 [R1+0x5398], R24 ;  /* 0x0053981801007387 */ /* 0x0001e80000100a00 */
[----:B0-----:R-:W2:Y:S04]  /*78e30*/  LDL.LU R24, [R1+0x1010] ;  /* 0x0010100001187983 */ /* 0x001ea80000300800 */
[----:B------:R-:W2:Y:S04]  /*78e40*/  LDL.LU R25, [R1+0x1014] ;  /* 0x0010140001197983 */ /* 0x000ea80000300800 */
[----:B------:R-:W2:Y:S04]  /*78e50*/  LDL.LU R26, [R1+0x1018] ;  /* 0x00101800011a7983 */ /* 0x000ea80000300800 */
[----:B------:R-:W2:Y:S04]  /*78e60*/  LDL.LU R27, [R1+0x101c] ;  /* 0x00101c00011b7983 */ /* 0x000ea80000300800 */
[----:B--2---:R-:W-:Y:S04]  /*78e70*/  STL.64 [R1+0x53c0], R26 ;  /* 0x0053c01a01007387 */ /* 0x004fe80000100a00 */
[----:B------:R0:W-:Y:S04]  /*78e80*/  STL.64 [R1+0x53b8], R24 ;  /* 0x0053b81801007387 */ /* 0x0001e80000100a00 */
[----:B0-----:R-:W2:Y:S04]  /*78e90*/  LDL R24, [R1+0x10] ;  /* 0x0000100001187983 */ /* 0x001ea80000100800 */
[----:B------:R-:W2:Y:S04]  /*78ea0*/  LDL R25, [R1+0x14] ;  /* 0x0000140001197983 */ /* 0x000ea80000100800 */
[----:B--2---:R0:W-:Y:S04]  /*78eb0*/  STL.64 [R1+0x53d0], R24 ;  /* 0x0053d01801007387 */ /* 0x0041e80000100a00 */
[----:B0-----:R-:W2:Y:S04]  /*78ec0*/  LDL.LU R24, [R1+0x1030] ;  /* 0x0010300001187983 */ /* 0x001ea80000300800 */
[----:B------:R-:W2:Y:S04]  /*78ed0*/  LDL.LU R25, [R1+0x1034] ;  /* 0x0010340001197983 */ /* 0x000ea80000300800 */
[----:B------:R-:W2:Y:S04]  /*78ee0*/  LDL.LU R26, [R1+0x1038] ;  /* 0x00103800011a7983 */ /* 0x000ea80000300800 */
[----:B------:R-:W2:Y:S01]  /*78ef0*/  LDL.LU R27, [R1+0x103c] ;  /* 0x00103c00011b7983 */ /* 0x000ea20000300800 */
[----:B------:R-:W-:-:S02]  /*78f00*/  IMAD.MOV.U32 R10, RZ, RZ, R4 ;  /* 0x000000ffff0a7224 */ /* 0x000fc400078e0004 */
[----:B------:R-:W-:Y:S02]  /*78f10*/  IMAD.MOV.U32 R11, RZ, RZ, R5 ;  /* 0x000000ffff0b7224 */ /* 0x000fe400078e0005 */
[----:B------:R-:W-:Y:S02]  /*78f20*/  IMAD.MOV.U32 R18, RZ, RZ, R6 ;  /* 0x000000ffff127224 */ /* 0x000fe400078e0006 */
[----:B------:R-:W-:Y:S01]  /*78f30*/  IMAD.MOV.U32 R19, RZ, RZ, R7 ;  /* 0x000000ffff137224 */ /* 0x000fe200078e0007 */
[----:B--2---:R-:W-:Y:S04]  /*78f40*/  STL.64 [R1+0x53f8], R26 ;  /* 0x0053f81a01007387 */ /* 0x004fe80000100a00 */
[----:B------:R0:W-:Y:S04]  /*78f50*/  STL.64 [R1+0x53f0], R24 ;  /* 0x0053f01801007387 */ /* 0x0001e80000100a00 */
[----:B0-----:R-:W3:Y:S04]  /*78f60*/  LDL.LU R24, [R1+0x1040] ;  /* 0x0010400001187983 */ /* 0x001ee80000300800 */
[----:B------:R-:W3:Y:S04]  /*78f70*/  LDL.LU R25, [R1+0x1044] ;  /* 0x0010440001197983 */ /* 0x000ee80000300800 */
[----:B------:R-:W3:Y:S04]  /*78f80*/  LDL.LU R26, [R1+0x1048] ;  /* 0x00104800011a7983 */ /* 0x000ee80000300800 */
[----:B------:R-:W3:Y:S04]  /*78f90*/  LDL.LU R27, [R1+0x104c] ;  /* 0x00104c00011b7983 */ /* 0x000ee80000300800 */
[----:B------:R-:W2:Y:S04]  /*78fa0*/  LDL.LU R4, [R1+0x1000] ;  /* 0x0010000001047983 */ /* 0x000ea80000300800 */
[----:B------:R-:W2:Y:S04]  /*78fb0*/  LDL.LU R5, [R1+0x1004] ;  /* 0x0010040001057983 */ /* 0x000ea80000300800 */
[----:B------:R-:W2:Y:S04]  /*78fc0*/  LDL.LU R6, [R1+0x1008] ;  /* 0x0010080001067983 */ /* 0x000ea80000300800 */
[----:B------:R-:W2:Y:S04]  /*78fd0*/  LDL.LU R7, [R1+0x100c] ;  /* 0x00100c0001077983 */ /* 0x000ea80000300800 */
[----:B--2---:R-:W-:Y:S04]  /*78fe0*/  STL.64 [R1+0x53b0], R6 ;  /* 0x0053b00601007387 */ /* 0x004fe80000100a00 */
[----:B------:R0:W-:Y:S04]  /*78ff0*/  STL.64 [R1+0x53a8], R4 ;  /* 0x0053a80401007387 */ /* 0x0001e80000100a00 */
[----:B0-----:R-:W2:Y:S04]  /*79000*/  LDL.64 R4, [R1] ;  /* 0x0000000001047983 */ /* 0x001ea80000100a00 */
[----:B--2---:R0:W-:Y:S04]  /*79010*/  STL.64 [R1+0x53c8], R4 ;  /* 0x0053c80401007387 */ /* 0x0041e80000100a00 */
[----:B0-----:R-:W2:Y:S04]  /*79020*/  LDL.LU R4, [R1+0x1020] ;  /* 0x0010200001047983 */ /* 0x001ea80000300800 */
[----:B------:R-:W2:Y:S04]  /*79030*/  LDL.LU R5, [R1+0x1024] ;  /* 0x0010240001057983 */ /* 0x000ea80000300800 */
[----:B------:R-:W2:Y:S04]  /*79040*/  LDL.LU R6, [R1+0x1028] ;  /* 0x0010280001067983 */ /* 0x000ea80000300800 */
[----:B------:R-:W2:Y:S01]  /*79050*/  LDL.LU R7, [R1+0x102c] ;  /* 0x00102c0001077983 */ /* 0x000ea20000300800 */
[C---:B---3--:R-:W-:Y:S03]  /*79060*/  HMMA.16816.F32.BF16 R12, R20.reuse, R12, R24 ;  /* 0x0000000c140c723c */ /* 0x048fe60000041818 */
[----:B--2---:R-:W-:Y:S04]  /*79070*/  STL.64 [R1+0x53e0], R6 ;  /* 0x0053e00601007387 */ /* 0x004fe80000100a00 */
[----:B------:R0:W-:Y:S04]  /*79080*/  STL.64 [R1+0x53d8], R4 ;  /* 0x0053d80401007387 */ /* 0x0001e80000100a00 */
[----:B0-----:R-:W2:Y:S04]  /*79090*/  LDL.64 R4, [R1+0x20] ;  /* 0x0000200001047983 */ /* 0x001ea80000100a00 */
[----:B------:R-:W-:Y:S04]  /*790a0*/  STL [R1+0x3f94], R19 ;  /* 0x003f941301007387 */ /* 0x000fe80000100800 */
[----:B------:R-:W-:Y:S04]  /*790b0*/  STL [R1+0x3f90], R18 ;  /* 0x003f901201007387 */ /* 0x000fe80000100800 */
[----:B------:R-:W-:Y:S04]  /*790c0*/  STL [R1+0x3f8c], R11 ;  /* 0x003f8c0b01007387 */ /* 0x000fe80000100800 */
[----:B------:R-:W-:Y:S04]  /*790d0*/  STL [R1+0x3f88], R10 ;  /* 0x003f880a01007387 */ /* 0x000fe80000100800 */
[----:B------:R-:W2:Y:S04]  /*790e0*/  LDL.LU.64 R26, [R1+0x53f8] ;  /* 0x0053f800011a7983 */ /* 0x000ea80000300a00 */
[----:B------:R-:W2:Y:S04]  /*790f0*/  LDL.LU.64 R24, [R1+0x53f0] ;  /* 0x0053f00001187983 */ /* 0x000ea80000300a00 */
[----:B------:R0:W-:Y:S04]  /*79100*/  STL.64 [R1+0x1040], R12 ;  /* 0x0010400c01007387 */ /* 0x0001e80000100a00 */
[----:B------:R1:W-:Y:S04]  /*79110*/  STL.64 [R1+0x1048], R14 ;  /* 0x0010480e01007387 */ /* 0x0003e80000100a00 */
[----:B0-----:R-:W3:Y:S04]  /*79120*/  LDL.LU.64 R12, [R1+0x53e8] ;  /* 0x0053e800010c7983 */ /* 0x001ee80000300a00 */
[----:B------:R-:W3:Y:S01]  /*79130*/  LDL.LU.64 R6, [R1+0x53e0] ;  /* 0x0053e00001067983 */ /* 0x000ee20000300a00 */
[----:B--2---:R-:W-:Y:S01]  /*79140*/  HMMA.16816.F32.BF16 R24, R20, R4, R24 ;  /* 0x000000041418723c */ /* 0x004fe20000041818 */
[----:B-1----:R-:W-:-:S02]  /*79150*/  IMAD.MOV.U32 R15, RZ, RZ, R4 ;  /* 0x000000ffff0f7224 */ /* 0x002fc400078e0004 */
[----:B------:R-:W-:Y:S02]  /*79160*/  IMAD.MOV.U32 R14, RZ, RZ, R5 ;  /* 0x000000ffff0e7224 */ /* 0x000fe400078e0005 */
[----:B------:R-:W3:-:S14]  /*79170*/  LDL.LU.64 R4, [R1+0x53d8] ;  /* 0x0053d80001047983 */ /* 0x000edc0000300a00 */
[----:B------:R-:W-:Y:S02]  /*79180*/  IMAD.MOV.U32 R19, RZ, RZ, R24 ;  /* 0x000000ffff137224 */ /* 0x000fe400078e0018 */
[----:B------:R-:W-:Y:S02]  /*79190*/  IMAD.MOV.U32 R18, RZ, RZ, R25 ;  /* 0x000000ffff127224 */ /* 0x000fe400078e0019 */
[----:B------:R-:W3:Y:S01]  /*791a0*/  LDL.LU.64 R24, [R1+0x53d0] ;  /* 0x0053d00001187983 */ /* 0x000ee20000300a00 */
[----:B------:R-:W-:Y:S02]  /*791b0*/  IMAD.MOV.U32 R11, RZ, RZ, R26 ;  /* 0x000000ffff0b7224 */ /* 0x000fe400078e001a */
[----:B------:R-:W-:Y:S01]  /*791c0*/  IMAD.MOV.U32 R10, RZ, RZ, R27 ;  /* 0x000000ffff0a7224 */ /* 0x000fe200078e001b */
[----:B------:R-:W-:Y:S04]  /*791d0*/  STL [R1+0x524c], R14 ;  /* 0x00524c0e01007387 */ /* 0x000fe80000100800 */
[----:B------:R-:W-:Y:S04]  /*791e0*/  STL [R1+0x5248], R15 ;  /* 0x0052480f01007387 */ /* 0x000fe80000100800 */
[----:B------:R-:W-:Y:S04]  /*791f0*/  STL [R1+0x3fa4], R10 ;  /* 0x003fa40a01007387 */ /* 0x000fe80000100800 */
[----:B------:R-:W-:Y:S04]  /*79200*/  STL [R1+0x3fa0], R11 ;  /* 0x003fa00b01007387 */ /* 0x000fe80000100800 */
[----:B------:R-:W-:Y:S04]  /*79210*/  STL [R1+0x3f9c], R18 ;  /* 0x003f9c1201007387 */ /* 0x000fe80000100800 */
[----:B------:R-:W-:Y:S01]  /*79220*/  STL [R1+0x3f98], R19 ;  /* 0x003f981301007387 */ /* 0x000fe20000100800 */
[----:B---3--:R-:W-:Y:S03]  /*79230*/  HMMA.16816.F32.BF16 R24, R20, R24, R4 ;  /* 0x000000181418723c */ /* 0x008fe60000041804 */
[----:B------:R-:W2:-:S15]  /*79240*/  LDL.LU.64 R4, [R1+0x53c8] ;  /* 0x0053c80001047983 */ /* 0x000e9e0000300a00 */
[----:B------:R-:W-:Y:S01]  /*79250*/  NOP ;  /* 0x0000000000007918 */ /* 0x000fe20000000000 */
[----:B------:R-:W-:Y:S04]  /*79260*/  STL.64 [R1+0x1020], R24 ;  /* 0x0010201801007387 */ /* 0x000fe80000100a00 */
[----:B------:R0:W-:Y:S04]  /*79270*/  STL.64 [R1+0x1028], R26 ;  /* 0x0010281a01007387 */ /* 0x0001e80000100a00 */
[----:B0-----:R-:W3:Y:S04]  /*79280*/  LDL.LU.64 R26, [R1+0x53c0] ;  /* 0x0053c000011a7983 */ /* 0x001ee80000300a00 */
[----:B------:R-:W3:Y:S04]  /*79290*/  LDL.LU.64 R24, [R1+0x53b8] ;  /* 0x0053b80001187983 */ /* 0x000ee80000300a00 */
[----:B------:R-:W4:Y:S01]  /*792a0*/  LDL.LU.64 R6, [R1+0x53b0] ;  /* 0x0053b00001067983 */ /* 0x000f220000300a00 */
[----:B--2---:R-:W-:-:S02]  /*792b0*/  IMAD.MOV.U32 R14, RZ, RZ, R4 ;  /* 0x000000ffff0e7224 */ /* 0x004fc400078e0004 */
[----:B------:R-:W-:Y:S01]  /*792c0*/  IMAD.MOV.U32 R15, RZ, RZ, R5 ;  /* 0x000000ffff0f7224 */ /* 0x000fe200078e0005 */
[----:B---3--:R-:W-:Y:S01]  /*792d0*/  HMMA.16816.F32.BF16 R24, R20, R4, R24 ;  /* 0x000000041418723c */ /* 0x008fe20000041818 */
[----:B------:R-:W4:-:S15]  /*792e0*/  LDL.LU.64 R4, [R1+0x53a8] ;  /* 0x0053a80001047983 */ /* 0x000f1e0000300a00 */
[----:B------:R-:W-:-:S03]  /*792f0*/  NOP ;  /* 0x0000000000007918 */ /* 0x000fc60000000000 */
[----:B------:R-:W-:Y:S02]  /*79300*/  IMAD.MOV.U32 R18, RZ, RZ, R26 ;  /* 0x000000ffff127224 */ /* 0x000fe400078e001a */
[----:B------:R-:W-:Y:S02]  /*79310*/  IMAD.MOV.U32 R19, RZ, RZ, R27 ;  /* 0x000000ffff137224 */ /* 0x000fe400078e001b */
[----:B------:R-:W-:Y:S02]  /*79320*/  IMAD.MOV.U32 R10, RZ, RZ, R24 ;  /* 0x000000ffff0a7224 */ /* 0x000fe400078e0018 */
[----:B------:R-:W-:Y:S01]  /*79330*/  IMAD.MOV.U32 R11, RZ, RZ, R25 ;  /* 0x000000ffff0b7224 */ /* 0x000fe200078e0019 */
[----:B------:R-:W2:Y:S04]  /*79340*/  LDL.LU.64 R26, [R1+0x53a0] ;  /* 0x0053a000011a7983 */ /* 0x000ea80000300a00 */
[----:B------:R-:W2:Y:S04]  /*79350*/  LDL.LU.64 R24, [R1+0x5398] ;  /* 0x0053980001187983 */ /* 0x000ea80000300a00 */
[----:B------:R-:W-:Y:S04]  /*79360*/  STL [R1+0x3fb4], R19 ;  /* 0x003fb41301007387 */ /* 0x000fe80000100800 */
[----:B------:R-:W-:Y:S04]  /*79370*/  STL [R1+0x3fb0], R18 ;  /* 0x003fb01201007387 */ /* 0x000fe80000100800 */
[----:B------:R-:W-:Y:S04]  /*79380*/  STL [R1+0x3fac], R11 ;  /* 0x003fac0b01007387 */ /* 0x000fe80000100800 */
[----:B------:R-:W-:Y:S01]  /*79390*/  STL [R1+0x3fa8], R10 ;  /* 0x003fa80a01007387 */ /* 0x000fe20000100800 */
[----:B----4-:R-:W-:-:S15]  /*793a0*/  HMMA.16816.F32.BF16 R4, R20, R16, R4 ;  /* 0x000000101404723c */ /* 0x010fde0000041804 */
[----:B------:R-:W-:-:S04]  /*793b0*/  NOP ;  /* 0x0000000000007918 */ /* 0x000fc80000000000 */
[----:B------:R-:W-:Y:S04]  /*793c0*/  STL.64 [R1+0x1000], R4 ;  /* 0x0010000401007387 */ /* 0x000fe80000100a00 */
[----:B------:R2:W-:Y:S04]  /*793d0*/  STL.64 [R1+0x1008], R6 ;  /* 0x0010080601007387 */ /* 0x0005e80000100a00 */
[----:B------:R0:W-:Y:S04]  /*793e0*/  STL.64 [R1+0x5228], R12 ;  /* 0x0052280c01007387 */ /* 0x0001e80000100a00 */
[----:B------:R-:W-:Y:S01]  /*793f0*/  STL.64 [R1+0x5250], R14 ;  /* 0x0052500e01007387 */ /* 0x000fe20000100a00 */
[----:B--2---:R-:W-:Y:S03]  /*79400*/  HMMA.16816.F32.BF16 R4, R20, R12, R24 ;  /* 0x0000000c1404723c */ /* 0x004fe60000041818 */
[----:B0-----:R-:W2:Y:S04]  /*79410*/  LDL.64 R12, [R1+0x170] ;  /* 0x00017000010c7983 */ /* 0x001ea80000100a00 */
[----:B--2---:R0:W-:Y:S04]  /*79420*/  STL.64 [R1+0x5338], R12 ;  /* 0x0053380c01007387 */ /* 0x0041e80000100a00 */
[----:B0-----:R-:W2:Y:S04]  /*79430*/  LDL.LU R12, [R1+0x520] ;  /* 0x00052000010c7983 */ /* 0x001ea80000300800 */
[----:B------:R-:W2:Y:S04]  /*79440*/  LDL.LU R13, [R1+0x524] ;  /* 0x00052400010d7983 */ /* 0x000ea80000300800 */
[----:B------:R-:W3:Y:S04]  /*79450*/  LDL.LU R14, [R1+0x528] ;  /* 0x00052800010e7983 */ /* 0x000ee80000300800 */
[----:B------:R-:W3:Y:S01]  /*79460*/  LDL.LU R15, [R1+0x52c] ;  /* 0x00052c00010f7983 */ /* 0x000ee20000300800 */
[----:B------:R-:W-:-:S02]  /*79470*/  IMAD.MOV.U32 R19, RZ, RZ, R4 ;  /* 0x000000ffff137224 */ /* 0x000fc400078e0004 */
[----:B------:R-:W-:Y:S01]  /*79480*/  IMAD.MOV.U32 R18, RZ, RZ, R5 ;  /* 0x000000ffff127224 */ /* 0x000fe200078e0005 */
[----:B------:R-:W4:Y:S01]  /*79490*/  LDL.LU R4, [R1+0xfe0] ;  /* 0x000fe00001047983 */ /* 0x000f220000300800 */
[----:B------:R-:W-:-:S03]  /*794a0*/  IMAD.MOV.U32 R11, RZ, RZ, R6 ;  /* 0x000000ffff0b7224 */ /* 0x000fc600078e0006 */
[----:B------:R-:W4:Y:S01]  /*794b0*/  LDL.LU R5, [R1+0xfe4] ;  /* 0x000fe40001057983 */ /* 0x000f220000300800 */
[----:B------:R-:W-:-:S03]  /*794c0*/  IMAD.MOV.U32 R10, RZ, RZ, R7 ;  /* 0x000000ffff0a7224 */ /* 0x000fc600078e0007 */
[----:B------:R-:W4:Y:S04]  /*794d0*/  LDL.LU R6, [R1+0xfe8] ;  /* 0x000fe80001067983 */ /* 0x000f280000300800 */
[----:B------:R-:W4:Y:S04]  /*794e0*/  LDL.LU R7, [R1+0xfec] ;  /* 0x000fec0001077983 */ /* 0x000f280000300800 */
[----:B------:R-:W4:Y:S04]  /*794f0*/  LDL.LU R24, [R1+0x580] ;  /* 0x0005800001187983 */ /* 0x000f280000300800 */
[----:B------:R-:W4:Y:S04]  /*79500*/  LDL.LU R25, [R1+0x584] ;  /* 0x0005840001197983 */ /* 0x000f280000300800 */
[----:B------:R-:W4:Y:S04]  /*79510*/  LDL.LU R26, [R1+0x588] ;  /* 0x00058800011a7983 */ /* 0x000f280000300800 */
[----:B------:R-:W4:Y:S04]  /*79520*/  LDL.LU R27, [R1+0x58c] ;  /* 0x00058c00011b7983 */ /* 0x000f280000300800 */
[----:B---3--:R-:W-:Y:S04]  /*79530*/  STL.64 [R1+0x5348], R14 ;  /* 0x0053480e01007387 */ /* 0x008fe80000100a00 */
[----:B--2---:R0:W-:Y:S02]  /*79540*/  STL.64 [R1+0x5340], R12 ;  /* 0x0053400c01007387 */ /* 0x0041e40000100a00 */
[----:B0-----:R-:W-:-:S02]  /*79550*/  IMAD.MOV.U32 R12, RZ, RZ, R9 ;  /* 0x000000ffff0c7224 */ /* 0x001fc400078e0009 */
[----:B------:R-:W-:Y:S01]  /*79560*/  IMAD.MOV.U32 R13, RZ, RZ, R29 ;  /* 0x000000ffff0d7224 */ /* 0x000fe200078e001d */
[----:B------:R-:W4:Y:S04]  /*79570*/  LDL.LU R9, [R1+0x5390] ;  /* 0x0053900001097983 */ /* 0x000f280000300800 */
[----:B------:R0:W-:Y:S04]  /*79580*/  STL.64 [R1+0x5360], R12 ;  /* 0x0053600c01007387 */ /* 0x0001e80000100a00 */
[----:B0-----:R-:W2:Y:S04]  /*79590*/  LDL.64 R12, [R1+0x1b0] ;  /* 0x0001b000010c7983 */ /* 0x001ea80000100a00 */
[----:B------:R-:W-:Y:S04]  /*795a0*/  STL.64 [R1+0x5190], R18 ;  /* 0x0051901201007387 */ /* 0x000fe80000100a00 */
[----:B------:R0:W-:Y:S04]  /*795b0*/  STL.64 [R1+0x5188], R16 ;  /* 0x0051881001007387 */ /* 0x0001e80000100a00 */
[----:B0-----:R-:W3:Y:S04]  /*795c0*/  LDL.LU R16, [R1+0x500] ;  /* 0x0005000001107983 */ /* 0x001ee80000300800 */
[----:B------:R-:W3:Y:S04]  /*795d0*/  LDL.LU R17, [R1+0x504] ;  /* 0x0005040001117983 */ /* 0x000ee80000300800 */
[----:B------:R-:W2:Y:S04]  /*795e0*/  LDL.LU R18, [R1+0x508] ;  /* 0x0005080001127983 */ /* 0x000ea80000300800 */
[----:B------:R-:W2:Y:S04]  /*795f0*/  LDL.LU R19, [R1+0x50c] ;  /* 0x00050c0001137983 */ /* 0x000ea80000300800 */
[----:B--2---:R-:W-:Y:S04]  /*79600*/  STL.64 [R1+0x5358], R18 ;  /* 0x0053581201007387 */ /* 0x004fe80000100a00 */
[----:B---3--:R0:W-:Y:S04]  /*79610*/  STL.64 [R1+0x5350], R16 ;  /* 0x0053501001007387 */ /* 0x0081e80000100a00 */
[----:B0-----:R-:W2:Y:S04]  /*79620*/  LDL.LU R16, [R1+0x530] ;  /* 0x0005300001107983 */ /* 0x001ea80000300800 */
[----:B------:R-:W2:Y:S04]  /*79630*/  LDL.LU R17, [R1+0x534] ;  /* 0x0005340001117983 */ /* 0x000ea80000300800 */
[----:B------:R-:W3:Y:S04]  /*79640*/  LDL.LU R18, [R1+0x538] ;  /* 0x0005380001127983 */ /* 0x000ee80000300800 */
[----:B------:R-:W3:Y:S01]  /*79650*/  LDL.LU R19, [R1+0x53c] ;  /* 0x00053c0001137983 */ /* 0x000ee20000300800 */
[C---:B----4-:R-:W-:Y:S03]  /*79660*/  HMMA.16816.F32.BF16 R4, R20.reuse, R8, R4 ;  /* 0x000000081404723c */ /* 0x050fe60000041804 */
        /* <DEDUP_REMOVED lines=9> */
[----:B------:R-:W-:Y:S04]  /*79700*/  STL.64 [R1+0xfe8], R6 ;  /* 0x000fe80601007387 */ /* 0x000fe80000100a00 */
[----:B0-----:R-:W3:Y:S04]  /*79710*/  LDL.LU.64 R4, [R1+0x5388] ;  /* 0x0053880001047983 */ /* 0x001ee80000300a00 */
[----:B------:R-:W-:Y:S01]  /*79720*/  STL.64 [R1+0x5210], R8 ;  /* 0x0052100801007387 */ /* 0x000fe20000100a00 */
[----:B---3--:R-:W-:Y:S03]  /*79730*/  HMMA.16816.F32.BF16 R20, R20, R4, R24 ;  /* 0x000000041414723c */ /* 0x008fe60000041818 */
[----:B------:R-:W2:Y:S04]  /*79740*/  LDL.LU.64 R26, [R1+0x5380] ;  /* 0x00538000011a7983 */ /* 0x000ea80000300a00 */
[----:B------:R-:W2:-:S12]  /*79750*/  LDL.LU.64 R24, [R1+0x5378] ;  /* 0x0053780001187983 */ /* 0x000e980000300a00 */
[----:B------:R0:W-:Y:S04]  /*79760*/  STL.64 [R1+0x580], R20 ;  /* 0x0005801401007387 */ /* 0x0001e80000100a00 */
[----:B------:R1:W-:Y:S04]  /*79770*/  STL.64 [R1+0x588], R22 ;  /* 0x0005881601007387 */ /* 0x0003e80000100a00 */
[----:B0-----:R-:W3:Y:S04]  /*79780*/  LDL.LU R20, [R1+0x510] ;  /* 0x0005100001147983 */ /* 0x001ee80000300800 */
[----:B------:R-:W3:Y:S04]  /*79790*/  LDL.LU R21, [R1+0x514] ;  /* 0x0005140001157983 */ /* 0x000ee80000300800 */
[----:B-1----:R-:W3:Y:S04]  /*797a0*/  LDL.LU R22, [R1+0x518] ;  /* 0x0005180001167983 */ /* 0x002ee80000300800 */
[----:B------:R-:W3:Y:S04]  /*797b0*/  LDL.LU R23, [R1+0x51c] ;  /* 0x00051c0001177983 */ /* 0x000ee80000300800 */
[----:B------:R0:W-:Y:S02]  /*797c0*/  STL.64 [R1+0x5268], R4 ;  /* 0x0052680401007387 */ /* 0x0001e40000100a00 */
[----:B0-----:R-:W-:-:S02]  /*797d0*/  IMAD.MOV.U32 R4, RZ, RZ, R2 ;  /* 0x000000ffff047224 */ /* 0x001fc400078e0002 */
        /* <DEDUP_REMOVED lines=17> */
[----:B0-----:R-:W4:Y:S04]  /*798f0*/  LDL.LU.64 R14, [R1+0x5348] ;  /* 0x00534800010e7983 */ /* 0x001f280000300a00 */
[----:B------:R-:W4:Y:S01]  /*79900*/  LDL.LU.64 R12, [R1+0x5340] ;  /* 0x00534000010c7983 */ /* 0x000f220000300a00 */
[----:B------:R-:W-:-:S02]  /*79910*/  IMAD.MOV.U32 R8, RZ, RZ, R28 ;  /* 0x000000ffff087224 */ /* 0x000fc400078e001c */
[----:B------:R-:W-:Y:S01]  /*79920*/  IMAD.MOV.U32 R9, RZ, RZ, R3 ;  /* 0x000000ffff097224 */ /* 0x000fe200078e0003 */
[C---:B----4-:R-:W-:Y:S01]  /*79930*/  HMMA.16816.F32.BF16 R4, R24.reuse, R4, R12 ;  /* 0x000000041804723c */ /* 0x050fe2000004180c */
[----:B------:R-:W2:Y:S07]  /*79940*/  LDL.LU.64 R12, [R1+0x5338] ;  /* 0x00533800010c7983 */ /* 0x000eae0000300a00 */
[C---:B---3--:R-:W-:Y:S11]  /*79950*/  HMMA.16816.F32.BF16 R8, R24.reuse, R8, R20 ;  /* 0x000000081808723c */ /* 0x048ff60000041814 */
[----:B------:R-:W-:Y:S04]  /*79960*/  STL.64 [R1+0x520], R4 ;  /* 0x0005200401007387 */ /* 0x000fe80000100a00 */
[----:B------:R2:W-:Y:S04]  /*79970*/  STL.64 [R1+0x528], R6 ;  /* 0x0005280601007387 */ /* 0x0005e80000100a00 */
[----:B------:R-:W-:Y:S04]  /*79980*/  STL.64 [R1+0x510], R8 ;  /* 0x0005100801007387 */ /* 0x000fe80000100a00 */
[----:B------:R-:W-:Y:S01]  /*79990*/  STL.64 [R1+0x518], R10 ;  /* 0x0005180a01007387 */ /* 0x000fe20000100a00 */
[----:B--2---:R-:W-:-:S15]  /*799a0*/  HMMA.16816.F32.BF16 R4, R24, R12, R16 ;  /* 0x0000000c1804723c */ /* 0x004fde0000041810 */
[----:B------:R-:W-:-:S04]  /*799b0*/  NOP ;  /* 0x0000000000007918 */ /* 0x000fc80000000000 */
[----:B------:R0:W-:Y:S04]  /*799c0*/  STL.64 [R1+0x500], R4 ;  /* 0x0005000401007387 */ /* 0x0001e80000100a00 */
[----:B------:R1:W-:Y:S04]  /*799d0*/  STL.64 [R1+0x508], R6 ;  /* 0x0005080601007387 */ /* 0x0003e80000100a00 */
[----:B0-----:R-:W2:Y:S04]  /*799e0*/  LDL.LU R4, [R1+0x9e0] ;  /* 0x0009e00001047983 */ /* 0x001ea80000300800 */
[----:B------:R-:W2:Y:S04]  /*799f0*/  LDL.LU R5, [R1+0x9e4] ;  /* 0x0009e40001057983 */ /* 0x000ea80000300800 */
[----:B-1----:R-:W3:Y:S04]  /*79a00*/  LDL.LU R6, [R1+0x9e8] ;  /* 0x0009e80001067983 */ /* 0x002ee80000300800 */
        /* <DEDUP_REMOVED lines=12> */
[----:B0-----:R-:W2:Y:S04]  /*79ad0*/  LDL.64 R4, [R1+0x140] ;  /* 0x0001400001047983 */ /* 0x001ea80000100a00 */
        /* <DEDUP_REMOVED lines=11> */
[----:B------:R-:W3:Y:S01]  /*79b90*/  LDL.64 R8, [R1+0x120] ;  /* 0x0001200001087983 */ /* 0x000ee20000100a00 */
[----:B------:R-:W-:-:S02]  /*79ba0*/  IMAD.MOV.U32 R3, RZ, RZ, R13 ;  /* 0x000000ffff037224 */ /* 0x000fc400078e000d */
[----:B------:R-:W-:Y:S02]  /*79bb0*/  IMAD.MOV.U32 R29, RZ, RZ, R12 ;  /* 0x000000ffff1d7224 */ /* 0x000fe400078e000c */
[----:B----4-:R-:W-:Y:S02]  /*79bc0*/  IMAD.MOV.U32 R0, RZ, RZ, R20 ;  /* 0x000000ffff007224 */ /* 0x010fe400078e0014 */
[----:B------:R-:W-:Y:S01]  /*79bd0*/  IMAD.MOV.U32 R2, RZ, RZ, R21 ;  /* 0x000000ffff027224 */ /* 0x000fe200078e0015 */
[C---:B--2---:R-:W-:Y:S01]  /*79be0*/  HMMA.16816.F32.BF16 R4, R24.reuse, R20, R4 ;  /* 0x000000141804723c */ /* 0x044fe20000041804 */
[----:B---3--:R0:W-:Y:S04]  /*79bf0*/  STL.64 [R1+0x5310], R8 ;  /* 0x0053100801007387 */ /* 0x0081e80000100a00 */
        /* <DEDUP_REMOVED lines=10> */
[----:B------:R-:W-:Y:S04]  /*79ca0*/  STL [R1+0x510c], R29 ;  /* 0x00510c1d01007387 */ /* 0x000fe80000100800 */
[----:B------:R-:W-:Y:S04]  /*79cb0*/  STL.64 [R1+0x4f0], R4 ;  /* 0x0004f00401007387 */ /* 0x000fe80000100a00 */
[----:B------:R0:W-:Y:S04]  /*79cc0*/  STL.64 [R1+0x4f8], R6 ;  /* 0x0004f80601007387 */ /* 0x0001e80000100a00 */
[----:B0-----:R-:W4:Y:S04]  /*79cd0*/  LDL.LU.64 R6, [R1+0x5330] ;  /* 0x0053300001067983 */ /* 0x001f280000300a00 */
[----:B------:R-:W4:Y:S04]  /*79ce0*/  LDL.LU.64 R4, [R1+0x5328] ;  /* 0x0053280001047983 */ /* 0x000f280000300a00 */
[----:B------:R-:W4:Y:S04]  /*79cf0*/  LDL.LU.64 R20, [R1+0x5320] ;  /* 0x0053200001147983 */ /* 0x000f280000300a00 */
[----:B------:R-:W-:Y:S04]  /*79d00*/  STL [R1+0x5118], R2 ;  /* 0x0051180201007387 */ /* 0x000fe80000100800 */
[----:B------:R-:W-:Y:S01]  /*79d10*/  STL [R1+0x5114], R0 ;  /* 0x0051140001007387 */ /* 0x000fe20000100800 */
[----:B------:R-:W0:Y:S01]  /*79d20*/  S2R R28, SR_TID.X ;  /* 0x00000000001c7919 */ /* 0x000e220000002100 */
[----:B----4-:R-:W-:-:S15]  /*79d30*/  HMMA.16816.F32.BF16 R4, R24, R20, R4 ;  /* 0x000000141804723c */ /* 0x010fde0000041804 */
[----:B------:R-:W-:-:S04]  /*79d40*/  NOP ;  /* 0x0000000000007918 */ /* 0x000fc80000000000 */
[----:B------:R1:W-:Y:S04]  /*79d50*/  STL.64 [R1+0x4e0], R4 ;  /* 0x0004e00401007387 */ /* 0x0003e80000100a00 */
[----:B------:R-:W-:Y:S04]  /*79d60*/  STL.64 [R1+0x4e8], R6 ;  /* 0x0004e80601007387 */ /* 0x000fe80000100a00 */
[----:B-1----:R-:W2:Y:S01]  /*79d70*/  LDL.LU.64 R4, [R1+0x5318] ;  /* 0x0053180001047983 */ /* 0x002ea20000300a00 */
[C---:B0-----:R-:W-:Y:S01]  /*79d80*/  LOP3.LUT R14, R28.reuse, 0x7, RZ, 0xc0, !PT ;  /* 0x000000071c0e7812 */ /* 0x041fe200078ec0ff */
[----:B------:R-:W-:-:S02]  /*79d90*/  IMAD.SHL.U32 R15, R28, 0x80, RZ ;  /* 0x000000801c0f7824 */ /* 0x000fc400078e00ff */
[----:B------:R-:W-:Y:S02]  /*79da0*/  IMAD.SHL.U32 R28, R28, 0x2, RZ ;  /* 0x000000021c1c7824 */ /* 0x000fe400078e00ff */
[----:B------:R-:W-:-:S05]  /*79db0*/  IMAD R14, R14, 0x110, RZ ;  /* 0x000001100e0e7824 */ /* 0x000fca00078e02ff */
[----:B------:R-:W-:-:S04]  /*79dc0*/  LOP3.LUT R28, R14, 0x10, R28, 0x78, !PT ;  /* 0x000000100e1c7812 */ /* 0x000fc800078e781c */
[----:B------:R-:W-:-:S04]  /*79dd0*/  LOP3.LUT R28, R28, 0x800, R15, 0xf8, !PT ;  /* 0x000008001c1c7812 */ /* 0x000fc800078ef80f */
[----:B------:R-:W-:Y:S01]  /*79de0*/  LOP3.LUT R28, R28, 0x20, RZ, 0x3c, !PT ;  /* 0x000000201c1c7812 */ /* 0x000fe200078e3cff */
[----:B------:R-:W-:Y:S02]  /*79df0*/  IMAD.MOV.U32 R3, RZ, RZ, R20 ;  /* 0x000000ffff037224 */ /* 0x000fe400078e0014 */
[----:B------:R-:W-:Y:S02]  /*79e00*/  IMAD.MOV.U32 R29, RZ, RZ, R21 ;  /* 0x000000ffff1d7224 */ /* 0x000fe400078e0015 */
[----:B------:R-:W0:Y:S04]  /*79e10*/  LDSM.16.MT88.4 R20, [R28+UR5+0x12000] ;  /* 0x012000051c14783b */ /* 0x000e280008004200 */
[----:B------:R-:W-:Y:S04]  /*79e20*/  STL [R1+0x5120], R29 ;  /* 0x0051201d01007387 */ /* 0x000fe80000100800 */
[----:B------:R-:W-:Y:S04]  /*79e30*/  STL [R1+0x511c], R3 ;  /* 0x00511c0301007387 */ /* 0x000fe80000100800 */
[----:B0-----:R-:W-:Y:S04]  /*79e40*/  STL [R1+0x5130], R20 ;  /* 0x0051301401007387 */ /* 0x001fe80000100800 */
[----:B------:R0:W-:Y:S04]  /*79e50*/  STL [R1+0x512c], R21 ;  /* 0x00512c1501007387 */ /* 0x0001e80000100800 */
[----:B------:R-:W-:Y:S04]  /*79e60*/  STL [R1+0x5128], R22 ;  /* 0x0051281601007387 */ /* 0x000fe80000100800 */
[----:B------:R-:W-:Y:S04]  /*79e70*/  STL [R1+0x5124], R23 ;  /* 0x0051241701007387 */ /* 0x000fe80000100800 */
[----:B0-----:R-:W4:Y:S01]  /*79e80*/  LDL.64 R20, [R1+0x130] ;  /* 0x0001300001147983 */ /* 0x001f220000100a00 */
[----:B--2---:R-:W-:Y:S01]  /*79e90*/  HMMA.16816.F32.BF16 R8, R24, R4, R8 ;  /* 0x000000041808723c */ /* 0x004fe20000041808 */
[----:B------:R-:W-:-:S02]  /*79ea0*/  IMAD.MOV.U32 R2, RZ, RZ, R4 ;  /* 0x000000ffff027224 */ /* 0x000fc400078e0004 */
[----:B------:R-:W-:-:S15]  /*79eb0*/  IMAD.MOV.U32 R0, RZ, RZ, R5 ;  /* 0x000000ffff007224 */ /* 0x000fde00078e0005 */
[----:B------:R-:W-:Y:S01]  /*79ec0*/  NOP ;  /* 0x0000000000007918 */ /* 0x000fe20000000000 */
[----:B------:R0:W-:Y:S04]  /*79ed0*/  STL.64 [R1+0xa00], R8 ;  /* 0x000a000801007387 */ /* 0x0001e80000100a00 */
[----:B------:R-:W-:Y:S04]  /*79ee0*/  STL.64 [R1+0xa08], R10 ;  /* 0x000a080a01007387 */ /* 0x000fe80000100a00 */
[----:B0-----:R-:W2:Y:S04]  /*79ef0*/  LDL.LU.64 R8, [R1+0x5310] ;  /* 0x0053100001087983 */ /* 0x001ea80000300a00 */
[----:B------:R-:W4:Y:S04]  /*79f00*/  LDL.LU.64 R6, [R1+0x5308] ;  /* 0x0053080001067983 */ /* 0x000f280000300a00 */
[----:B------:R-:W4:Y:S04]  /*79f10*/  LDL.LU.64 R4, [R1+0x5300] ;  /* 0x0053000001047983 */ /* 0x000f280000300a00 */
[----:B------:R-:W-:Y:S04]  /*79f20*/  STL [R1+0x5138], R0 ;  /* 0x0051380001007387 */ /* 0x000fe80000100800 */
[----:B------:R-:W-:Y:S01]  /*79f30*/  STL [R1+0x5134], R2 ;  /* 0x0051340201007387 */ /* 0x000fe20000100800 */
[----:B----4-:R-:W-:-:S15]  /*79f40*/  HMMA.16816.F32.BF16 R4, R24, R20, R4 ;  /* 0x000000141804723c */ /* 0x010fde0000041804 */
[----:B------:R-:W-:-:S04]  /*79f50*/  NOP ;  /* 0x0000000000007918 */ /* 0x000fc80000000000 */
[----:B------:R-:W-:Y:S04]  /*79f60*/  STL.64 [R1+0x9f0], R4 ;  /* 0x0009f00401007387 */ /* 0x000fe80000100a00 */
[----:B------:R0:W-:Y:S04]  /*79f70*/  STL.64 [R1+0x9f8], R6 ;  /* 0x0009f80601007387 */ /* 0x0001e80000100a00 */
[----:B0-----:R-:W4:Y:S04]  /*79f80*/  LDL.LU.64 R6, [R1+0x52f8] ;  /* 0x0052f80001067983 */ /* 0x001f280000300a00 */
[----:B------:R-:W4:Y:S01]  /*79f90*/  LDL.LU.64 R4, [R1+0x52f0] ;  /* 0x0052f00001047983 */ /* 0x000f220000300a00 */
[----:B------:R-:W-:-:S02]  /*79fa0*/  IMAD.MOV.U32 R3, RZ, RZ, R21 ;  /* 0x000000ffff037224 */ /* 0x000fc400078e0015 */
[----:B------:R-:W-:-:S03]  /*79fb0*/  IMAD.MOV.U32 R29, RZ, RZ, R20 ;  /* 0x000000ffff1d7224 */ /* 0x000fc600078e0014 */
[----:B------:R-:W-:Y:S04]  /*79fc0*/  STL [R1+0x5140], R3 ;  /* 0x0051400301007387 */ /* 0x000fe80000100800 */
[----:B------:R-:W-:Y:S01]  /*79fd0*/  STL [R1+0x513c], R29 ;  /* 0x00513c1d01007387 */ /* 0x000fe20000100800 */
[----:B--2---:R-:W-:Y:S02]  /*79fe0*/  IMAD.MOV.U32 R23, RZ, RZ, R9 ;  /* 0x000000ffff177224 */ /* 0x004fe400078e0009 */
[----:B------:R-:W-:Y:S01]  /*79ff0*/  IMAD.MOV.U32 R22, RZ, RZ, R8 ;  /* 0x000000ffff167224 */ /* 0x000fe200078e0008 */
[----:B----4-:R-:W-:-:S15]  /*7a000*/  HMMA.16816.F32.BF16 R4, R24, R8, R4 ;  /* 0x000000081804723c */ /* 0x010fde0000041804 */
[----:B------:R-:W-:-:S04]  /*7a010*/  NOP ;  /* 0x0000000000007918 */ /* 0x000fc80000000000 */
[----:B------:R-:W-:Y:S04]  /*7a020*/  STL.64 [R1+0x9e0], R4 ;  /* 0x0009e00401007387 */ /* 0x000fe80000100a00 */
[----:B------:R3:W-:Y:S02]  /*7a030*/  STL.64 [R1+0x9e8], R6 ;  /* 0x0009e80601007387 */ /* 0x0007e40000100a00 */
[----:B---3--:R-:W-:Y:S02]  /*7a040*/  HMMA.16816.F32.BF16 R4, R24, R12, R16 ;  /* 0x0000000c1804723c */ /* 0x008fe40000041810 */
[----:B------:R-:W-:Y:S04]  /*7a050*/  STL [R1+0x5148], R23 ;  /* 0x0051481701007387 */ /* 0x000fe80000100800 */
[----:B------:R-:W-:-:S13]  /*7a060*/  STL [R1+0x5144], R22 ;  /* 0x0051441601007387 */ /* 0x000fda0000100800 */
        /* <DEDUP_REMOVED lines=10> */
[----:B--2---:R-:W-:Y:S04]  /*7a110*/  STL.64 [R1+0x5278], R6 ;  /* 0x0052780601007387 */ /* 0x004fe80000100a00 */
[----:B----4-:R0:W-:Y:S04]  /*7a120*/  STL.64 [R1+0x5270], R4 ;  /* 0x0052700401007387 */ /* 0x0101e80000100a00 */
        /* <DEDUP_REMOVED lines=11> */
[----:B---3--:R-:W-:Y:S04]  /*7a1e0*/  STL.64 [R1+0x5260], R10 ;  /* 0x0052600a01007387 */ /* 0x008fe80000100a00 */
[----:B------:R0:W-:Y:S04]  /*7a1f0*/  STL.64 [R1+0x5258], R8 ;  /* 0x0052580801007387 */ /* 0x0001e80000100a00 */
[----:B0-----:R-:W3:Y:S04]  /*7a200*/  LDL.64 R8, [R1+0xa0] ;  /* 0x0000a00001087983 */ /* 0x001ee80000100a00 */
        /* <DEDUP_REMOVED lines=27> */
[----:B------:R-:W3:Y:S04]  /*7a3c0*/  LDL.LU R10, [R1+0x9c8] ;  /* 0x0009c800010a7983 */ /* 0x000ee80000300800 */
[----:B------:R-:W3:Y:S01]  /*7a3d0*/  LDL.LU R11, [R1+0x9cc] ;  /* 0x0009cc00010b7983 */ /* 0x000ee20000300800 */
[----:B------:R-:W-:-:S02]  /*7a3e0*/  IMAD.MOV.U32 R20, RZ, RZ, R12 ;  /* 0x000000ffff147224 */ /* 0x000fc400078e000c */
[----:B------:R-:W-:Y:S01]  /*7a3f0*/  IMAD.MOV.U32 R21, RZ, RZ, R13 ;  /* 0x000000ffff157224 */ /* 0x000fe200078e000d */
[----:B------:R-:W4:Y:S04]  /*7a400*/  LDL.LU R12, [R1+0x950] ;  /* 0x00095000010c7983 */ /* 0x000f280000300800 */
[----:B------:R-:W4:Y:S04]  /*7a410*/  LDL.LU R13, [R1+0x954] ;  /* 0x00095400010d7983 */ /* 0x000f280000300800 */
[----:B------:R-:W4:Y:S04]  /*7a420*/  LDL.LU R14, [R1+0x958] ;  /* 0x00095800010e7983 */ /* 0x000f280000300800 */
[----:B------:R-:W4:Y:S04]  /*7a430*/  LDL.LU R15, [R1+0x95c] ;  /* 0x00095c00010f7983 */ /* 0x000f280000300800 */
[----:B------:R-:W4:Y:S04]  /*7a440*/  LDL.64 R16, [R1+0x80] ;  /* 0x0000800001107983 */ /* 0x000f280000100a00 */
[----:B------:R-:W-:Y:S04]  /*7a450*/  STL [R1+0x5150], R21 ;  /* 0x0051501501007387 */ /* 0x000fe80000100800 */
[----:B------:R0:W-:Y:S01]  /*7a460*/  STL [R1+0x514c], R20 ;  /* 0x00514c1401007387 */ /* 0x0001e20000100800 */
[----:B--2---:R-:W-:-:S02]  /*7a470*/  IMAD.MOV.U32 R0, RZ, RZ, R4 ;  /* 0x000000ffff007224 */ /* 0x004fc400078e0004 */
[----:B------:R-:W-:Y:S01]  /*7a480*/  IMAD.MOV.U32 R2, RZ, RZ, R5 ;  /* 0x000000ffff027224 */ /* 0x000fe200078e0005 */
[----:B0-----:R-:W2:Y:S04]  /*7a490*/  LDL.LU R20, [R1+0x9a0] ;  /* 0x0009a00001147983 */ /* 0x001ea80000300800 */
[----:B------:R-:W2:Y:S04]  /*7a4a0*/  LDL.LU R21, [R1+0x9a4] ;  /* 0x0009a40001157983 */ /* 0x000ea80000300800 */
[----:B------:R-:W2:Y:S04]  /*7a4b0*/  LDL.LU R22, [R1+0x9a8] ;  /* 0x0009a80001167983 */ /* 0x000ea80000300800 */
[----:B------:R-:W2:Y:S01]  /*7a4c0*/  LDL.LU R23, [R1+0x9ac] ;  /* 0x0009ac0001177983 */ /* 0x000ea20000300800 */
        /* <DEDUP_REMOVED lines=17> */
[----:B------:R-:W2:Y:S04]  /*7a5e0*/  LDL.LU.64 R4, [R1+0x52c0] ;  /* 0x0052c00001047983 */ /* 0x000ea80000300a00 */
[----:B------:R-:W-:Y:S04]  /*7a5f0*/  STL [R1+0x5160], R29 ;  /* 0x0051601d01007387 */ /* 0x000fe80000100800 */
[----:B------:R-:W-:Y:S01]  /*7a600*/  STL [R1+0x515c], R3 ;  /* 0x00515c0301007387 */ /* 0x000fe20000100800 */
[----:B--2---:R-:W-:-:S15]  /*7a610*/  HMMA.16816.F32.BF16 R20, R24, R4, R20 ;  /* 0x000000041814723c */ /* 0x004fde0000041814 */
        /* <DEDUP_REMOVED lines=15> */
[----:B------:R-:W-:Y:S04]  /*7a710*/  STL.64 [R1+0x5170], R22 ;  /* 0x0051701601007387 */ /* 0x000fe80000100a00 */
[----:B------:R0:W-:Y:S04]  /*7a720*/  STL.64 [R1+0x5168], R20 ;  /* 0x0051681401007387 */ /* 0x0001e80000100a00 */
[----:B0-----:R-:W4:Y:S01]  /*7a730*/  LDL.64 R20, [R1+0x90] ;  /* 0x0000900001147983 */ /* 0x001f220000100a00 */
        /* <DEDUP_REMOVED lines=13> */
[----:B------:R0:W-:Y:S04]  /*7a810*/  STL.64 [R1+0x970], R8 ;  /* 0x0009700801007387 */ /* 0x0001e80000100a00 */
[----:B------:R-:W-:Y:S04]  /*7a820*/  STL.64 [R1+0x978], R10 ;  /* 0x0009780a01007387 */ /* 0x000fe80000100a00 */
[----:B0-----:R-:W2:Y:S04]  /*7a830*/  LDL.LU.64 R8, [R1+0x5280] ;  /* 0x0052800001087983 */ /* 0x001ea80000300a00 */
[----:B------:R-:W2:Y:S04]  /*7a840*/  LDL.LU.64 R6, [R1+0x5278] ;  /* 0x0052780001067983 */ /* 0x000ea80000300a00 */
[----:B------:R-:W2:Y:S01]  /*7a850*/  LDL.LU.64 R4, [R1+0x5270] ;  /* 0x0052700001047983 */ /* 0x000ea20000300a00 */
[C---:B----4-:R-:W-:Y:S08]  /*7a860*/  HMMA.16816.F32.BF16 R12, R24.reuse, R20, R12 ;  /* 0x00000014180c723c */ /* 0x050ff0000004180c */
[----:B--2---:R-:W-:-:S15]  /*7a870*/  HMMA.16816.F32.BF16 R4, R24, R8, R4 ;  /* 0x000000081804723c */ /* 0x004fde0000041804 */
[----:B------:R-:W-:-:S04]  /*7a880*/  NOP ;  /* 0x0000000000007918 */ /* 0x000fc80000000000 */
[----:B------:R0:W-:Y:S04]  /*7a890*/  STL.64 [R1+0x960], R4 ;  /* 0x0009600401007387 */ /* 0x0001e80000100a00 */
[----:B------:R1:W-:Y:S04]  /*7a8a0*/  STL.64 [R1+0x968], R6 ;  /* 0x0009680601007387 */ /* 0x0003e80000100a00 */
[----:B0-----:R-:W2:Y:S01]  /*7a8b0*/  LDL.LU.64 R4, [R1+0x5268] ;  /* 0x0052680001047983 */ /* 0x001ea20000300a00 */
[----:B-1----:R-:W-:Y:S02]  /*7a8c0*/  IMAD.MOV.U32 R7, RZ, RZ, R8 ;  /* 0x000000ffff077224 */ /* 0x002fe400078e0008 */
[----:B------:R-:W-:Y:S01]  /*7a8d0*/  IMAD.MOV.U32 R6, RZ, RZ, R9 ;  /* 0x000000ffff067224 */ /* 0x000fe200078e0009 */
[----:B------:R-:W3:Y:S04]  /*7a8e0*/  LDL.LU.64 R10, [R1+0x5260] ;  /* 0x00526000010a7983 */ /* 0x000ee80000300a00 */
[----:B------:R-:W3:Y:S04]  /*7a8f0*/  LDL.LU.64 R8, [R1+0x5258] ;  /* 0x0052580001087983 */ /* 0x000ee80000300a00 */
[----:B------:R-:W-:Y:S04]  /*7a900*/  STL [R1+0x4f74], R6 ;  /* 0x004f740601007387 */ /* 0x000fe80000100800 */
[----:B------:R-:W-:Y:S04]  /*7a910*/  STL [R1+0x4f70], R7 ;  /* 0x004f700701007387 */ /* 0x000fe80000100800 */
[----:B------:R-:W-:Y:S04]  /*7a920*/  STL.64 [R1+0x950], R12 ;  /* 0x0009500c01007387 */ /* 0x000fe80000100a00 */
[----:B------:R0:W-:Y:S04]  /*7a930*/  STL.64 [R1+0x958], R14 ;  /* 0x0009580e01007387 */ /* 0x0001e80000100a00 */
[----:B0-----:R-:W4:Y:S01]  /*7a940*/  LDL.LU.64 R14, [R1+0x5250] ;  /* 0x00525000010e7983 */ /* 0x001f220000300a00 */
[----:B------:R-:W-:-:S02]  /*7a950*/  IMAD.MOV.U32 R28, RZ, RZ, R21 ;  /* 0x000000ffff1c7224 */ /* 0x000fc400078e0015 */
[----:B------:R-:W-:Y:S02]  /*7a960*/  IMAD.MOV.U32 R6, RZ, RZ, R16 ;  /* 0x000000ffff067224 */ /* 0x000fe400078e0010 */
[----:B------:R-:W-:Y:S01]  /*7a970*/  IMAD.MOV.U32 R7, RZ, RZ, R17 ;  /* 0x000000ffff077224 */ /* 0x000fe200078e0011 */
[----:B------:R-:W-:Y:S01]  /*7a980*/  STL [R1+0x4f78], R28 ;  /* 0x004f781c01007387 */ /* 0x000fe20000100800 */
[----:B---3--:R-:W-:Y:S01]  /*7a990*/  HMMA.16816.F32.BF16 R8, R24, R16, R8 ;  /* 0x000000101808723c */ /* 0x008fe20000041808 */
[----:B----4-:R-:W-:Y:S02]  /*7a9a0*/  IMAD.MOV.U32 R16, RZ, RZ, R14 ;  /* 0x000000ffff107224 */ /* 0x010fe400078e000e */
[----:B------:R-:W-:-:S15]  /*7a9b0*/  IMAD.MOV.U32 R17, RZ, RZ, R15 ;  /* 0x000000ffff117224 */ /* 0x000fde00078e000f */
[----:B------:R-:W-:Y:S01]  /*7a9c0*/  NOP ;  /* 0x0000000000007918 */ /* 0x000fe20000000000 */
[----:B------:R-:W-:Y:S04]  /*7a9d0*/  STL.64 [R1+0x940], R8 ;  /* 0x0009400801007387 */ /* 0x000fe80000100a00 */
[----:B------:R-:W-:Y:S04]  /*7a9e0*/  STL.64 [R1+0x948], R10 ;  /* 0x0009480a01007387 */ /* 0x000fe80000100a00 */
[----:B------:R-:W3:Y:S04]  /*7a9f0*/  LDL.LU R14, [R1+0x524c] ;  /* 0x00524c00010e7983 */ /* 0x000ee80000300800 */
[----:B------:R-:W4:Y:S04]  /*7aa00*/  LDL.LU R15, [R1+0x5248] ;  /* 0x00524800010f7983 */ /* 0x000f280000300800 */
[----:B------:R0:W-:Y:S04]  /*7aa10*/  STL.64 [R1+0x51a8], R16 ;  /* 0x0051a81001007387 */ /* 0x0001e80000100a00 */
[----:B------:R-:W2:Y:S04]  /*7aa20*/  LDL.LU R20, [R1+0x890] ;  /* 0x0008900001147983 */ /* 0x000ea80000300800 */
[----:B------:R-:W2:Y:S04]  /*7aa30*/  LDL.LU R21, [R1+0x894] ;  /* 0x0008940001157983 */ /* 0x000ea80000300800 */
[----:B------:R-:W2:Y:S04]  /*7aa40*/  LDL.LU R22, [R1+0x898] ;  /* 0x0008980001167983 */ /* 0x000ea80000300800 */
[----:B------:R-:W2:Y:S04]  /*7aa50*/  LDL.LU R23, [R1+0x89c] ;  /* 0x00089c0001177983 */ /* 0x000ea80000300800 */
[----:B0-----:R-:W2:Y:S04]  /*7aa60*/  LDL R16, [R1+0x10] ;  /* 0x0000100001107983 */ /* 0x001ea80000100800 */
[----:B------:R-:W2:Y:S04]  /*7aa70*/  LDL R17, [R1+0x14] ;  /* 0x0000140001117983 */ /* 0x000ea80000100800 */
[----:B--2---:R4:W-:Y:S04]  /*7aa80*/  STL.64 [R1+0x51c0], R16 ;  /* 0x0051c01001007387 */ /* 0x0049e80000100a00 */
[----:B------:R-:W-:Y:S04]  /*7aa90*/  STL.64 [R1+0x5180], R22 ;  /* 0x0051801601007387 */ /* 0x000fe80000100a00 */
[----:B------:R0:W-:Y:S01]  /*7aaa0*/  STL.64 [R1+0x5178], R20 ;  /* 0x0051781401007387 */ /* 0x0001e20000100a00 */
[----:B----4-:R-:W-:-:S02]  /*7aab0*/  IMAD.MOV.U32 R16, RZ, RZ, R15 ;  /* 0x000000ffff107224 */ /* 0x010fc400078e000f */
[----:B---3--:R-:W-:Y:S01]  /*7aac0*/  IMAD.MOV.U32 R17, RZ, RZ, R14 ;  /* 0x000000ffff117224 */ /* 0x008fe200078e000e */
[----:B0-----:R-:W2:Y:S04]  /*7aad0*/  LDL.LU R20, [R1+0x8b0] ;  /* 0x0008b00001147983 */ /* 0x001ea80000300800 */
[----:B------:R-:W2:Y:S04]  /*7aae0*/  LDL.LU R21, [R1+0x8b4] ;  /* 0x0008b40001157983 */ /* 0x000ea80000300800 */
[----:B------:R-:W3:Y:S04]  /*7aaf0*/  LDL.LU R22, [R1+0x8b8] ;  /* 0x0008b80001167983 */ /* 0x000ee80000300800 */
[----:B------:R-:W3:Y:S04]  /*7ab00*/  LDL.LU R23, [R1+0x8bc] ;  /* 0x0008bc0001177983 */ /* 0x000ee80000300800 */
[----:B------:R0:W-:Y:S04]  /*7ab10*/  STL.64 [R1+0x51d8], R16 ;  /* 0x0051d81001007387 */ /* 0x0001e80000100a00 */
        /* <DEDUP_REMOVED lines=8> */
[----:B------:R-:W4:Y:S04]  /*7aba0*/  LDL.LU R8, [R1+0x910] ;  /* 0x0009100001087983 */ /* 0x000f280000300800 */
[----:B------:R-:W4:Y:S04]  /*7abb0*/  LDL.LU R9, [R1+0x914] ;  /* 0x0009140001097983 */ /* 0x000f280000300800 */
[----:B------:R-:W2:Y:S04]  /*7abc0*/  LDL.LU R10, [R1+0x918] ;  /* 0x00091800010a7983 */ /* 0x000ea80000300800 */
[----:B------:R-:W2:Y:S04]  /*7abd0*/  LDL.LU R11, [R1+0x91c] ;  /* 0x00091c00010b7983 */ /* 0x000ea80000300800 */
[----:B------:R-:W2:Y:S04]  /*7abe0*/  LDL.LU R12, [R1+0x920] ;  /* 0x00092000010c7983 */ /* 0x000ea80000300800 */
[----:B------:R-:W2:Y:S04]  /*7abf0*/  LDL.LU R13, [R1+0x924] ;  /* 0x00092400010d7983 */ /* 0x000ea80000300800 */
[----:B------:R-:W2:Y:S04]  /*7ac00*/  LDL.LU R14, [R1+0x928] ;  /* 0x00092800010e7983 */ /* 0x000ea80000300800 */
[----:B------:R-:W2:Y:S04]  /*7ac10*/  LDL.LU R15, [R1+0x92c] ;  /* 0x00092c00010f7983 */ /* 0x000ea80000300800 */
[----:B--2---:R-:W-:Y:S04]  /*7ac20*/  STL.64 [R1+0x5238], R14 ;  /* 0x0052380e01007387 */ /* 0x004fe80000100a00 */
[----:B------:R0:W-:Y:S04]  /*7ac30*/  STL.64 [R1+0x5230], R12 ;  /* 0x0052300c01007387 */ /* 0x0001e80000100a00 */
[----:B0-----:R-:W2:Y:S04]  /*7ac40*/  LDL.64 R12, [R1+0x70] ;  /* 0x00007000010c7983 */ /* 0x001ea80000100a00 */
[----:B------:R-:W-:Y:S04]  /*7ac50*/  STL.64 [R1+0x5220], R10 ;  /* 0x0052200a01007387 */ /* 0x000fe80000100a00 */
[----:B----4-:R0:W-:Y:S04]  /*7ac60*/  STL.64 [R1+0x5218], R8 ;  /* 0x0052180801007387 */ /* 0x0101e80000100a00 */
[----:B0-----:R-:W4:Y:S04]  /*7ac70*/  LDL.64 R8, [R1+0x60] ;  /* 0x0000600001087983 */ /* 0x001f280000100a00 */
[----:B----4-:R0:W-:Y:S04]  /*7ac80*/  STL.64 [R1+0x5240], R8 ;  /* 0x0052400801007387 */ /* 0x0101e80000100a00 */
[----:B0-----:R-:W2:Y:S04]  /*7ac90*/  LDL.LU R8, [R1+0x930] ;  /* 0x0009300001087983 */ /* 0x001ea80000300800 */
[----:B------:R-:W2:Y:S04]  /*7aca0*/  LDL.LU R9, [R1+0x934] ;  /* 0x0009340001097983 */ /* 0x000ea80000300800 */
[----:B------:R-:W2:Y:S04]  /*7acb0*/  LDL.LU R10, [R1+0x938] ;  /* 0x00093800010a7983 */ /* 0x000ea80000300800 */
[----:B------:R-:W2:Y:S04]  /*7acc0*/  LDL.LU R11, [R1+0x93c] ;  /* 0x00093c00010b7983 */ /* 0x000ea80000300800 */
[----:B------:R-:W4:Y:S04]  /*7acd0*/  LDL.64 R16, [R1+0x40] ;  /* 0x0000400001107983 */ /* 0x000f280000100a00 */
[----:B----4-:R0:W-:Y:S04]  /*7ace0*/  STL.64 [R1+0x5208], R16 ;  /* 0x0052081001007387 */ /* 0x0101e80000100a00 */
[----:B0-----:R-:W4:Y:S04]  /*7acf0*/  LDL.64 R16, [R1+0x50] ;  /* 0x0000500001107983 */ /* 0x001f280000100a00 */
[----:B---3--:R-:W-:Y:S04]  /*7ad00*/  STL.64 [R1+0x51b8], R22 ;  /* 0x0051b81601007387 */ /* 0x008fe80000100a00 */
        /* <DEDUP_REMOVED lines=11> */
[----:B------:R-:W-:Y:S03]  /*7adc0*/  HMMA.16816.F32.BF16 R8, R24, R12, R8 ;  /* 0x0000000c1808723c */ /* 0x000fe60000041808 */
[----:B---3--:R-:W-:Y:S04]  /*7add0*/  STL.64 [R1+0x51e8], R22 ;  /* 0x0051e81601007387 */ /* 0x008fe80000100a00 */
[----:B--2---:R0:W-:Y:S04]  /*7ade0*/  STL.64 [R1+0x51e0], R20 ;  /* 0x0051e01401007387 */ /* 0x0041e80000100a00 */
        /* <DEDUP_REMOVED lines=16> */
[----:B------:R-:W3:Y:S04]  /*7aef0*/  LDL.LU.64 R14, [R1+0x5238] ;  /* 0x00523800010e7983 */ /* 0x000ee80000300a00 */
[----:B------:R-:W3:Y:S04]  /*7af00*/  LDL.LU.64 R12, [R1+0x5230] ;  /* 0x00523000010c7983 */ /* 0x000ee80000300a00 */
[----:B------:R-:W-:Y:S01]  /*7af10*/  STL [R1+0x4fc8], R28 ;  /* 0x004fc81c01007387 */ /* 0x000fe20000100800 */
[----:B---3--:R-:W-:-:S15]  /*7af20*/  HMMA.16816.F32.BF16 R12, R24, R8, R12 ;  /* 0x00000008180c723c */ /* 0x008fde000004180c */
[----:B------:R-:W-:-:S04]  /*7af30*/  NOP ;  /* 0x0000000000007918 */ /* 0x000fc80000000000 */
[----:B------:R0:W-:Y:S04]  /*7af40*/  STL.64 [R1+0x920], R12 ;  /* 0x0009200c01007387 */ /* 0x0001e80000100a00 */
[----:B------:R1:W-:Y:S04]  /*7af50*/  STL.64 [R1+0x928], R14 ;  /* 0x0009280e01007387 */ /* 0x0003e80000100a00 */
[----:B0-----:R-:W3:Y:S01]  /*7af60*/  LDL.LU.64 R12, [R1+0x5228] ;  /* 0x00522800010c7983 */ /* 0x001ee20000300a00 */
[----:B-1----:R-:W-:Y:S02]  /*7af70*/  IMAD.MOV.U32 R15, RZ, RZ, R8 ;  /* 0x000000ffff0f7224 */ /* 0x002fe400078e0008 */
[----:B------:R-:W-:Y:S01]  /*7af80*/  IMAD.MOV.U32 R14, RZ, RZ, R9 ;  /* 0x000000ffff0e7224 */ /* 0x000fe200078e0009 */
[----:B------:R-:W4:Y:S04]  /*7af90*/  LDL.LU.64 R10, [R1+0x5220] ;  /* 0x00522000010a7983 */ /* 0x000f280000300a00 */
[----:B------:R-:W4:Y:S02]  /*7afa0*/  LDL.LU.64 R8, [R1+0x5218] ;  /* 0x0052180001087983 */ /* 0x000f240000300a00 */
        /* <DEDUP_REMOVED lines=8> */
[----:B------:R-:W-:Y:S01]  /*7b030*/  STL [R1+0x4fcc], R11 ;  /* 0x004fcc0b01007387 */ /* 0x000fe20000100800 */
[----:B--2---:R-:W-:Y:S01]  /*7b040*/  HMMA.16816.F32.BF16 R20, R24, R16, R20 ;  /* 0x000000101814723c */ /* 0x004fe20000041814 */
[----:B------:R-:W-:Y:S02]  /*7b050*/  IMAD.MOV.U32 R7, RZ, RZ, R16 ;  /* 0x000000ffff077224 */ /* 0x000fe400078e0010 */
        /* <DEDUP_REMOVED lines=39> */
[----:B0-----:R-:W4:Y:S04]  /*7b2d0*/  LDL.LU.64 R22, [R1+0x5180] ;  /* 0x0051800001167983 */ /* 0x001f280000300a00 */
[----:B------:R-:W4:Y:S04]  /*7b2e0*/  LDL.LU.64 R20, [R1+0x5178] ;  /* 0x0051780001147983 */ /* 0x000f280000300a00 */
[----:B------:R-:W-:Y:S04]  /*7b2f0*/  STL.64 [R1+0x4e80], R18 ;  /* 0x004e801201007387 */ /* 0x000fe80000100a00 */
[----:B------:R0:W-:Y:S04]  /*7b300*/  STL.64 [R1+0x4e78], R16 ;  /* 0x004e781001007387 */ /* 0x0001e80000100a00 */
[----:B0-----:R-:W2:Y:S04]  /*7b310*/  LDL.LU R16, [R1+0x8a0] ;  /* 0x0008a00001107983 */ /* 0x001ea80000300800 */
[----:B------:R-:W2:Y:S04]  /*7b320*/  LDL.LU R17, [R1+0x8a4] ;  /* 0x0008a40001117983 */ /* 0x000ea80000300800 */
[----:B------:R-:W2:Y:S04]  /*7b330*/  LDL.LU R18, [R1+0x8a8] ;  /* 0x0008a80001127983 */ /* 0x000ea80000300800 */
[----:B------:R-:W2:Y:S04]  /*7b340*/  LDL.LU R19, [R1+0x8ac] ;  /* 0x0008ac0001137983 */ /* 0x000ea80000300800 */
[----:B---3--:R0:W-:Y:S04]  /*7b350*/  STL.64 [R1+0x4eb0], R12 ;  /* 0x004eb00c01007387 */ /* 0x0081e80000100a00 */
[----:B------:R1:W-:Y:S01]  /*7b360*/  STL.64 [R1+0x4f88], R14 ;  /* 0x004f880e01007387 */ /* 0x0003e20000100a00 */
[----:B--2---:R-:W-:-:S15]  /*7b370*/  HMMA.16816.F32.BF16 R16, R24, R12, R16 ;  /* 0x0000000c1810723c */ /* 0x004fde0000041810 */
[----:B------:R-:W-:-:S04]  /*7b380*/  NOP ;  /* 0x0000000000007918 */ /* 0x000fc80000000000 */
[----:B------:R-:W-:Y:S04]  /*7b390*/  STL.64 [R1+0x8a0], R16 ;  /* 0x0008a01001007387 */ /* 0x000fe80000100a00 */
[----:B------:R2:W-:Y:S04]  /*7b3a0*/  STL.64 [R1+0x8a8], R18 ;  /* 0x0008a81201007387 */ /* 0x0005e80000100a00 */
[----:B0-----:R-:W3:Y:S04]  /*7b3b0*/  LDL.LU R12, [R1+0x4d0] ;  /* 0x0004d000010c7983 */ /* 0x001ee80000300800 */
[----:B------:R-:W3:Y:S04]  /*7b3c0*/  LDL.LU R13, [R1+0x4d4] ;  /* 0x0004d400010d7983 */ /* 0x000ee80000300800 */
[----:B-1----:R-:W3:Y:S04]  /*7b3d0*/  LDL.LU R14, [R1+0x4d8] ;  /* 0x0004d800010e7983 */ /* 0x002ee80000300800 */
[----:B------:R-:W3:Y:S01]  /*7b3e0*/  LDL.LU R15, [R1+0x4dc] ;  /* 0x0004dc00010f7983 */ /* 0x000ee20000300800 */
[----:B----4-:R-:W-:Y:S01]  /*7b3f0*/  HMMA.16816.F32.BF16 R20, R24, R8, R20 ;  /* 0x000000081814723c */ /* 0x010fe20000041814 */
[----:B--2---:R-:W0:-:S15]  /*7b400*/  S2R R19, SR_TID.X ;  /* 0x0000000000137919 */ /* 0x004e1e0000002100 */
[----:B------:R-:W-:-:S03]  /*7b410*/  NOP ;  /* 0x0000000000007918 */ /* 0x000fc60000000000 */
[----:B------:R-:W-:Y:S04]  /*7b420*/  STL.64 [R1+0x890], R20 ;  /* 0x0008901401007387 */ /* 0x000fe80000100a00 */
[----:B------:R1:W-:Y:S04]  /*7b430*/  STL.64 [R1+0x898], R22 ;  /* 0x0008981601007387 */ /* 0x0003e80000100a00 */
[----:B-1----:R-:W2:Y:S04]  /*7b440*/  LDL.LU.64 R22, [R1+0x5170] ;  /* 0x0051700001167983 */ /* 0x002ea80000300a00 */
[----:B------:R-:W4:Y:S04]  /*7b450*/  LDL.LU.64 R20, [R1+0x5168] ;  /* 0x0051680001147983 */ /* 0x000f280000300a00 */
[----:B------:R-:W-:Y:S04]  /*7b460*/  STL [R1+0x4e54], R8 ;  /* 0x004e540801007387 */ /* 0x000fe80000100800 */
[----:B------:R-:W-:Y:S04]  /*7b470*/  STL [R1+0x4e50], R9 ;  /* 0x004e500901007387 */ /* 0x000fe80000100800 */
[----:B------:R3:W-:Y:S01]  /*7b480*/  STL.64 [R1+0x50e0], R10 ;  /* 0x0050e00a01007387 */ /* 0x0007e20000100a00 */
[C---:B0-----:R-:W-:Y:S01]  /*7b490*/  LOP3.LUT R17, R19.reuse, 0x7, RZ, 0xc0, !PT ;  /* 0x0000000713117812 */ /* 0x041fe200078ec0ff */
[----:B------:R-:W-:-:S02]  /*7b4a0*/  IMAD.SHL.U32 R18, R19, 0x80, RZ ;  /* 0x0000008013127824 */ /* 0x000fc400078e00ff */
[----:B------:R-:W-:Y:S02]  /*7b4b0*/  IMAD.SHL.U32 R19, R19, 0x2, RZ ;  /* 0x0000000213137824 */ /* 0x000fe400078e00ff */
[----:B------:R-:W-:Y:S01]  /*7b4c0*/  IMAD R17, R17, 0x110, RZ ;  /* 0x0000011011117824 */ /* 0x000fe200078e02ff */
[----:B------:R-:W-:Y:S04]  /*7b4d0*/  STL.64 [R1+0x4e48], R4 ;  /* 0x004e480401007387 */ /* 0x000fe80000100a00 */
[----:B------:R-:W-:Y:S01]  /*7b4e0*/  STL.64 [R1+0x4fd0], R6 ;  /* 0x004fd00601007387 */ /* 0x000fe20000100a00 */
[----:B------:R-:W-:Y:S01]  /*7b4f0*/  IMAD.MOV.U32 R16, RZ, RZ, R29 ;  /* 0x000000ffff107224 */ /* 0x000fe200078e001d */
[----:B------:R-:W-:Y:S01]  /*7b500*/  LOP3.LUT R19, R17, 0x10, R19, 0x78, !PT ;  /* 0x0000001011137812 */ /* 0x000fe200078e7813 */
[----:B------:R-:W-:-:S03]  /*7b510*/  IMAD.MOV.U32 R17, RZ, RZ, R3 ;  /* 0x000000ffff117224 */ /* 0x000fc600078e0003 */
[----:B------:R-:W-:-:S04]  /*7b520*/  LOP3.LUT R19, R19, 0x800, R18, 0xf8, !PT ;  /* 0x0000080013137812 */ /* 0x000fc800078ef812 */
[----:B------:R-:W-:Y:S01]  /*7b530*/  LOP3.LUT R19, R19, 0x20, RZ, 0x3c, !PT ;  /* 0x0000002013137812 */ /* 0x000fe200078e3cff */
[----:B---3--:R-:W-:Y:S01]  /*7b540*/  HMMA.16816.F32.BF16 R8, R24, R4, R12 ;  /* 0x000000041808723c */ /* 0x008fe2000004180c */
[----:B------:R-:W-:Y:S02]  /*7b550*/  IMAD.MOV.U32 R12, RZ, RZ, R2 ;  /* 0x000000ffff0c7224 */ /* 0x000fe400078e0002 */
[----:B------:R-:W-:Y:S01]  /*7b560*/  IMAD.MOV.U32 R13, RZ, RZ, R0 ;  /* 0x000000ffff0d7224 */ /* 0x000fe200078e0000 */
[----:B------:R-:W0:-:S15]  /*7b570*/  LDSM.16.MT88.4 R24, [R19+UR5+0x12080] ;  /* 0x012080051318783b */ /* 0x000e1e0008004200 */
[----:B------:R-:W-:Y:S04]  /*7b580*/  STL.64 [R1+0x4d0], R8 ;  /* 0x0004d00801007387 */ /* 0x000fe80000100a00 */
[----:B------:R-:W-:Y:S04]  /*7b590*/  STL.64 [R1+0x4d8], R10 ;  /* 0x0004d80a01007387 */ /* 0x000fe80000100a00 */
[----:B------:R-:W3:Y:S04]  /*7b5a0*/  LDL.LU R29, [R1+0x5160] ;  /* 0x00516000011d7983 */ /* 0x000ee80000300800 */
[----:B------:R-:W2:Y:S04]  /*7b5b0*/  LDL.LU R3, [R1+0x515c] ;  /* 0x00515c0001037983 */ /* 0x000ea80000300800 */
[----:B------:R1:W-:Y:S04]  /*7b5c0*/  STL.64 [R1+0x4f90], R16 ;  /* 0x004f901001007387 */ /* 0x0003e80000100a00 */
[----:B------:R-:W2:Y:S04]  /*7b5d0*/  LDL.LU R2, [R1+0x5158] ;  /* 0x0051580001027983 */ /* 0x000ea80000300800 */
[----:B------:R-:W2:Y:S04]  /*7b5e0*/  LDL.LU R0, [R1+0x5154] ;  /* 0x0051540001007983 */ /* 0x000ea80000300800 */
[----:B------:R4:W-:Y:S04]  /*7b5f0*/  STL.64 [R1+0x4f98], R12 ;  /* 0x004f980c01007387 */ /* 0x0009e80000100a00 */
[----:B-1----:R-:W2:Y:S04]  /*7b600*/  LDL.LU R16, [R1+0xee0] ;  /* 0x000ee00001107983 */ /* 0x002ea80000300800 */
[----:B------:R-:W2:Y:S04]  /*7b610*/  LDL.LU R17, [R1+0xee4] ;  /* 0x000ee40001117983 */ /* 0x000ea80000300800 */
[----:B------:R-:W2:Y:S04]  /*7b620*/  LDL.LU R18, [R1+0xee8] ;  /* 0x000ee80001127983 */ /* 0x000ea80000300800 */
        /* <DEDUP_REMOVED lines=8> */
[----:B-1----:R-:W2:Y:S04]  /*7b6b0*/  LDL.LU R16, [R1+0xef0] ;  /* 0x000ef00001107983 */ /* 0x002ea80000300800 */
[----:B------:R-:W2:Y:S04]  /*7b6c0*/  LDL.LU R17, [R1+0xef4] ;  /* 0x000ef40001117983 */ /* 0x000ea80000300800 */
[----:B------:R-:W2:Y:S04]  /*7b6d0*/  LDL.LU R18, [R1+0xef8] ;  /* 0x000ef80001127983 */ /* 0x000ea80000300800 */
[----:B------:R-:W2:Y:S01]  /*7b6e0*/  LDL.LU R19, [R1+0xefc] ;  /* 0x000efc0001137983 */ /* 0x000ea20000300800 */
[----:B0-----:R-:W-:-:S02]  /*7b6f0*/  IMAD.MOV.U32 R12, RZ, RZ, R23 ;  /* 0x000000ffff0c7224 */ /* 0x001fc400078e0017 */
[----:B------:R-:W-:Y:S02]  /*7b700*/  IMAD.MOV.U32 R13, RZ, RZ, R22 ;  /* 0x000000ffff0d7224 */ /* 0x000fe400078e0016 */
[----:B------:R-:W-:Y:S02]  /*7b710*/  IMAD.MOV.U32 R4, RZ, RZ, R3 ;  /* 0x000000ffff047224 */ /* 0x000fe400078e0003 */
[----:B---3--:R-:W-:Y:S01]  /*7b720*/  IMAD.MOV.U32 R5, RZ, RZ, R29 ;  /* 0x000000ffff057224 */ /* 0x008fe200078e001d */
[----:B--2---:R-:W-:Y:S04]  /*7b730*/  STL.64 [R1+0x4fc0], R18 ;  /* 0x004fc01201007387 */ /* 0x004fe80000100a00 */
[----:B------:R-:W-:Y:S04]  /*7b740*/  STL.64 [R1+0x4fb8], R16 ;  /* 0x004fb81001007387 */ /* 0x000fe80000100a00 */
[----:B------:R-:W2:Y:S04]  /*7b750*/  LDL.LU R23, [R1+0x5148] ;  /* 0x0051480001177983 */ /* 0x000ea80000300800 */
[----:B------:R-:W3:Y:S04]  /*7b760*/  LDL.LU R22, [R1+0x5144] ;  /* 0x0051440001167983 */ /* 0x000ee80000300800 */
        /* <DEDUP_REMOVED lines=20> */
[----:B------:R-:W-:Y:S01]  /*7b8b0*/  IMAD.MOV.U32 R5, RZ, RZ, R21 ;  /* 0x000000ffff057224 */ /* 0x000fe200078e0015 */
[----:B--2---:R-:W-:Y:S04]  /*7b8c0*/  STL.64 [R1+0x5008], R14 ;  /* 0x0050080e01007387 */ /* 0x004fe80000100a00 */
[----:B------:R-:W-:Y:S04]  /*7b8d0*/  STL.64 [R1+0x5000], R12 ;  /* 0x0050000c01007387 */ /* 0x000fe80000100a00 */
[----:B------:R-:W2:Y:S04]  /*7b8e0*/  LDL.LU R20, [R1+0x5130] ;  /* 0x0051300001147983 */ /* 0x000ea80000300800 */
[----:B------:R-:W2:Y:S04]  /*7b8f0*/  LDL.LU R21, [R1+0x512c] ;  /* 0x00512c0001157983 */ /* 0x000ea80000300800 */
[----:B------:R3:W-:Y:S02]  /*7b900*/  STL.64 [R1+0x5010], R4 ;  /* 0x0050100401007387 */ /* 0x0007e40000100a00 */
[----:B---3--:R-:W-:-:S02]  /*7b910*/  IMAD.MOV.U32 R4, RZ, RZ, R22 ;  /* 0x000000ffff047224 */ /* 0x008fc400078e0016 */
[----:B------:R-:W-:Y:S01]  /*7b920*/  IMAD.MOV.U32 R5, RZ, RZ, R23 ;  /* 0x000000ffff057224 */ /* 0x000fe200078e0017 */
[----:B------:R-:W2:Y:S04]  /*7b930*/  LDL.LU R22, [R1+0x5128] ;  /* 0x0051280001167983 */ /* 0x000ea80000300800 */
[----:B------:R-:W2:Y:S04]  /*7b940*/  LDL.LU R23, [R1+0x5124] ;  /* 0x0051240001177983 */ /* 0x000ea80000300800 */
[----:B------:R0:W-:Y:S04]  /*7b950*/  STL.64 [R1+0x5028], R4 ;  /* 0x0050280401007387 */ /* 0x0001e80000100a00 */
[----:B------:R-:W3:Y:S04]  /*7b960*/  LDL.LU R12, [R1+0xf30] ;  /* 0x000f3000010c7983 */ /* 0x000ee80000300800 */
[----:B------:R-:W3:Y:S04]  /*7b970*/  LDL.LU R13, [R1+0xf34] ;  /* 0x000f3400010d7983 */ /* 0x000ee80000300800 */
[----:B------:R-:W4:Y:S04]  /*7b980*/  LDL.LU R14, [R1+0xf38] ;  /* 0x000f3800010e7983 */ /* 0x000f280000300800 */
[----:B------:R-:W4:Y:S01]  /*7b990*/  LDL.LU R15, [R1+0xf3c] ;  /* 0x000f3c00010f7983 */ /* 0x000f220000300800 */
[----:B0-----:R-:W-:-:S02]  /*7b9a0*/  IMAD.MOV.U32 R4, RZ, RZ, R29 ;  /* 0x000000ffff047224 */ /* 0x001fc400078e001d */
[----:B------:R-:W-:Y:S01]  /*7b9b0*/  IMAD.MOV.U32 R5, RZ, RZ, R3 ;  /* 0x000000ffff057224 */ /* 0x000fe200078e0003 */
[----:B------:R-:W2:Y:S04]  /*7b9c0*/  LDL.LU R29, [R1+0x5120] ;  /* 0x00512000011d7983 */ /* 0x000ea80000300800 */
[----:B------:R-:W2:Y:S04]  /*7b9d0*/  LDL.LU R3, [R1+0x511c] ;  /* 0x00511c0001037983 */ /* 0x000ea80000300800 */
[----:B------:R-:W-:Y:S04]  /*7b9e0*/  STL.64 [R1+0x5040], R4 ;  /* 0x0050400401007387 */ /* 0x000fe80000100a00 */
[----:B----4-:R-:W-:Y:S04]  /*7b9f0*/  STL.64 [R1+0x5020], R14 ;  /* 0x0050200e01007387 */ /* 0x010fe80000100a00 */
[----:B---3--:R0:W-:Y:S04]  /*7ba00*/  STL.64 [R1+0x5018], R12 ;  /* 0x0050180c01007387 */ /* 0x0081e80000100a00 */
[----:B0-----:R-:W3:Y:S04]  /*7ba10*/  LDL.LU R12, [R1+0xf40] ;  /* 0x000f4000010c7983 */ /* 0x001ee80000300800 */
[----:B------:R-:W3:Y:S04]  /*7ba20*/  LDL.LU R13, [R1+0xf44] ;  /* 0x000f4400010d7983 */ /* 0x000ee80000300800 */
[----:B------:R-:W4:Y:S04]  /*7ba30*/  LDL.LU R14, [R1+0xf48] ;  /* 0x000f4800010e7983 */ /* 0x000f280000300800 */
[----:B------:R-:W4:Y:S01]  /*7ba40*/  LDL.LU R15, [R1+0xf4c] ;  /* 0x000f4c00010f7983 */ /* 0x000f220000300800 */
[----:B------:R-:W-:-:S02]  /*7ba50*/  IMAD.MOV.U32 R4, RZ, RZ, R2 ;  /* 0x000000ffff047224 */ /* 0x000fc400078e0002 */
        /* <DEDUP_REMOVED lines=10> */
[----:B--2---:R-:W-:-:S02]  /*7bb00*/  IMAD.MOV.U32 R4, RZ, RZ, R3 ;  /* 0x000000ffff047224 */ /* 0x004fc400078e0003 */
[----:B------:R-:W-:Y:S01]  /*7bb10*/  IMAD.MOV.U32 R5, RZ, RZ, R29 ;  /* 0x000000ffff057224 */ /* 0x000fe200078e001d */
[----:B------:R-:W2:Y:S04]  /*7bb20*/  LDL.LU R3, [R1+0x5110] ;  /* 0x0051100001037983 */ /* 0x000ea80000300800 */
[----:B------:R-:W2:Y:S04]  /*7bb30*/  LDL.LU R29, [R1+0x510c] ;  /* 0x00510c00011d7983 */ /* 0x000ea80000300800 */
[----:B------:R0:W-:Y:S02]  /*7bb40*/  STL.64 [R1+0x5070], R4 ;  /* 0x0050700401007387 */ /* 0x0001e40000100a00 */
        /* <DEDUP_REMOVED lines=14> */
[----:B------:R-:W-:Y:S04]  /*7bc30*/  STL.64 [R1+0x50a0], R4 ;  /* 0x0050a00401007387 */ /* 0x000fe80000100a00 */
[----:B----4-:R-:W-:Y:S04]  /*7bc40*/  STL.64 [R1+0x5068], R14 ;  /* 0x0050680e01007387 */ /* 0x010fe80000100a00 */
[----:B---3--:R0:W-:Y:S04]  /*7bc50*/  STL.64 [R1+0x5060], R12 ;  /* 0x0050600c01007387 */ /* 0x0081e80000100a00 */
[----:B0-----:R-:W3:Y:S04]  /*7bc60*/  LDL.LU R12, [R1+0xf70] ;  /* 0x000f7000010c7983 */ /* 0x001ee80000300800 */
[----:B------:R-:W3:Y:S04]  /*7bc70*/  LDL.LU R13, [R1+0xf74] ;  /* 0x000f7400010d7983 */ /* 0x000ee80000300800 */
[----:B------:R-:W4:Y:S04]  /*7bc80*/  LDL.LU R14, [R1+0xf78] ;  /* 0x000f7800010e7983 */ /* 0x000f280000300800 */
[----:B------:R-:W4:Y:S04]  /*7bc90*/  LDL.LU R15, [R1+0xf7c] ;  /* 0x000f7c00010f7983 */ /* 0x000f280000300800 */
[----:B------:R-:W2:Y:S04]  /*7bca0*/  LDL.64 R4, [R1+0x180] ;  /* 0x0001800001047983 */ /* 0x000ea80000100a00 */
[----:B--2---:R0:W-:Y:S04]  /*7bcb0*/  STL.64 [R1+0x50b8], R4 ;  /* 0x0050b80401007387 */ /* 0x0041e80000100a00 */
        /* <DEDUP_REMOVED lines=8> */
[----:B--2---:R-:W-:Y:S04]  /*7bd40*/  STL.64 [R1+0x50f0], R10 ;  /* 0x0050f00a01007387 */ /* 0x004fe80000100a00 */
[----:B------:R-:W-:Y:S04]  /*7bd50*/  STL.64 [R1+0x50e8], R8 ;  /* 0x0050e80801007387 */ /* 0x000fe80000100a00 */
[----:B------:R-:W-:Y:S04]  /*7bd60*/  STL.64 [R1+0x50d8], R6 ;  /* 0x0050d80601007387 */ /* 0x000fe80000100a00 */
[----:B------:R0:W-:Y:S04]  /*7bd70*/  STL.64 [R1+0x50d0], R4 ;  /* 0x0050d00401007387 */ /* 0x0001e80000100a00 */
[----:B0-----:R-:W2:Y:S04]  /*7bd80*/  LDL.64 R4, [R1+0x1a0] ;  /* 0x0001a00001047983 */ /* 0x001ea80000100a00 */
[----:B--2---:R0:W-:Y:S04]  /*7bd90*/  STL.64 [R1+0x50f8], R4 ;  /* 0x0050f80401007387 */ /* 0x0041e80000100a00 */
[----:B0-----:R-:W2:Y:S04]  /*7bda0*/  LDL.LU R4, [R1+0xfd0] ;  /* 0x000fd00001047983 */ /* 0x001ea80000300800 */
[----:B------:R-:W2:Y:S04]  /*7bdb0*/  LDL.LU R5, [R1+0xfd4] ;  /* 0x000fd40001057983 */ /* 0x000ea80000300800 */
[----:B------:R-:W2:Y:S04]  /*7bdc0*/  LDL.LU R6, [R1+0xfd8] ;  /* 0x000fd80001067983 */ /* 0x000ea80000300800 */
[----:B------:R-:W2:Y:S04]  /*7bdd0*/  LDL.LU R7, [R1+0xfdc] ;  /* 0x000fdc0001077983 */ /* 0x000ea80000300800 */
        /* <DEDUP_REMOVED lines=23> */
[----:B0-----:R-:W2:Y:S04]  /*7bf50*/  LDL.64 R12, [R1+0x190] ;  /* 0x00019000010c7983 */ /* 0x001ea80000100a00 */
[----:B------:R-:W3:Y:S04]  /*7bf60*/  LDL.LU R16, [R1+0xf00] ;  /* 0x000f000001107983 */ /* 0x000ee80000300800 */
[----:B------:R-:W3:Y:S04]  /*7bf70*/  LDL.LU R17, [R1+0xf04] ;  /* 0x000f040001117983 */ /* 0x000ee80000300800 */
[----:B------:R-:W3:Y:S04]  /*7bf80*/  LDL.LU R18, [R1+0xf08] ;  /* 0x000f080001127983 */ /* 0x000ee80000300800 */
[----:B------:R-:W3:Y:S04]  /*7bf90*/  LDL.LU R19, [R1+0xf0c] ;  /* 0x000f0c0001137983 */ /* 0x000ee80000300800 */
[----:B------:R-:W-:Y:S04]  /*7bfa0*/  STL.64 [R1+0x4e40], R26 ;  /* 0x004e401a01007387 */ /* 0x000fe80000100a00 */
[----:B------:R0:W-:Y:S04]  /*7bfb0*/  STL.64 [R1+0x4e38], R24 ;  /* 0x004e381801007387 */ /* 0x0001e80000100a00 */
[----:B0-----:R-:W4:Y:S04]  /*7bfc0*/  LDL.LU R24, [R1+0xed0] ;  /* 0x000ed00001187983 */ /* 0x001f280000300800 */
[----:B------:R-:W4:Y:S04]  /*7bfd0*/  LDL.LU R25, [R1+0xed4] ;  /* 0x000ed40001197983 */ /* 0x000f280000300800 */
[----:B------:R-:W4:Y:S04]  /*7bfe0*/  LDL.LU R26, [R1+0xed8] ;  /* 0x000ed800011a7983 */ /* 0x000f280000300800 */
[----:B------:R-:W2:Y:S04]  /*7bff0*/  LDL.LU.64 R4, [R1+0x50f8] ;  /* 0x0050f80001047983 */ /* 0x000ea80000300a00 */
[----:B------:R-:W-:Y:S04]  /*7c000*/  STL.64 [R1+0xfd0], R8 ;  /* 0x000fd00801007387 */ /* 0x000fe80000100a00 */
[----:B------:R0:W-:Y:S04]  /*7c010*/  STL.64 [R1+0xfd8], R10 ;  /* 0x000fd80a01007387 */ /* 0x0001e80000100a00 */
[----:B0-----:R-:W2:Y:S04]  /*7c020*/  LDL.LU.64 R10, [R1+0x50f0] ;  /* 0x0050f000010a7983 */ /* 0x001ea80000300a00 */
[----:B------:R-:W2:Y:S02]  /*7c030*/  LDL.LU.64 R8, [R1+0x50e8] ;  /* 0x0050e80001087983 */ /* 0x000ea40000300a00 */
[----:B--2---:R-:W-:Y:S01]  /*7c040*/  HMMA.16816.F32.BF16 R8, R20, R4, R8 ;  /* 0x000000041408723c */ /* 0x004fe20000041808 */
[----:B------:R-:W-:-:S15]  /*7c050*/  IMAD.MOV.U32 R3, RZ, RZ, R5 ;  /* 0x000000ffff037224 */ /* 0x000fde00078e0005 */
[----:B------:R-:W-:-:S03]  /*7c060*/  NOP ;  /* 0x0000000000007918 */ /* 0x000fc60000000000 */
[----:B------:R0:W-:Y:S04]  /*7c070*/  STL.64 [R1+0xfc0], R8 ;  /* 0x000fc00801007387 */ /* 0x0001e80000100a00 */
[----:B------:R1:W-:Y:S01]  /*7c080*/  STL.64 [R1+0xfc8], R10 ;  /* 0x000fc80a01007387 */ /* 0x0003e20000100a00 */
[----:B0-----:R-:W-:-:S03]  /*7c090*/  IMAD.MOV.U32 R9, RZ, RZ, R4 ;  /* 0x000000ffff097224 */ /* 0x001fc600078e0004 */
[----:B-1----:R-:W2:Y:S04]  /*7c0a0*/  LDL.LU.64 R10, [R1+0x50e0] ;  /* 0x0050e000010a7983 */ /* 0x002ea80000300a00 */
[----:B------:R-:W2:Y:S04]  /*7c0b0*/  LDL.LU.64 R6, [R1+0x50d8] ;  /* 0x0050d80001067983 */ /* 0x000ea80000300a00 */
[----:B------:R-:W2:Y:S01]  /*7c0c0*/  LDL.LU.64 R4, [R1+0x50d0] ;  /* 0x0050d00001047983 */ /* 0x000ea20000300a00 */
[----:B------:R-:W-:-:S03]  /*7c0d0*/  IMAD.MOV.U32 R8, RZ, RZ, R13 ;  /* 0x000000ffff087224 */ /* 0x000fc600078e000d */
[----:B------:R-:W3:Y:S01]  /*7c0e0*/  LDL.LU.64 R14, [R1+0x50c8] ;  /* 0x0050c800010e7983 */ /* 0x000ee20000300a00 */
[----:B--2---:R-:W-:Y:S03]  /*7c0f0*/  HMMA.16816.F32.BF16 R4, R20, R12, R4 ;  /* 0x0000000c1404723c */ /* 0x004fe60000041804 */
[----:B------:R-:W3:-:S15]  /*7c100*/  LDL.LU.64 R12, [R1+0x50c0] ;  /* 0x0050c000010c7983 */ /* 0x000ede0000300a00 */
[----:B------:R-:W-:Y:S01]  /*7c110*/  NOP ;  /* 0x0000000000007918 */ /* 0x000fe20000000000 */
[----:B------:R0:W-:Y:S04]  /*7c120*/  STL.64 [R1+0xfb0], R4 ;  /* 0x000fb00401007387 */ /* 0x0001e80000100a00 */
[----:B------:R-:W-:Y:S04]  /*7c130*/  STL [R1+0xfb8], R6 ;  /* 0x000fb80601007387 */ /* 0x000fe80000100800 */
[----:B0-----:R-:W3:Y:S01]  /*7c140*/  LDL.LU.64 R4, [R1+0x50b8] ;  /* 0x0050b80001047983 */ /* 0x001ee20000300a00 */
[----:B------:R-:W-:Y:S02]  /*7c150*/  IMAD.MOV.U32 R27, RZ, RZ, R29 ;  /* 0x000000ffff1b7224 */ /* 0x000fe400078e001d */
[----:B------:R-:W-:Y:S01]  /*7c160*/  IMAD.MOV.U32 R29, RZ, RZ, R7 ;  /* 0x000000ffff1d7224 */ /* 0x000fe200078e0007 */
[----:B------:R-:W-:Y:S04]  /*7c170*/  STL.64 [R1+0x4e98], R8 ;  /* 0x004e980801007387 */ /* 0x000fe80000100a00 */
[----:B------:R-:W-:Y:S01]  /*7c180*/  STL [R1+0x3b98], R29 ;  /* 0x003b981d01007387 */ /* 0x000fe20000100800 */
        /* <DEDUP_REMOVED lines=63> */
[----:B------:R1:W-:Y:S01]  /*7c580*/  STL.64 [R1+0xf18], R6 ;  /* 0x000f180601007387 */ /* 0x0003e20000100a00 */
[----:B0-----:R-:W-:Y:S02]  /*7c590*/  IMAD.MOV.U32 R4, RZ, RZ, R11 ;  /* 0x000000ffff047224 */ /* 0x001fe400078e000b */
[----:B------:R-:W-:Y:S01]  /*7c5a0*/  IMAD.MOV.U32 R5, RZ, RZ, R28 ;  /* 0x000000ffff057224 */ /* 0x000fe200078e001c */
[----:B-1----:R-:W3:Y:S04]  /*7c5b0*/  LDL.LU.64 R6, [R1+0x4fd0] ;  /* 0x004fd00001067983 */ /* 0x002ee80000300a00 */
[----:B------:R-:W3:Y:S04]  /*7c5c0*/  LDL.LU R11, [R1+0x4fcc] ;  /* 0x004fcc00010b7983 */ /* 0x000ee80000300800 */
[----:B------:R-:W3:Y:S04]  /*7c5d0*/  LDL.LU R28, [R1+0x4fc8] ;  /* 0x004fc800011c7983 */ /* 0x000ee80000300800 */
[----:B------:R-:W-:Y:S01]  /*7c5e0*/  STL.64 [R1+0x4ec8], R4 ;  /* 0x004ec80401007387 */ /* 0x000fe20000100a00 */
        /* <DEDUP_REMOVED lines=13> */
[----:B------:R-:W4:-:S15]  /*7c6c0*/  LDL.LU.64 R16, [R1+0x4f90] ;  /* 0x004f900001107983 */ /* 0x000f1e0000300a00 */
[----:B------:R-:W-:Y:S02]  /*7c6d0*/  NOP ;  /* 0x0000000000007918 */ /* 0x000fe40000000000 */
[----:B------:R-:W-:Y:S04]  /*7c6e0*/  STL.64 [R1+0xee0], R12 ;  /* 0x000ee00c01007387 */ /* 0x000fe80000100a00 */
[----:B------:R0:W-:Y:S04]  /*7c6f0*/  STL.64 [R1+0xee8], R14 ;  /* 0x000ee80e01007387 */ /* 0x0001e80000100a00 */
[----:B0-----:R-:W2:Y:S01]  /*7c700*/  LDL.LU.64 R14, [R1+0x4f88] ;  /* 0x004f8800010e7983 */ /* 0x001ea20000300a00 */
[----:B---3--:R-:W-:Y:S02]  /*7c710*/  IMAD.MOV.U32 R4, RZ, RZ, R7 ;  /* 0x000000ffff047224 */ /* 0x008fe400078e0007 */
[----:B------:R-:W-:Y:S01]  /*7c720*/  IMAD.MOV.U32 R5, RZ, RZ, R6 ;  /* 0x000000ffff057224 */ /* 0x000fe200078e0006 */
[----:B------:R-:W3:Y:S01]  /*7c730*/  LDL.LU R7, [R1+0x4f80] ;  /* 0x004f800001077983 */ /* 0x000ee20000300800 */
[----:B----4-:R-:W-:-:S15]  /*7c740*/  HMMA.16816.F32.BF16 R16, R20, R16, R24 ;  /* 0x000000101410723c */ /* 0x010fde0000041818 */
[----:B------:R-:W-:-:S04]  /*7c750*/  NOP ;  /* 0x0000000000007918 */ /* 0x000fc80000000000 */
[----:B------:R0:W-:Y:S04]  /*7c760*/  STL.64 [R1+0xed0], R16 ;  /* 0x000ed01001007387 */ /* 0x0001e80000100a00 */
[----:B------:R-:W-:Y:S04]  /*7c770*/  STL.64 [R1+0xed8], R18 ;  /* 0x000ed81201007387 */ /* 0x000fe80000100a00 */
[----:B------:R-:W4:Y:S04]  /*7c780*/  LDL.LU R6, [R1+0x4f7c] ;  /* 0x004f7c0001067983 */ /* 0x000f280000300800 */
[----:B------:R1:W-:Y:S04]  /*7c790*/  STL.64 [R1+0x4ee0], R4 ;  /* 0x004ee00401007387 */ /* 0x0003e80000100a00 */
[----:B0-----:R-:W3:Y:S04]  /*7c7a0*/  LDL.LU R16, [R1+0xe20] ;  /* 0x000e200001107983 */ /* 0x001ee80000300800 */
[----:B------:R-:W3:Y:S01]  /*7c7b0*/  LDL.LU R17, [R1+0xe24] ;  /* 0x000e240001117983 */ /* 0x000ee20000300800 */
[----:B-1----:R-:W-:-:S02]  /*7c7c0*/  IMAD.MOV.U32 R4, RZ, RZ, R11 ;  /* 0x000000ffff047224 */ /* 0x002fc400078e000b */
[----:B------:R-:W-:Y:S01]  /*7c7d0*/  IMAD.MOV.U32 R5, RZ, RZ, R10 ;  /* 0x000000ffff057224 */ /* 0x000fe200078e000a */
[----:B------:R-:W3:Y:S04]  /*7c7e0*/  LDL.LU R18, [R1+0xe28] ;  /* 0x000e280001127983 */ /* 0x000ee80000300800 */
[----:B------:R-:W3:Y:S04]  /*7c7f0*/  LDL.LU R19, [R1+0xe2c] ;  /* 0x000e2c0001137983 */ /* 0x000ee80000300800 */
[----:B------:R2:W-:Y:S04]  /*7c800*/  STL.64 [R1+0x4ef8], R4 ;  /* 0x004ef80401007387 */ /* 0x0005e80000100a00 */
[----:B------:R-:W3:Y:S04]  /*7c810*/  LDL.LU R8, [R1+0xe30] ;  /* 0x000e300001087983 */ /* 0x000ee80000300800 */
[----:B------:R-:W3:Y:S04]  /*7c820*/  LDL.LU R9, [R1+0xe34] ;  /* 0x000e340001097983 */ /* 0x000ee80000300800 */
[----:B------:R-:W3:Y:S04]  /*7c830*/  LDL.LU R10, [R1+0xe38] ;  /* 0x000e3800010a7983 */ /* 0x000ee80000300800 */
[----:B------:R-:W3:Y:S01]  /*7c840*/  LDL.LU R11, [R1+0xe3c] ;  /* 0x000e3c00010b7983 */ /* 0x000ee20000300800 */
[----:B--2---:R-:W-:-:S02]  /*7c850*/  IMAD.MOV.U32 R4, RZ, RZ, R15 ;  /* 0x000000ffff047224 */ /* 0x004fc400078e000f */
[----:B------:R-:W-:-:S05]  /*7c860*/  IMAD.MOV.U32 R5, RZ, RZ, R14 ;  /* 0x000000ffff057224 */ /* 0x000fca00078e000e */
[----:B------:R0:W-:Y:S04]  /*7c870*/  STL.64 [R1+0x4f10], R4 ;  /* 0x004f100401007387 */ /* 0x0001e80000100a00 */
[----:B------:R-:W2:Y:S04]  /*7c880*/  LDL.LU R12, [R1+0xe40] ;  /* 0x000e4000010c7983 */ /* 0x000ea80000300800 */
[----:B------:R-:W2:Y:S04]  /*7c890*/  LDL.LU R13, [R1+0xe44] ;  /* 0x000e4400010d7983 */ /* 0x000ea80000300800 */
[----:B------:R-:W2:Y:S04]  /*7c8a0*/  LDL.LU R14, [R1+0xe48] ;  /* 0x000e4800010e7983 */ /* 0x000ea80000300800 */
[----:B------:R-:W2:Y:S04]  /*7c8b0*/  LDL.LU R15, [R1+0xe4c] ;  /* 0x000e4c00010f7983 */ /* 0x000ea80000300800 */
[----:B0-----:R-:W2:Y:S01]  /*7c8c0*/  LDL R4, [R1+0x70] ;  /* 0x0000700001047983 */ /* 0x001ea20000100800 */
[----:B------:R-:W-:-:S03]  /*7c8d0*/  IMAD.MOV.U32 R5, RZ, RZ, R28 ;  /* 0x000000ffff057224 */ /* 0x000fc600078e001c */
[----:B------:R-:W3:Y:S04]  /*7c8e0*/  LDL.LU R28, [R1+0x4f78] ;  /* 0x004f7800011c7983 */ /* 0x000ee80000300800 */
[----:B--2---:R-:W-:Y:S04]  /*7c8f0*/  STL.64 [R1+0x4f28], R4 ;  /* 0x004f280401007387 */ /* 0x004fe80000100a00 */
[----:B------:R-:W-:Y:S04]  /*7c900*/  STL.64 [R1+0x4ec0], R14 ;  /* 0x004ec00e01007387 */ /* 0x000fe80000100a00 */
[----:B------:R0:W-:Y:S04]  /*7c910*/  STL.64 [R1+0x4eb8], R12 ;  /* 0x004eb80c01007387 */ /* 0x0001e80000100a00 */
[----:B0-----:R-:W2:Y:S04]  /*7c920*/  LDL.LU R12, [R1+0xe50] ;  /* 0x000e5000010c7983 */ /* 0x001ea80000300800 */
[----:B------:R-:W2:Y:S04]  /*7c930*/  LDL.LU R13, [R1+0xe54] ;  /* 0x000e5400010d7983 */ /* 0x000ea80000300800 */
[----:B------:R-:W2:Y:S04]  /*7c940*/  LDL.LU R14, [R1+0xe58] ;  /* 0x000e5800010e7983 */ /* 0x000ea80000300800 */
[----:B------:R-:W2:Y:S01]  /*7c950*/  LDL.LU R15, [R1+0xe5c] ;  /* 0x000e5c00010f7983 */ /* 0x000ea20000300800 */
[----:B----4-:R-:W-:-:S02]  /*7c960*/  IMAD.MOV.U32 R4, RZ, RZ, R6 ;  /* 0x000000ffff047224 */ /* 0x010fc400078e0006 */
[----:B---3--:R-:W-:Y:S01]  /*7c970*/  IMAD.MOV.U32 R5, RZ, RZ, R7 ;  /* 0x000000ffff057224 */ /* 0x008fe200078e0007 */
[----:B------:R-:W3:Y:S04]  /*7c980*/  LDL.LU R6, [R1+0x4f74] ;  /* 0x004f740001067983 */ /* 0x000ee80000300800 */
[----:B------:R-:W4:Y:S04]  /*7c990*/  LDL.LU R7, [R1+0x4f70] ;  /* 0x004f700001077983 */ /* 0x000f280000300800 */
[----:B------:R-:W-:Y:S04]  /*7c9a0*/  STL.64 [R1+0x4f40], R4 ;  /* 0x004f400401007387 */ /* 0x000fe80000100a00 */
[----:B--2---:R-:W-:Y:S04]  /*7c9b0*/  STL.64 [R1+0x4ed8], R14 ;  /* 0x004ed80e01007387 */ /* 0x004fe80000100a00 */
[----:B------:R0:W-:Y:S04]  /*7c9c0*/  STL.64 [R1+0x4ed0], R12 ;  /* 0x004ed00c01007387 */ /* 0x0001e80000100a00 */
[----:B0-----:R-:W2:Y:S04]  /*7c9d0*/  LDL.LU R12, [R1+0xe60] ;  /* 0x000e6000010c7983 */ /* 0x001ea80000300800 */
[----:B------:R-:W2:Y:S04]  /*7c9e0*/  LDL.LU R13, [R1+0xe64] ;  /* 0x000e6400010d7983 */ /* 0x000ea80000300800 */
[----:B------:R-:W2:Y:S04]  /*7c9f0*/  LDL.LU R14, [R1+0xe68] ;  /* 0x000e6800010e7983 */ /* 0x000ea80000300800 */
[----:B------:R-:W2:Y:S04]  /*7ca00*/  LDL.LU R15, [R1+0xe6c] ;  /* 0x000e6c00010f7983 */ /* 0x000ea80000300800 */
[----:B------:R-:W2:Y:S01]  /*7ca10*/  LDL R4, [R1+0x90] ;  /* 0x0000900001047983 */ /* 0x000ea20000100800 */
[----:B------:R-:W-:-:S05]  /*7ca20*/  IMAD.MOV.U32 R5, RZ, RZ, R28 ;  /* 0x000000ffff057224 */ /* 0x000fca00078e001c */
[----:B--2---:R-:W-:Y:S04]  /*7ca30*/  STL.64 [R1+0x4f58], R4 ;  /* 0x004f580401007387 */ /* 0x004fe80000100a00 */
        /* <DEDUP_REMOVED lines=40> */
[----:B0-----:R-:W3:Y:S04]  /*7ccc0*/  LDL.64 R8, [R1+0x20] ;  /* 0x0000200001087983 */ /* 0x001ee80000100a00 */
[----:B------:R-:W-:Y:S04]  /*7ccd0*/  STL.64 [R1+0x4e90], R18 ;  /* 0x004e901201007387 */ /* 0x000fe80000100a00 */
[----:B------:R0:W-:Y:S04]  /*7cce0*/  STL.64 [R1+0x4e88], R16 ;  /* 0x004e881001007387 */ /* 0x0001e80000100a00 */
[----:B------:R-:W4:Y:S04]  /*7ccf0*/  LDL.64 R24, [R1] ;  /* 0x0000000001187983 */ /* 0x000f280000100a00 */
[----:B0-----:R-:W3:Y:S01]  /*7cd00*/  LDL.64 R16, [R1+0x10] ;  /* 0x0000100001107983 */ /* 0x001ee20000100a00 */
        /* <DEDUP_REMOVED lines=64> */
[----:B------:R0:W-:Y:S04]  /*7d110*/  STL.64 [R1+0xe40], R12 ;  /* 0x000e400c01007387 */ /* 0x0001e80000100a00 */
[----:B------:R1:W-:Y:S04]  /*7d120*/  STL.64 [R1+0xe48], R14 ;  /* 0x000e480e01007387 */ /* 0x0003e80000100a00 */
[----:B0-----:R-:W3:Y:S01]  /*7d130*/  LDL.LU.64 R12, [R1+0x4eb0] ;  /* 0x004eb000010c7983 */ /* 0x001ee20000300a00 */
[----:B-1----:R-:W-:-:S02]  /*7d140*/  IMAD.MOV.U32 R15, RZ, RZ, R8 ;  /* 0x000000ffff0f7224 */ /* 0x002fc400078e0008 */
[----:B------:R-:W-:Y:S01]  /*7d150*/  IMAD.MOV.U32 R14, RZ, RZ, R9 ;  /* 0x000000ffff0e7224 */ /* 0x000fe200078e0009 */
[----:B------:R-:W2:Y:S04]  /*7d160*/  LDL.LU.64 R10, [R1+0x4ea8] ;  /* 0x004ea800010a7983 */ /* 0x000ea80000300a00 */
[----:B------:R-:W2:Y:S02]  /*7d170*/  LDL.LU.64 R8, [R1+0x4ea0] ;  /* 0x004ea00001087983 */ /* 0x000ea40000300a00 */
[----:B--2---:R-:W-:-:S15]  /*7d180*/  HMMA.16816.F32.BF16 R8, R20, R16, R8 ;  /* 0x000000101408723c */ /* 0x004fde0000041808 */
[----:B------:R-:W-:-:S04]  /*7d190*/  NOP ;  /* 0x0000000000007918 */ /* 0x000fc80000000000 */
[----:B------:R0:W-:Y:S04]  /*7d1a0*/  STL.64 [R1+0xe30], R8 ;  /* 0x000e300801007387 */ /* 0x0001e80000100a00 */
[----:B------:R1:W-:Y:S04]  /*7d1b0*/  STL.64 [R1+0xe38], R10 ;  /* 0x000e380a01007387 */ /* 0x0003e80000100a00 */
[----:B0-----:R-:W2:Y:S01]  /*7d1c0*/  LDL.LU.64 R8, [R1+0x4e98] ;  /* 0x004e980001087983 */ /* 0x001ea20000300a00 */
[----:B-1----:R-:W-:Y:S02]  /*7d1d0*/  IMAD.MOV.U32 R11, RZ, RZ, R16 ;  /* 0x000000ffff0b7224 */ /* 0x002fe400078e0010 */
[----:B------:R-:W-:Y:S01]  /*7d1e0*/  IMAD.MOV.U32 R10, RZ, RZ, R17 ;  /* 0x000000ffff0a7224 */ /* 0x000fe200078e0011 */
[----:B------:R-:W4:Y:S04]  /*7d1f0*/  LDL.LU.64 R18, [R1+0x4e90] ;  /* 0x004e900001127983 */ /* 0x000f280000300a00 */
[----:B------:R-:W4:Y:S02]  /*7d200*/  LDL.LU.64 R16, [R1+0x4e88] ;  /* 0x004e880001107983 */ /* 0x000f240000300a00 */
[----:B----4-:R-:W-:-:S15]  /*7d210*/  HMMA.16816.F32.BF16 R16, R20, R24, R16 ;  /* 0x000000181410723c */ /* 0x010fde0000041810 */
[----:B------:R-:W-:-:S04]  /*7d220*/  NOP ;  /* 0x0000000000007918 */ /* 0x000fc80000000000 */
[----:B------:R-:W-:Y:S04]  /*7d230*/  STL.64 [R1+0xe20], R16 ;  /* 0x000e201001007387 */ /* 0x000fe80000100a00 */
[----:B------:R0:W-:Y:S04]  /*7d240*/  STL.64 [R1+0xe28], R18 ;  /* 0x000e281201007387 */ /* 0x0001e80000100a00 */
[----:B0-----:R-:W4:Y:S04]  /*7d250*/  LDL.LU.64 R18, [R1+0x4e80] ;  /* 0x004e800001127983 */ /* 0x001f280000300a00 */
[----:B------:R-:W2:Y:S01]  /*7d260*/  LDL.LU.64 R16, [R1+0x4e78] ;  /* 0x004e780001107983 */ /* 0x000ea20000300a00 */
[----:B------:R-:W-:-:S02]  /*7d270*/  IMAD.MOV.U32 R29, RZ, RZ, R24 ;  /* 0x000000ffff1d7224 */ /* 0x000fc400078e0018 */
[----:B------:R-:W-:Y:S01]  /*7d280*/  IMAD.MOV.U32 R28, RZ, RZ, R25 ;  /* 0x000000ffff1c7224 */ /* 0x000fe200078e0019 */
[----:B------:R-:W3:Y:S04]  /*7d290*/  LDL.LU R24, [R1+0x570] ;  /* 0x0005700001187983 */ /* 0x000ee80000300800 */
[----:B------:R-:W3:Y:S04]  /*7d2a0*/  LDL.LU R25, [R1+0x574] ;  /* 0x0005740001197983 */ /* 0x000ee80000300800 */
[----:B------:R-:W3:Y:S04]  /*7d2b0*/  LDL.LU R26, [R1+0x578] ;  /* 0x00057800011a7983 */ /* 0x000ee80000300800 */
[----:B------:R-:W3:Y:S01]  /*7d2c0*/  LDL.LU R27, [R1+0x57c] ;  /* 0x00057c00011b7983 */ /* 0x000ee20000300800 */
[----:B--2---:R-:W-:-:S15]  /*7d2d0*/  HMMA.16816.F32.BF16 R4, R20, R16, R4 ;  /* 0x000000101404723c */ /* 0x004fde0000041804 */
[----:B------:R-:W-:-:S04]  /*7d2e0*/  NOP ;  /* 0x0000000000007918 */ /* 0x000fc80000000000 */
[----:B------:R-:W-:Y:S04]  /*7d2f0*/  STL.64 [R1+0xe10], R4 ;  /* 0x000e100401007387 */ /* 0x000fe80000100a00 */
[----:B------:R0:W-:Y:S04]  /*7d300*/  STL.64 [R1+0xe18], R6 ;  /* 0x000e180601007387 */ /* 0x0001e80000100a00 */
[----:B0-----:R-:W3:Y:S04]  /*7d310*/  LDL.LU.64 R6, [R1+0x4e70] ;  /* 0x004e700001067983 */ /* 0x001ee80000300a00 */
[----:B------:R-:W3:Y:S04]  /*7d320*/  LDL.LU.64 R4, [R1+0x4e68] ;  /* 0x004e680001047983 */ /* 0x000ee80000300a00 */
[----:B----4-:R-:W-:Y:S04]  /*7d330*/  STL.64 [R1+0x4bf0], R18 ;  /* 0x004bf01201007387 */ /* 0x010fe80000100a00 */
[----:B------:R0:W-:Y:S04]  /*7d340*/  STL.64 [R1+0x4be8], R16 ;  /* 0x004be81001007387 */ /* 0x0001e80000100a00 */
[----:B0-----:R-:W2:Y:S01]  /*7d350*/  LDL.64 R16, [R1+0x1b0] ;  /* 0x0001b00001107983 */ /* 0x001ea20000100a00 */
[----:B---3--:R-:W-:-:S15]  /*7d360*/  HMMA.16816.F32.BF16 R4, R20, R12, R4 ;  /* 0x0000000c1404723c */ /* 0x008fde0000041804 */
[----:B------:R-:W-:-:S04]  /*7d370*/  NOP ;  /* 0x0000000000007918 */ /* 0x000fc80000000000 */
[----:B------:R-:W-:Y:S04]  /*7d380*/  STL.64 [R1+0xe00], R4 ;  /* 0x000e000401007387 */ /* 0x000fe80000100a00 */
[----:B------:R0:W-:Y:S04]  /*7d390*/  STL.64 [R1+0xe08], R6 ;  /* 0x000e080601007387 */ /* 0x0001e80000100a00 */
[----:B0-----:R-:W3:Y:S04]  /*7d3a0*/  LDL.LU.64 R6, [R1+0x4e60] ;  /* 0x004e600001067983 */ /* 0x001ee80000300a00 */
[----:B------:R-:W3:Y:S04]  /*7d3b0*/  LDL.LU.64 R4, [R1+0x4e58] ;  /* 0x004e580001047983 */ /* 0x000ee80000300a00 */
[----:B------:R0:W-:Y:S04]  /*7d3c0*/  STL.64 [R1+0x4bf8], R12 ;  /* 0x004bf80c01007387 */ /* 0x0001e80000100a00 */
[----:B------:R-:W-:Y:S04]  /*7d3d0*/  STL.64 [R1+0x4e08], R14 ;  /* 0x004e080e01007387 */ /* 0x000fe80000100a00 */
[----:B0-----:R-:W4:Y:S01]  /*7d3e0*/  LDL R12, [R1+0x190] ;  /* 0x00019000010c7983 */ /* 0x001f220000100800 */
[----:B------:R-:W-:-:S03]  /*7d3f0*/  IMAD.MOV.U32 R13, RZ, RZ, R8 ;  /* 0x000000ffff0d7224 */ /* 0x000fc600078e0008 */
[----:B------:R-:W3:Y:S04]  /*7d400*/  LDL.LU R8, [R1+0x4e54] ;  /* 0x004e540001087983 */ /* 0x000ee80000300800 */
[----:B----4-:R0:W-:Y:S02]  /*7d410*/  STL.64 [R1+0x4e18], R12 ;  /* 0x004e180c01007387 */ /* 0x0101e40000100a00 */
[----:B0-----:R-:W-:Y:S02]  /*7d420*/  IMAD.MOV.U32 R12, RZ, RZ, R9 ;  /* 0x000000ffff0c7224 */ /* 0x001fe400078e0009 */
[----:B------:R-:W3:Y:S01]  /*7d430*/  LDL.LU R9, [R1+0x4e50] ;  /* 0x004e500001097983 */ /* 0x000ee20000300800 */
[----:B------:R-:W-:-:S05]  /*7d440*/  IMAD.MOV.U32 R13, RZ, RZ, R3 ;  /* 0x000000ffff0d7224 */ /* 0x000fca00078e0003 */
[----:B------:R0:W-:Y:S04]  /*7d450*/  STL.64 [R1+0x4e30], R12 ;  /* 0x004e300c01007387 */ /* 0x0001e80000100a00 */
[----:B0-----:R-:W2:Y:S04]  /*7d460*/  LDL.LU R12, [R1+0x4c0] ;  /* 0x0004c000010c7983 */ /* 0x001ea80000300800 */
[----:B------:R-:W2:Y:S04]  /*7d470*/  LDL.LU R13, [R1+0x4c4] ;  /* 0x0004c400010d7983 */ /* 0x000ea80000300800 */
[----:B------:R-:W2:Y:S04]  /*7d480*/  LDL.LU R14, [R1+0x4c8] ;  /* 0x0004c800010e7983 */ /* 0x000ea80000300800 */
[----:B------:R-:W2:Y:S01]  /*7d490*/  LDL.LU R15, [R1+0x4cc] ;  /* 0x0004cc00010f7983 */ /* 0x000ea20000300800 */
[----:B---3--:R-:W-:-:S15]  /*7d4a0*/  HMMA.16816.F32.BF16 R4, R20, R8, R4 ;  /* 0x000000081404723c */ /* 0x008fde0000041804 */
[----:B------:R-:W-:-:S04]  /*7d4b0*/  NOP ;  /* 0x0000000000007918 */ /* 0x000fc80000000000 */
[----:B------:R0:W-:Y:S04]  /*7d4c0*/  STL.64 [R1+0xdf0], R4 ;  /* 0x000df00401007387 */ /* 0x0001e80000100a00 */
[----:B------:R-:W-:Y:S04]  /*7d4d0*/  STL.64 [R1+0xdf8], R6 ;  /* 0x000df80601007387 */ /* 0x000fe80000100a00 */
[----:B0-----:R-:W3:Y:S04]  /*7d4e0*/  LDL.LU.64 R4, [R1+0x4e48] ;  /* 0x004e480001047983 */ /* 0x001ee80000300a00 */
[----:B------:R0:W-:Y:S04]  /*7d4f0*/  STL.64 [R1+0x4c00], R8 ;  /* 0x004c000801007387 */ /* 0x0001e80000100a00 */
[----:B------:R1:W-:Y:S04]  /*7d500*/  STL.64 [R1+0x4e10], R10 ;  /* 0x004e100a01007387 */ /* 0x0003e80000100a00 */
[----:B0-----:R-:W4:Y:S04]  /*7d510*/  LDL.LU R8, [R1+0x4a0] ;  /* 0x0004a00001087983 */ /* 0x001f280000300800 */
[----:B------:R-:W4:Y:S04]  /*7d520*/  LDL.LU R9, [R1+0x4a4] ;  /* 0x0004a40001097983 */ /* 0x000f280000300800 */
[----:B-1----:R-:W2:Y:S04]  /*7d530*/  LDL.LU R10, [R1+0x4a8] ;  /* 0x0004a800010a7983 */ /* 0x002ea80000300800 */
[----:B------:R-:W2:Y:S01]  /*7d540*/  LDL.LU R11, [R1+0x4ac] ;  /* 0x0004ac00010b7983 */ /* 0x000ea20000300800 */
[----:B---3--:R-:W-:Y:S03]  /*7d550*/  HMMA.16816.F32.BF16 R20, R20, R4, R24 ;  /* 0x000000041414723c */ /* 0x008fe60000041818 */
[----:B--2---:R-:W-:Y:S04]  /*7d560*/  STL.64 [R1+0x4e28], R10 ;  /* 0x004e280a01007387 */ /* 0x004fe80000100a00 */
[----:B----4-:R0:W-:Y:S04]  /*7d570*/  STL.64 [R1+0x4e20], R8 ;  /* 0x004e200801007387 */ /* 0x0101e80000100a00 */
[----:B0-----:R-:W2:Y:S04]  /*7d580*/  LDL.LU R8, [R1+0x4b0] ;  /* 0x0004b00001087983 */ /* 0x001ea80000300800 */
[----:B------:R-:W2:Y:S04]  /*7d590*/  LDL.LU R9, [R1+0x4b4] ;  /* 0x0004b40001097983 */ /* 0x000ea80000300800 */
[----:B------:R-:W2:Y:S04]  /*7d5a0*/  LDL.LU R10, [R1+0x4b8] ;  /* 0x0004b800010a7983 */ /* 0x000ea80000300800 */
[----:B------:R-:W2:Y:S04]  /*7d5b0*/  LDL.LU R11, [R1+0x4bc] ;  /* 0x0004bc00010b7983 */ /* 0x000ea80000300800 */
[----:B------:R-:W3:Y:S04]  /*7d5c0*/  LDL.LU.64 R26, [R1+0x4e40] ;  /* 0x004e4000011a7983 */ /* 0x000ee80000300a00 */
[----:B------:R-:W3:Y:S04]  /*7d5d0*/  LDL.LU.64 R24, [R1+0x4e38] ;  /* 0x004e380001187983 */ /* 0x000ee80000300a00 */
[----:B------:R-:W-:Y:S04]  /*7d5e0*/  STL.64 [R1+0x570], R20 ;  /* 0x0005701401007387 */ /* 0x000fe80000100a00 */
[----:B------:R-:W-:Y:S04]  /*7d5f0*/  STL.64 [R1+0x578], R22 ;  /* 0x0005781601007387 */ /* 0x000fe80000100a00 */
[----:B------:R0:W-:Y:S04]  /*7d600*/  STL.64 [R1+0x4be0], R4 ;  /* 0x004be00401007387 */ /* 0x0001e80000100a00 */
[----:B0-----:R-:W4:Y:S04]  /*7d610*/  LDL.LU R4, [R1+0x490] ;  /* 0x0004900001047983 */ /* 0x001f280000300800 */
[----:B------:R-:W4:Y:S04]  /*7d620*/  LDL.LU R5, [R1+0x494] ;  /* 0x0004940001057983 */ /* 0x000f280000300800 */
[----:B------:R-:W4:Y:S04]  /*7d630*/  LDL.LU R6, [R1+0x498] ;  /* 0x0004980001067983 */ /* 0x000f280000300800 */
[----:B------:R-:W4:Y:S01]  /*7d640*/  LDL.LU R7, [R1+0x49c] ;  /* 0x00049c0001077983 */ /* 0x000f220000300800 */
[----:B---3--:R-:W-:-:S15]  /*7d650*/  HMMA.16816.F32.BF16 R12, R24, R16, R12 ;  /* 0x00000010180c723c */ /* 0x008fde000004180c */
[----:B------:R-:W-:-:S04]  /*7d660*/  NOP ;  /* 0x0000000000007918 */ /* 0x000fc80000000000 */
        /* <DEDUP_REMOVED lines=9> */
[----:B------:R-:W-:Y:S02]  /*7d700*/  IMAD.MOV.U32 R20, RZ, RZ, R2 ;  /* 0x000000ffff147224 */ /* 0x000fe400078e0002 */
[----:B------:R-:W-:-:S07]  /*7d710*/  IMAD.MOV.U32 R21, RZ, RZ, R0 ;  /* 0x000000ffff157224 */ /* 0x000fce00078e0000 */
[----:B----4-:R-:W-:Y:S01]  /*7d720*/  HMMA.16816.F32.BF16 R20, R24, R20, R4 ;  /* 0x000000141814723c */ /* 0x010fe20000041804 */
[----:B------:R-:W0:Y:S02]  /*7d730*/  S2R R7, SR_TID.X ;  /* 0x0000000000077919 */ /* 0x000e240000002100 */
[----:B0-----:R-:W-:-:S05]  /*7d740*/  LOP3.LUT R18, R7, 0x7, RZ, 0xc0, !PT ;  /* 0x0000000707127812 */ /* 0x001fca00078ec0ff */
[----:B--2---:R-:W-:Y:S01]  /*7d750*/  HMMA.16816.F32.BF16 R12, R24, R12, R8 ;  /* 0x0000000c180c723c */ /* 0x004fe20000041808 */
[----:B------:R-:W2:-:S15]  /*7d760*/  LDL.LU.64 R10, [R1+0x4e10] ;  /* 0x004e1000010a7983 */ /* 0x000e9e0000300a00 */
[----:B------:R-:W-:-:S03]  /*7d770*/  NOP ;  /* 0x0000000000007918 */ /* 0x000fc60000000000 */
[----:B------:R-:W-:Y:S04]  /*7d780*/  STL.64 [R1+0x4a0], R12 ;  /* 0x0004a00c01007387 */ /* 0x000fe80000100a00 */
[----:B------:R0:W-:Y:S04]  /*7d790*/  STL.64 [R1+0x4a8], R14 ;  /* 0x0004a80e01007387 */ /* 0x0001e80000100a00 */
[----:B0-----:R-:W3:Y:S04]  /*7d7a0*/  LDL.LU.64 R14, [R1+0x4e08] ;  /* 0x004e0800010e7983 */ /* 0x001ee80000300a00 */
[----:B------:R-:W-:Y:S04]  /*7d7b0*/  STL.64 [R1+0x490], R20 ;  /* 0x0004901401007387 */ /* 0x000fe80000100a00 */
[----:B------:R-:W-:Y:S04]  /*7d7c0*/  STL.64 [R1+0x498], R22 ;  /* 0x0004981601007387 */ /* 0x000fe80000100a00 */
[----:B------:R-:W4:Y:S04]  /*7d7d0*/  LDL.LU R4, [R1+0x730] ;  /* 0x0007300001047983 */ /* 0x000f280000300800 */
[----:B------:R-:W4:Y:S04]  /*7d7e0*/  LDL.LU R5, [R1+0x734] ;  /* 0x0007340001057983 */ /* 0x000f280000300800 */
[----:B------:R-:W3:Y:S04]  /*7d7f0*/  LDL.LU R6, [R1+0x738] ;  /* 0x0007380001067983 */ /* 0x000ee80000300800 */
[----:B------:R-:W3:Y:S01]  /*7d800*/  LDL.LU R7, [R1+0x73c] ;  /* 0x00073c0001077983 */ /* 0x000ee20000300800 */
[----:B--2---:R-:W-:-:S02]  /*7d810*/  IMAD.MOV.U32 R12, RZ, RZ, R11 ;  /* 0x000000ffff0c7224 */ /* 0x004fc400078e000b */
[----:B------:R-:W-:Y:S01]  /*7d820*/  IMAD.MOV.U32 R13, RZ, RZ, R10 ;  /* 0x000000ffff0d7224 */ /* 0x000fe200078e000a */
[----:B---3--:R-:W-:Y:S04]  /*7d830*/  STL.64 [R1+0x4c10], R6 ;  /* 0x004c100601007387 */ /* 0x008fe80000100a00 */
[----:B----4-:R0:W-:Y:S04]  /*7d840*/  STL.64 [R1+0x4c08], R4 ;  /* 0x004c080401007387 */ /* 0x0101e80000100a00 */
[----:B------:R1:W-:Y:S04]  /*7d850*/  STL.64 [R1+0x4c18], R12 ;  /* 0x004c180c01007387 */ /* 0x0003e80000100a00 */
[----:B------:R-:W2:Y:S04]  /*7d860*/  LDL.LU R8, [R1+0x750] ;  /* 0x0007500001087983 */ /* 0x000ea80000300800 */
[----:B------:R-:W2:Y:S04]  /*7d870*/  LDL.LU R9, [R1+0x754] ;  /* 0x0007540001097983 */ /* 0x000ea80000300800 */
[----:B------:R-:W3:Y:S04]  /*7d880*/  LDL.LU R10, [R1+0x758] ;  /* 0x00075800010a7983 */ /* 0x000ee80000300800 */
[----:B------:R-:W3:Y:S01]  /*7d890*/  LDL.LU R11, [R1+0x75c] ;  /* 0x00075c00010b7983 */ /* 0x000ee20000300800 */
[----:B0-----:R-:W-:-:S02]  /*7d8a0*/  IMAD.MOV.U32 R4, RZ, RZ, R15 ;  /* 0x000000ffff047224 */ /* 0x001fc400078e000f */
[----:B------:R-:W-:Y:S01]  /*7d8b0*/  IMAD.MOV.U32 R5, RZ, RZ, R14 ;  /* 0x000000ffff057224 */ /* 0x000fe200078e000e */
[----:B---3--:R-:W-:Y:S04]  /*7d8c0*/  STL.64 [R1+0x4c28], R10 ;  /* 0x004c280a01007387 */ /* 0x008fe80000100a00 */
[----:B--2---:R0:W-:Y:S04]  /*7d8d0*/  STL.64 [R1+0x4c20], R8 ;  /* 0x004c200801007387 */ /* 0x0041e80000100a00 */
[----:B------:R2:W-:Y:S04]  /*7d8e0*/  STL.64 [R1+0x4c30], R4 ;  /* 0x004c300401007387 */ /* 0x0005e80000100a00 */
[----:B-1----:R-:W3:Y:S04]  /*7d8f0*/  LDL.LU R12, [R1+0x760] ;  /* 0x00076000010c7983 */ /* 0x002ee80000300800 */
[----:B------:R-:W3:Y:S04]  /*7d900*/  LDL.LU R13, [R1+0x764] ;  /* 0x00076400010d7983 */ /* 0x000ee80000300800 */
[----:B------:R-:W4:Y:S04]  /*7d910*/  LDL.LU R14, [R1+0x768] ;  /* 0x00076800010e7983 */ /* 0x000f280000300800 */
[----:B------:R-:W4:Y:S04]  /*7d920*/  LDL.LU R15, [R1+0x76c] ;  /* 0x00076c00010f7983 */ /* 0x000f280000300800 */
[----:B----4-:R-:W-:Y:S04]  /*7d930*/  STL.64 [R1+0x4c40], R14 ;  /* 0x004c400e01007387 */ /* 0x010fe80000100a00 */
[----:B---3--:R1:W-:Y:S04]  /*7d940*/  STL.64 [R1+0x4c38], R12 ;  /* 0x004c380c01007387 */ /* 0x0083e80000100a00 */
[----:B0-----:R-:W3:Y:S04]  /*7d950*/  LDL R8, [R1+0x30] ;  /* 0x0000300001087983 */ /* 0x001ee80000100800 */
[----:B------:R-:W3:Y:S04]  /*7d960*/  LDL R9, [R1+0x34] ;  /* 0x0000340001097983 */ /* 0x000ee80000100800 */
[----:B---3--:R-:W-:Y:S04]  /*7d970*/  STL.64 [R1+0x4c48], R8 ;  /* 0x004c480801007387 */ /* 0x008fe80000100a00 */
[----:B--2---:R-:W2:Y:S04]  /*7d980*/  LDL.LU R4, [R1+0x770] ;  /* 0x0007700001047983 */ /* 0x004ea80000300800 */
[----:B------:R-:W2:Y:S04]  /*7d990*/  LDL.LU R5, [R1+0x774] ;  /* 0x0007740001057983 */ /* 0x000ea80000300800 */
[----:B------:R-:W3:Y:S04]  /*7d9a0*/  LDL.LU R6, [R1+0x778] ;  /* 0x0007780001067983 */ /* 0x000ee80000300800 */
[----:B------:R-:W3:Y:S04]  /*7d9b0*/  LDL.LU R7, [R1+0x77c] ;  /* 0x00077c0001077983 */ /* 0x000ee80000300800 */
[----:B---3--:R-:W-:Y:S04]  /*7d9c0*/  STL.64 [R1+0x4c58], R6 ;  /* 0x004c580601007387 */ /* 0x008fe80000100a00 */
[----:B--2---:R0:W-:Y:S04]  /*7d9d0*/  STL.64 [R1+0x4c50], R4 ;  /* 0x004c500401007387 */ /* 0x0041e80000100a00 */
[----:B-1----:R-:W2:Y:S04]  /*7d9e0*/  LDL R12, [R1+0x40] ;  /* 0x00004000010c7983 */ /* 0x002ea80000100800 */
[----:B------:R-:W2:Y:S04]  /*7d9f0*/  LDL R13, [R1+0x44] ;  /* 0x00004400010d7983 */ /* 0x000ea80000100800 */
        /* <DEDUP_REMOVED lines=125> */
[----:B------:R-:W4:Y:S04]  /*7e1d0*/  LDL R20, [R1+0x150] ;  /* 0x0001500001147983 */ /* 0x000f280000100800 */
[----:B------:R-:W4:Y:S04]  /*7e1e0*/  LDL R21, [R1+0x154] ;  /* 0x0001540001157983 */ /* 0x000f280000100800 */
[----:B----4-:R0:W-:Y:S04]  /*7e1f0*/  STL.64 [R1+0x4dd8], R20 ;  /* 0x004dd81401007387 */ /* 0x0101e80000100a00 */
[----:B0-----:R-:W4:Y:S04]  /*7e200*/  LDL R20, [R1+0x160] ;  /* 0x0001600001147983 */ /* 0x001f280000100800 */
[----:B------:R-:W4:Y:S04]  /*7e210*/  LDL R21, [R1+0x164] ;  /* 0x0001640001157983 */ /* 0x000f280000100800 */
[----:B----4-:R0:W-:Y:S04]  /*7e220*/  STL.64 [R1+0x4df0], R20 ;  /* 0x004df01401007387 */ /* 0x0101e80000100a00 */
[----:B------:R-:W4:Y:S04]  /*7e230*/  LDL.LU R4, [R1+0x460] ;  /* 0x0004600001047983 */ /* 0x000f280000300800 */
[----:B------:R-:W4:Y:S04]  /*7e240*/  LDL.LU R5, [R1+0x464] ;  /* 0x0004640001057983 */ /* 0x000f280000300800 */
[----:B------:R-:W2:Y:S04]  /*7e250*/  LDL.LU R6, [R1+0x468] ;  /* 0x0004680001067983 */ /* 0x000ea80000300800 */
[----:B------:R-:W2:Y:S04]  /*7e260*/  LDL.LU R7, [R1+0x46c] ;  /* 0x00046c0001077983 */ /* 0x000ea80000300800 */
[----:B0-----:R-:W3:Y:S04]  /*7e270*/  LDL R20, [R1+0x170] ;  /* 0x0001700001147983 */ /* 0x001ee80000100800 */
[----:B------:R-:W3:Y:S04]  /*7e280*/  LDL R21, [R1+0x174] ;  /* 0x0001740001157983 */ /* 0x000ee80000100800 */
        /* <DEDUP_REMOVED lines=17> */
[----:B------:R-:W4:Y:S01]  /*7e3a0*/  LDL.LU R15, [R1+0x86c] ;  /* 0x00086c00010f7983 */ /* 0x000f220000300800 */
[----:B------:R-:W0:Y:S01]  /*7e3b0*/  S2R R19, SR_TID.X ;  /* 0x0000000000137919 */ /* 0x000e220000002100 */
[----:B------:R-:W-:-:S02]  /*7e3c0*/  IMAD R18, R18, 0x110, RZ ;  /* 0x0000011012127824 */ /* 0x000fc400078e02ff */
[----:B----4-:R-:W-:Y:S04]  /*7e3d0*/  STL.64 [R1+0x4db0], R14 ;  /* 0x004db00e01007387 */ /* 0x010fe80000100a00 */
[----:B---3--:R1:W-:Y:S04]  /*7e3e0*/  STL.64 [R1+0x4da8], R12 ;  /* 0x004da80c01007387 */ /* 0x0083e80000100a00 */
[----:B-1----:R-:W3:Y:S04]  /*7e3f0*/  LDL.LU R12, [R1+0x870] ;  /* 0x00087000010c7983 */ /* 0x002ee80000300800 */
[----:B------:R-:W3:Y:S04]  /*7e400*/  LDL.LU R13, [R1+0x874] ;  /* 0x00087400010d7983 */ /* 0x000ee80000300800 */
[----:B------:R-:W4:Y:S04]  /*7e410*/  LDL.LU R14, [R1+0x878] ;  /* 0x00087800010e7983 */ /* 0x000f280000300800 */
[----:B------:R-:W4:Y:S01]  /*7e420*/  LDL.LU R15, [R1+0x87c] ;  /* 0x00087c00010f7983 */ /* 0x000f220000300800 */
[----:B0-----:R-:W-:-:S02]  /*7e430*/  IMAD.SHL.U32 R0, R19, 0x2, RZ ;  /* 0x0000000213007824 */ /* 0x001fc400078e00ff */
[----:B------:R-:W-:-:S03]  /*7e440*/  IMAD.SHL.U32 R23, R19, 0x80, RZ ;  /* 0x0000008013177824 */ /* 0x000fc600078e00ff */
[----:B------:R-:W-:-:S04]  /*7e450*/  LOP3.LUT R0, R18, 0x10, R0, 0x78, !PT ;  /* 0x0000001012007812 */ /* 0x000fc800078e7800 */
[----:B------:R-:W-:Y:S02]  /*7e460*/  LOP3.LUT R0, R0, 0x800, R23, 0xf8, !PT ;  /* 0x0000080000007812 */ /* 0x000fe400078ef817 */
[C---:B--2---:R-:W-:Y:S01]  /*7e470*/  HMMA.16816.F32.BF16 R20, R24.reuse, R20, R4 ;  /* 0x000000141814723c */ /* 0x044fe20000041804 */
[----:B------:R-:W-:Y:S02]  /*7e480*/  IMAD.MOV.U32 R3, RZ, RZ, R16 ;  /* 0x000000ffff037224 */ /* 0x000fe400078e0010 */
[----:B------:R-:W-:Y:S01]  /*7e490*/  IMAD.MOV.U32 R2, RZ, RZ, R17 ;  /* 0x000000ffff027224 */ /* 0x000fe200078e0011 */
[----:B----4-:R-:W-:Y:S04]  /*7e4a0*/  STL.64 [R1+0x4dc8], R14 ;  /* 0x004dc80e01007387 */ /* 0x010fe80000100a00 */
        /* <DEDUP_REMOVED lines=9> */
[----:B------:R-:W4:Y:S04]  /*7e540*/  LDL.LU R16, [R1+0x740] ;  /* 0x0007400001107983 */ /* 0x000f280000300800 */
[----:B------:R-:W4:Y:S04]  /*7e550*/  LDL.LU R17, [R1+0x744] ;  /* 0x0007440001117983 */ /* 0x000f280000300800 */
[----:B------:R-:W4:Y:S04]  /*7e560*/  LDL.LU R18, [R1+0x748] ;  /* 0x0007480001127983 */ /* 0x000f280000300800 */
[----:B------:R-:W4:Y:S04]  /*7e570*/  LDL.LU R19, [R1+0x74c] ;  /* 0x00074c0001137983 */ /* 0x000f280000300800 */
        /* <DEDUP_REMOVED lines=11> */
[----:B------:R-:W-:Y:S01]  /*7e630*/  LOP3.LUT R0, R0, 0x40, RZ, 0x3c, !PT ;  /* 0x0000004000007812 */ /* 0x000fe200078e3cff */
[----:B--2---:R-:W-:Y:S02]  /*7e640*/  HMMA.16816.F32.BF16 R20, R24, R20, R4 ;  /* 0x000000141814723c */ /* 0x004fe40000041804 */
[----:B------:R-:W2:-:S15]  /*7e650*/  LDL.LU.64 R4, [R1+0x4dd0] ;  /* 0x004dd00001047983 */ /* 0x000e9e0000300a00 */
[----:B------:R-:W-:Y:S02]  /*7e660*/  NOP ;  /* 0x0000000000007918 */ /* 0x000fe40000000000 */
[----:B------:R-:W-:Y:S04]  /*7e670*/  STL.64 [R1+0x460], R20 ;  /* 0x0004601401007387 */ /* 0x000fe80000100a00 */
[----:B------:R-:W-:Y:S04]  /*7e680*/  STL.64 [R1+0x468], R22 ;  /* 0x0004681601007387 */ /* 0x000fe80000100a00 */
[----:B------:R-:W0:Y:S04]  /*7e690*/  LDSM.16.MT88.4 R20, [R0+UR5+0x12000] ;  /* 0x012000050014783b */ /* 0x000e280008004200 */
[----:B0-----:R-:W-:Y:S04]  /*7e6a0*/  STL.64 [R1+0x4bd8], R22 ;  /* 0x004bd81601007387 */ /* 0x001fe80000100a00 */
        /* <DEDUP_REMOVED lines=94> */
[----:B------:R-:W-:Y:S04]  /*7ec90*/  STL.64 [R1+0x790], R4 ;  /* 0x0007900401007387 */ /* 0x000fe80000100a00 */
[----:B------:R0:W-:Y:S04]  /*7eca0*/  STL.64 [R1+0x798], R6 ;  /* 0x0007980601007387 */ /* 0x0001e80000100a00 */
[----:B0-----:R-:W2:Y:S04]  /*7ecb0*/  LDL.LU.64 R6, [R1+0x4c58] ;  /* 0x004c580001067983 */ /* 0x001ea80000300a00 */
[----:B------:R-:W2:Y:S01]  /*7ecc0*/  LDL.LU.64 R4, [R1+0x4c50] ;  /* 0x004c500001047983 */ /* 0x000ea20000300a00 */
[----:B---3--:R-:W-:Y:S03]  /*7ecd0*/  HMMA.16816.F32.BF16 R12, R24, R12, R8 ;  /* 0x0000000c180c723c */ /* 0x008fe60000041808 */
[----:B------:R-:W2:-:S15]  /*7ece0*/  LDL.LU.64 R8, [R1+0x4c48] ;  /* 0x004c480001087983 */ /* 0x000e9e0000300a00 */
[----:B------:R-:W-:Y:S01]  /*7ecf0*/  NOP ;  /* 0x0000000000007918 */ /* 0x000fe20000000000 */
[----:B------:R-:W-:Y:S04]  /*7ed00*/  STL.64 [R1+0x780], R12 ;  /* 0x0007800c01007387 */ /* 0x000fe80000100a00 */
[----:B------:R0:W-:Y:S04]  /*7ed10*/  STL.64 [R1+0x788], R14 ;  /* 0x0007880e01007387 */ /* 0x0001e80000100a00 */
[----:B0-----:R-:W3:Y:S04]  /*7ed20*/  LDL.LU.64 R14, [R1+0x4c40] ;  /* 0x004c4000010e7983 */ /* 0x001ee80000300a00 */
[----:B------:R-:W3:Y:S01]  /*7ed30*/  LDL.LU.64 R12, [R1+0x4c38] ;  /* 0x004c3800010c7983 */ /* 0x000ee20000300a00 */
[----:B--2---:R-:W-:Y:S03]  /*7ed40*/  HMMA.16816.F32.BF16 R8, R24, R8, R4 ;  /* 0x000000081808723c */ /* 0x004fe60000041804 */
[----:B------:R-:W3:-:S15]  /*7ed50*/  LDL.LU.64 R4, [R1+0x4c30] ;  /* 0x004c300001047983 */ /* 0x000ede0000300a00 */
[----:B------:R-:W-:Y:S01]  /*7ed60*/  NOP ;  /* 0x0000000000007918 */ /* 0x000fe20000000000 */
[----:B------:R-:W-:Y:S04]  /*7ed70*/  STL.64 [R1+0x770], R8 ;  /* 0x0007700801007387 */ /* 0x000fe80000100a00 */
[----:B------:R0:W-:Y:S04]  /*7ed80*/  STL.64 [R1+0x778], R10 ;  /* 0x0007780a01007387 */ /* 0x0001e80000100a00 */
[----:B0-----:R-:W2:Y:S04]  /*7ed90*/  LDL.LU.64 R10, [R1+0x4c28] ;  /* 0x004c2800010a7983 */ /* 0x001ea80000300a00 */
[----:B------:R-:W2:Y:S01]  /*7eda0*/  LDL.LU.64 R8, [R1+0x4c20] ;  /* 0x004c200001087983 */ /* 0x000ea20000300a00 */
[----:B---3--:R-:W-:Y:S03]  /*7edb0*/  HMMA.16816.F32.BF16 R4, R24, R4, R12 ;  /* 0x000000041804723c */ /* 0x008fe6000004180c */
[----:B------:R-:W2:Y:S01]  /*7edc0*/  LDL.LU.64 R12, [R1+0x4c18] ;  /* 0x004c1800010c7983 */ /* 0x000ea20000300a00 */
[----:B------:R-:W-:-:S02]  /*7edd0*/  IMAD.MOV.U32 R20, RZ, RZ, R29 ;  /* 0x000000ffff147224 */ /* 0x000fc400078e001d */
[----:B------:R-:W-:-:S07]  /*7ede0*/  IMAD.MOV.U32 R21, RZ, RZ, R28 ;  /* 0x000000ffff157224 */ /* 0x000fce00078e001c */
[C---:B----4-:R-:W-:Y:S06]  /*7edf0*/  HMMA.16816.F32.BF16 R20, R24.reuse, R20, R16 ;  /* 0x000000141814723c */ /* 0x050fec0000041810 */
[----:B------:R-:W-:Y:S04]  /*7ee00*/  STL.64 [R1+0x760], R4 ;  /* 0x0007600401007387 */ /* 0x000fe80000100a00 */
[----:B------:R0:W-:Y:S04]  /*7ee10*/  STL.64 [R1+0x768], R6 ;  /* 0x0007680601007387 */ /* 0x0001e80000100a00 */
[----:B0-----:R-:W3:Y:S04]  /*7ee20*/  LDL.LU.64 R6, [R1+0x4c10] ;  /* 0x004c100001067983 */ /* 0x001ee80000300a00 */
[----:B------:R-:W3:Y:S01]  /*7ee30*/  LDL.LU.64 R4, [R1+0x4c08] ;  /* 0x004c080001047983 */ /* 0x000ee20000300a00 */
[----:B--2---:R-:W-:Y:S03]  /*7ee40*/  HMMA.16816.F32.BF16 R12, R24, R12, R8 ;  /* 0x0000000c180c723c */ /* 0x004fe60000041808 */
[----:B------:R-:W2:-:S15]  /*7ee50*/  LDL.LU.64 R8, [R1+0x4c00] ;  /* 0x004c000001087983 */ /* 0x000e9e0000300a00 */
[----:B------:R-:W-:Y:S01]  /*7ee60*/  NOP ;  /* 0x0000000000007918 */ /* 0x000fe20000000000 */
[----:B------:R0:W-:Y:S04]  /*7ee70*/  STL.64 [R1+0x750], R12 ;  /* 0x0007500c01007387 */ /* 0x0001e80000100a00 */
[----:B------:R-:W-:Y:S04]  /*7ee80*/  STL.64 [R1+0x758], R14 ;  /* 0x0007580e01007387 */ /* 0x000fe80000100a00 */
[----:B0-----:R-:W4:Y:S04]  /*7ee90*/  LDL.LU.64 R12, [R1+0x4bf8] ;  /* 0x004bf800010c7983 */ /* 0x001f280000300a00 */
[----:B------:R-:W2:Y:S04]  /*7eea0*/  LDL.LU.64 R18, [R1+0x4bf0] ;  /* 0x004bf00001127983 */ /* 0x000ea80000300a00 */
[----:B------:R-:W3:Y:S02]  /*7eeb0*/  LDL.LU.64 R16, [R1+0x4be8] ;  /* 0x004be80001107983 */ /* 0x000ee40000300a00 */
[C---:B---3--:R-:W-:Y:S02]  /*7eec0*/  HMMA.16816.F32.BF16 R4, R24.reuse, R16, R4 ;  /* 0x000000101804723c */ /* 0x048fe40000041804 */
[----:B--2---:R-:W-:Y:S04]  /*7eed0*/  STL.64 [R1+0x49e0], R18 ;  /* 0x0049e01201007387 */ /* 0x004fe80000100a00 */
[----:B------:R-:W-:Y:S04]  /*7eee0*/  STL.64 [R1+0x740], R20 ;  /* 0x0007401401007387 */ /* 0x000fe80000100a00 */
[----:B------:R-:W-:Y:S04]  /*7eef0*/  STL.64 [R1+0x748], R22 ;  /* 0x0007481601007387 */ /* 0x000fe80000100a00 */
[----:B------:R0:W-:Y:S05]  /*7ef00*/  STL.64 [R1+0x49d8], R16 ;  /* 0x0049d81001007387 */ /* 0x0001ea0000100a00 */
[----:B------:R-:W-:Y:S04]  /*7ef10*/  STL.64 [R1+0x730], R4 ;  /* 0x0007300401007387 */ /* 0x000fe80000100a00 */
[----:B------:R-:W-:Y:S04]  /*7ef20*/  STL.64 [R1+0x738], R6 ;  /* 0x0007380601007387 */ /* 0x000fe80000100a00 */
[----:B0-----:R-:W2:Y:S04]  /*7ef30*/  LDL.64 R16, [R1+0x150] ;  /* 0x0001500001107983 */ /* 0x001ea80000100a00 */
        /* <DEDUP_REMOVED lines=23> */
[----:B0-----:R-:W4:Y:S04]  /*7f0b0*/  LDL.LU R16, [R1+0x720] ;  /* 0x0007200001107983 */ /* 0x001f280000300800 */
[----:B------:R-:W4:Y:S04]  /*7f0c0*/  LDL.LU R17, [R1+0x724] ;  /* 0x0007240001117983 */ /* 0x000f280000300800 */
[----:B------:R-:W4:Y:S04]  /*7f0d0*/  LDL.LU R18, [R1+0x728] ;  /* 0x0007280001127983 */ /* 0x000f280000300800 */
[----:B------:R-:W4:Y:S02]  /*7f0e0*/  LDL.LU R19, [R1+0x72c] ;  /* 0x00072c0001137983 */ /* 0x000f240000300800 */
[----:B----4-:R-:W-:-:S15]  /*7f0f0*/  HMMA.16816.F32.BF16 R16, R24, R12, R16 ;  /* 0x0000000c1810723c */ /* 0x010fde0000041810 */
[----:B------:R-:W-:-:S04]  /*7f100*/  NOP ;  /* 0x0000000000007918 */ /* 0x000fc80000000000 */
[----:B------:R-:W-:Y:S04]  /*7f110*/  STL.64 [R1+0x720], R16 ;  /* 0x0007201001007387 */ /* 0x000fe80000100a00 */
[----:B------:R-:W-:Y:S04]  /*7f120*/  STL.64 [R1+0x728], R18 ;  /* 0x0007281201007387 */ /* 0x000fe80000100a00 */
        /* <DEDUP_REMOVED lines=24> */
[----:B------:R0:W-:Y:S04]  /*7f2b0*/  STL.64 [R1+0x710], R4 ;  /* 0x0007100401007387 */ /* 0x0001e80000100a00 */
[----:B------:R-:W-:Y:S04]  /*7f2c0*/  STL.64 [R1+0x718], R6 ;  /* 0x0007180601007387 */ /* 0x000fe80000100a00 */
[----:B0-----:R-:W3:Y:S01]  /*7f2d0*/  LDL.LU.64 R4, [R1+0x4be0] ;  /* 0x004be00001047983 */ /* 0x001ee20000300a00 */
[----:B------:R-:W-:-:S02]  /*7f2e0*/  IMAD.MOV.U32 R16, RZ, RZ, R3 ;  /* 0x000000ffff107224 */ /* 0x000fc400078e0003 */
[----:B------:R-:W-:Y:S01]  /*7f2f0*/  IMAD.MOV.U32 R17, RZ, RZ, R2 ;  /* 0x000000ffff117224 */ /* 0x000fe200078e0002 */
[----:B---3--:R-:W-:Y:S01]  /*7f300*/  HMMA.16816.F32.BF16 R24, R24, R4, R20 ;  /* 0x000000041818723c */ /* 0x008fe20000041814 */
[----:B------:R-:W2:Y:S04]  /*7f310*/  LDL.LU.64 R22, [R1+0x4bd8] ;  /* 0x004bd80001167983 */ /* 0x000ea80000300a00 */
[----:B------:R-:W2:Y:S04]  /*7f320*/  LDL.LU.64 R20, [R1+0x4bd0] ;  /* 0x004bd00001147983 */ /* 0x000ea80000300a00 */
[----:B------:R0:W-:Y:S04]  /*7f330*/  STL.64 [R1+0x49e8], R4 ;  /* 0x0049e80401007387 */ /* 0x0001e80000100a00 */
[----:B0-----:R-:W3:Y:S06]  /*7f340*/  LDL.LU R4, [R1+0xd80] ;  /* 0x000d800001047983 */ /* 0x001eec0000300800 */
[----:B------:R-:W-:Y:S04]  /*7f350*/  STL.64 [R1+0x450], R24 ;  /* 0x0004501801007387 */ /* 0x000fe80000100a00 */
[----:B------:R-:W-:Y:S04]  /*7f360*/  STL.64 [R1+0x458], R26 ;  /* 0x0004581a01007387 */ /* 0x000fe80000100a00 */
[----:B------:R-:W0:Y:S04]  /*7f370*/  LDSM.16.MT88.4 R24, [R0+UR5+0x12080] ;  /* 0x012080050018783b */ /* 0x000e280008004200 */
[----:B------:R-:W3:Y:S04]  /*7f380*/  LDL.LU R5, [R1+0xd84] ;  /* 0x000d840001057983 */ /* 0x000ee80000300800 */
[----:B------:R-:W3:Y:S04]  /*7f390*/  LDL.LU R6, [R1+0xd88] ;  /* 0x000d880001067983 */ /* 0x000ee80000300800 */
[----:B------:R-:W3:Y:S04]  /*7f3a0*/  LDL.LU R7, [R1+0xd8c] ;  /* 0x000d8c0001077983 */ /* 0x000ee80000300800 */
[----:B0-----:R-:W-:Y:S04]  /*7f3b0*/  STL.64 [R1+0x49b0], R26 ;  /* 0x0049b01a01007387 */ /* 0x001fe80000100a00 */
[----:B------:R0:W-:Y:S04]  /*7f3c0*/  STL.64 [R1+0x49a8], R24 ;  /* 0x0049a81801007387 */ /* 0x0001e80000100a00 */
[----:B0-----:R-:W4:Y:S04]  /*7f3d0*/  LDL.LU R24, [R1+0xdd0] ;  /* 0x000dd00001187983 */ /* 0x001f280000300800 */
[----:B------:R-:W4:Y:S04]  /*7f3e0*/  LDL.LU R25, [R1+0xdd4] ;  /* 0x000dd40001197983 */ /* 0x000f280000300800 */
[----:B------:R-:W4:Y:S04]  /*7f3f0*/  LDL.LU R26, [R1+0xdd8] ;  /* 0x000dd800011a7983 */ /* 0x000f280000300800 */
[----:B------:R-:W4:Y:S01]  /*7f400*/  LDL.LU R27, [R1+0xddc] ;  /* 0x000ddc00011b7983 */ /* 0x000f220000300800 */
[----:B--2---:R-:W-:Y:S03]  /*7f410*/  HMMA.16816.F32.BF16 R16, R20, R16, R12 ;  /* 0x000000101410723c */ /* 0x004fe6000004180c */
[----:B------:R-:W2:Y:S04]  /*7f420*/  LDL.LU.64 R14, [R1+0x4bc8] ;  /* 0x004bc800010e7983 */ /* 0x000ea80000300a00 */
[----:B------:R-:W2:-:S12]  /*7f430*/  LDL.LU.64 R12, [R1+0x4bc0] ;  /* 0x004bc000010c7983 */ /* 0x000e980000300a00 */
[----:B------:R0:W-:Y:S04]  /*7f440*/  STL.64 [R1+0xde0], R16 ;  /* 0x000de01001007387 */ /* 0x0001e80000100a00 */
[----:B------:R-:W-:Y:S04]  /*7f450*/  STL.64 [R1+0xde8], R18 ;  /* 0x000de81201007387 */ /* 0x000fe80000100a00 */
[----:B0-----:R-:W4:Y:S02]  /*7f460*/  LDL.LU.64 R16, [R1+0x4bb8] ;  /* 0x004bb80001107983 */ /* 0x001f240000300a00 */
[----:B----4-:R-:W-:-:S15]  /*7f470*/  HMMA.16816.F32.BF16 R24, R20, R16, R24 ;  /* 0x000000101418723c */ /* 0x010fde0000041818 */
[----:B------:R-:W-:-:S04]  /*7f480*/  NOP ;  /* 0x0000000000007918 */ /* 0x000fc80000000000 */
[----:B------:R0:W-:Y:S04]  /*7f490*/  STL.64 [R1+0xdd0], R24 ;  /* 0x000dd01801007387 */ /* 0x0001e80000100a00 */
[----:B------:R1:W-:Y:S01]  /*7f4a0*/  STL.64 [R1+0xdd8], R26 ;  /* 0x000dd81a01007387 */ /* 0x0003e20000100a00 */
[----:B0-----:R-:W-:Y:S02]  /*7f4b0*/  IMAD.MOV.U32 R25, RZ, RZ, R16 ;  /* 0x000000ffff197224 */ /* 0x001fe400078e0010 */
[----:B------:R-:W-:Y:S02]  /*7f4c0*/  IMAD.MOV.U32 R24, RZ, RZ, R17 ;  /* 0x000000ffff187224 */ /* 0x000fe400078e0011 */
[----:B------:R-:W2:Y:S02]  /*7f4d0*/  LDL.LU.64 R16, [R1+0x4bb0] ;  /* 0x004bb00001107983 */ /* 0x000ea40000300a00 */
[----:B--2---:R-:W-:Y:S01]  /*7f4e0*/  HMMA.16816.F32.BF16 R12, R20, R16, R12 ;  /* 0x00000010140c723c */ /* 0x004fe2000004180c */
[----:B-1----:R-:W-:-:S02]  /*7f4f0*/  IMAD.MOV.U32 R27, RZ, RZ, R16 ;  /* 0x000000ffff1b7224 */ /* 0x002fc400078e0010 */
        /* <DEDUP_REMOVED lines=11> */
[----:B------:R-:W-:-:S15]  /*7f5b0*/  IMAD.MOV.U32 R0, RZ, RZ, R17 ;  /* 0x000000ffff007224 */ /* 0x000fde00078e0011 */
[----:B------:R-:W-:-:S03]  /*7f5c0*/  NOP ;  /* 0x0000000000007918 */ /* 0x000fc60000000000 */
        /* <DEDUP_REMOVED lines=18> */
[----:B------:R0:W-:Y:S04]  /*7f6f0*/  STL.64 [R1+0xd90], R16 ;  /* 0x000d901001007387 */ /* 0x0001e80000100a00 */
[----:B------:R-:W-:Y:S04]  /*7f700*/  STL.64 [R1+0xd98], R18 ;  /* 0x000d981201007387 */ /* 0x000fe80000100a00 */
[----:B0-----:R-:W3:Y:S01]  /*7f710*/  LDL.LU.64 R16, [R1+0x4b60] ;  /* 0x004b600001107983 */ /* 0x001ee20000300a00 */
[----:B------:R-:W-:Y:S02]  /*7f720*/  IMAD.MOV.U32 R10, RZ, RZ, R25 ;  /* 0x000000ffff0a7224 */ /* 0x000fe400078e0019 */
[----:B------:R-:W-:-:S03]  /*7f730*/  IMAD.MOV.U32 R11, RZ, RZ, R24 ;  /* 0x000000ffff0b7224 */ /* 0x000fc600078e0018 */
[----:B------:R-:W-:Y:S04]  /*7f740*/  STL [R1+0x48d4], R10 ;  /* 0x0048d40a01007387 */ /* 0x000fe80000100800 */
[----:B------:R-:W-:Y:S04]  /*7f750*/  STL [R1+0x48d0], R11 ;  /* 0x0048d00b01007387 */ /* 0x000fe80000100800 */
[----:B------:R0:W-:Y:S01]  /*7f760*/  STL.64 [R1+0x4b28], R8 ;  /* 0x004b280801007387 */ /* 0x0001e20000100a00 */
[----:B---3--:R-:W-:-:S15]  /*7f770*/  HMMA.16816.F32.BF16 R4, R20, R16, R4 ;  /* 0x000000101404723c */ /* 0x008fde0000041804 */
[----:B------:R-:W-:-:S04]  /*7f780*/  NOP ;  /* 0x0000000000007918 */ /* 0x000fc80000000000 */
[----:B------:R-:W-:Y:S04]  /*7f790*/  STL.64 [R1+0xd80], R4 ;  /* 0x000d800401007387 */ /* 0x000fe80000100a00 */
[----:B------:R-:W-:Y:S04]  /*7f7a0*/  STL.64 [R1+0xd88], R6 ;  /* 0x000d880601007387 */ /* 0x000fe80000100a00 */
[----:B0-----:R-:W3:Y:S04]  /*7f7b0*/  LDL.LU R8, [R1+0xd50] ;  /* 0x000d500001087983 */ /* 0x001ee80000300800 */
[----:B------:R-:W3:Y:S04]  /*7f7c0*/  LDL.LU R9, [R1+0xd54] ;  /* 0x000d540001097983 */ /* 0x000ee80000300800 */
[----:B------:R-:W4:Y:S04]  /*7f7d0*/  LDL.LU R10, [R1+0xd58] ;  /* 0x000d5800010a7983 */ /* 0x000f280000300800 */
[----:B------:R-:W4:Y:S04]  /*7f7e0*/  LDL.LU R11, [R1+0xd5c] ;  /* 0x000d5c00010b7983 */ /* 0x000f280000300800 */
[----:B----4-:R-:W-:Y:S04]  /*7f7f0*/  STL.64 [R1+0x4b38], R10 ;  /* 0x004b380a01007387 */ /* 0x010fe80000100a00 */
[----:B---3--:R0:W-:Y:S04]  /*7f800*/  STL.64 [R1+0x4b30], R8 ;  /* 0x004b300801007387 */ /* 0x0081e80000100a00 */
[----:B0-----:R-:W3:Y:S04]  /*7f810*/  LDL.64 R8, [R1+0x130] ;  /* 0x0001300001087983 */ /* 0x001ee80000100a00 */
[----:B---3--:R0:W-:Y:S04]  /*7f820*/  STL.64 [R1+0x4b48], R8 ;  /* 0x004b480801007387 */ /* 0x0081e80000100a00 */
[----:B------:R-:W3:Y:S04]  /*7f830*/  LDL.64 R24, [R1+0xf0] ;  /* 0x0000f00001187983 */ /* 0x000ee80000100a00 */
[----:B0-----:R-:W4:Y:S04]  /*7f840*/  LDL.64 R8, [R1+0x140] ;  /* 0x0001400001087983 */ /* 0x001f280000100a00 */
[----:B---3--:R0:W-:Y:S04]  /*7f850*/  STL.64 [R1+0x4af0], R24 ;  /* 0x004af01801007387 */ /* 0x0081e80000100a00 */
[----:B0-----:R-:W3:Y:S04]  /*7f860*/  LDL.64 R24, [R1+0x100] ;  /* 0x0001000001187983 */ /* 0x001ee80000100a00 */
[----:B---3--:R0:W-:Y:S04]  /*7f870*/  STL.64 [R1+0x4b08], R24 ;  /* 0x004b081801007387 */ /* 0x0081e80000100a00 */
[----:B0-----:R-:W3:Y:S04]  /*7f880*/  LDL.64 R24, [R1+0x110] ;  /* 0x0001100001187983 */ /* 0x001ee80000100a00 */
[----:B---3--:R0:W-:Y:S04]  /*7f890*/  STL.64 [R1+0x4b20], R24 ;  /* 0x004b201801007387 */ /* 0x0081e80000100a00 */
[----:B0-----:R-:W3:Y:S04]  /*7f8a0*/  LDL.64 R24, [R1+0x120] ;  /* 0x0001200001187983 */ /* 0x001ee80000100a00 */
[----:B---3--:R0:W-:Y:S04]  /*7f8b0*/  STL.64 [R1+0x4b40], R24 ;  /* 0x004b401801007387 */ /* 0x0081e80000100a00 */
[----:B0-----:R-:W3:Y:S04]  /*7f8c0*/  LDL.LU R24, [R1+0xd60] ;  /* 0x000d600001187983 */ /* 0x001ee80000300800 */
[----:B------:R-:W3:Y:S04]  /*7f8d0*/  LDL.LU R25, [R1+0xd64] ;  /* 0x000d640001197983 */ /* 0x000ee80000300800 */
[----:B------:R-:W2:Y:S04]  /*7f8e0*/  LDL.LU R26, [R1+0xd68] ;  /* 0x000d6800011a7983 */ /* 0x000ea80000300800 */
[----:B------:R-:W2:Y:S04]  /*7f8f0*/  LDL.LU R27, [R1+0xd6c] ;  /* 0x000d6c00011b7983 */ /* 0x000ea80000300800 */
[----:B--2---:R-:W-:Y:S04]  /*7f900*/  STL.64 [R1+0x4b58], R26 ;  /* 0x004b581a01007387 */ /* 0x004fe80000100a00 */
[----:B---3--:R0:W-:Y:S04]  /*7f910*/  STL.64 [R1+0x4b50], R24 ;  /* 0x004b501801007387 */ /* 0x0081e80000100a00 */
[----:B0-----:R-:W4:Y:S04]  /*7f920*/  LDL.LU R24, [R1+0xd70] ;  /* 0x000d700001187983 */ /* 0x001f280000300800 */
[----:B------:R-:W4:Y:S04]  /*7f930*/  LDL.LU R25, [R1+0xd74] ;  /* 0x000d740001197983 */ /* 0x000f280000300800 */
[----:B------:R-:W4:Y:S04]  /*7f940*/  LDL.LU R26, [R1+0xd78] ;  /* 0x000d7800011a7983 */ /* 0x000f280000300800 */
[----:B------:R-:W4:Y:S04]  /*7f950*/  LDL.LU R27, [R1+0xd7c] ;  /* 0x000d7c00011b7983 */ /* 0x000f280000300800 */
[----:B------:R-:W2:Y:S04]  /*7f960*/  LDL.LU R4, [R1+0xd10] ;  /* 0x000d100001047983 */ /* 0x000ea80000300800 */
        /* <DEDUP_REMOVED lines=37> */
[----:B------:R-:W4:Y:S04]  /*7fbc0*/  LDL.LU.64 R10, [R1+0x4b38] ;  /* 0x004b3800010a7983 */ /* 0x000f280000300a00 */
[----:B------:R-:W4:Y:S04]  /*7fbd0*/  LDL.LU.64 R8, [R1+0x4b30] ;  /* 0x004b300001087983 */ /* 0x000f280000300a00 */
[----:B------:R-:W-:Y:S04]  /*7fbe0*/  STL [R1+0x48ec], R3 ;  /* 0x0048ec0301007387 */ /* 0x000fe80000100800 */
[----:B------:R-:W-:Y:S01]  /*7fbf0*/  STL [R1+0x48e8], R2 ;  /* 0x0048e80201007387 */ /* 0x000fe20000100800 */
        /* <DEDUP_REMOVED lines=21> */
[----:B------:R0:W-:Y:S04]  /*7fd50*/  STL.64 [R1+0x4ae8], R12 ;  /* 0x004ae80c01007387 */ /* 0x0001e80000100a00 */
[----:B0-----:R-:W3:Y:S04]  /*7fd60*/  LDL.LU R12, [R1+0xd20] ;  /* 0x000d2000010c7983 */ /* 0x001ee80000300800 */
[----:B------:R-:W3:Y:S04]  /*7fd70*/  LDL.LU R13, [R1+0xd24] ;  /* 0x000d2400010d7983 */ /* 0x000ee80000300800 */
[----:B------:R-:W3:Y:S04]  /*7fd80*/  LDL.LU R14, [R1+0xd28] ;  /* 0x000d2800010e7983 */ /* 0x000ee80000300800 */
[----:B------:R-:W3:Y:S01]  /*7fd90*/  LDL.LU R15, [R1+0xd2c] ;  /* 0x000d2c00010f7983 */ /* 0x000ee20000300800 */
        /* <DEDUP_REMOVED lines=8> */
[----:B------:R-:W3:Y:S04]  /*7fe20*/  LDL.LU.64 R24, [R1+0x4af0] ;  /* 0x004af00001187983 */ /* 0x000ee80000300a00 */
[----:B------:R-:W-:Y:S04]  /*7fe30*/  STL [R1+0x4904], R29 ;  /* 0x0049041d01007387 */ /* 0x000fe80000100800 */
[----:B------:R-:W-:Y:S01]  /*7fe40*/  STL [R1+0x4900], R28 ;  /* 0x0049001c01007387 */ /* 0x000fe20000100800 */
[C---:B---3--:R-:W-:Y:S08]  /*7fe50*/  HMMA.16816.F32.BF16 R12, R20.reuse, R24, R12 ;  /* 0x00000018140c723c */ /* 0x048ff0000004180c */
[----:B--2---:R-:W-:Y:S01]  /*7fe60*/  HMMA.16816.F32.BF16 R4, R20, R16, R4 ;  /* 0x000000101404723c */ /* 0x004fe20000041804 */
[----:B------:R-:W-:-:S02]  /*7fe70*/  IMAD.MOV.U32 R2, RZ, RZ, R25 ;  /* 0x000000ffff027224 */ /* 0x000fc400078e0019 */
[----:B------:R-:W-:-:S08]  /*7fe80*/  IMAD.MOV.U32 R3, RZ, RZ, R24 ;  /* 0x000000ffff037224 */ /* 0x000fd000078e0018 */
[----:B------:R-:W-:Y:S04]  /*7fe90*/  STL.64 [R1+0xd20], R12 ;  /* 0x000d200c01007387 */ /* 0x000fe80000100a00 */
[----:B------:R-:W-:Y:S04]  /*7fea0*/  STL.64 [R1+0xd28], R14 ;  /* 0x000d280e01007387 */ /* 0x000fe80000100a00 */
[----:B------:R-:W-:Y:S04]  /*7feb0*/  STL [R1+0x490c], R2 ;  /* 0x00490c0201007387 */ /* 0x000fe80000100800 */
[----:B------:R-:W-:Y:S04]  /*7fec0*/  STL [R1+0x4908], R3 ;  /* 0x0049080301007387 */ /* 0x000fe80000100800 */
[----:B------:R0:W-:Y:S04]  /*7fed0*/  STL.64 [R1+0xd10], R4 ;  /* 0x000d100401007387 */ /* 0x0001e80000100a00 */
[----:B------:R1:W-:Y:S04]  /*7fee0*/  STL.64 [R1+0xd18], R6 ;  /* 0x000d180601007387 */ /* 0x0003e80000100a00 */
[----:B0-----:R-:W2:Y:S04]  /*7fef0*/  LDL.LU R4, [R1+0xca0] ;  /* 0x000ca00001047983 */ /* 0x001ea80000300800 */
[----:B------:R-:W2:Y:S04]  /*7ff00*/  LDL.LU R5, [R1+0xca4] ;  /* 0x000ca40001057983 */ /* 0x000ea80000300800 */
[----:B-1----:R-:W3:Y:S04]  /*7ff10*/  LDL.LU R6, [R1+0xca8] ;  /* 0x000ca80001067983 */ /* 0x002ee80000300800 */
[----:B------:R-:W3:Y:S04]  /*7ff20*/  LDL.LU R7, [R1+0xcac] ;  /* 0x000cac0001077983 */ /* 0x000ee80000300800 */
[----:B------:R-:W2:Y:S04]  /*7ff30*/  LDL.LU R12, [R1+0xd00] ;  /* 0x000d0000010c7983 */ /* 0x000ea80000300800 */
        /* <DEDUP_REMOVED lines=44> */
[----:B------:R0:W-:Y:S04]  /*80200*/  STL.64 [R1+0xd00], R12 ;  /* 0x000d000c01007387 */ /* 0x0001e80000100a00 */
[----:B------:R1:W-:Y:S04]  /*80210*/  STL.64 [R1+0xd08], R14 ;  /* 0x000d080e01007387 */ /* 0x0003e80000100a00 */
[----:B0-----:R-:W4:Y:S01]  /*80220*/  LDL.LU.64 R12, [R1+0x4ae8] ;  /* 0x004ae800010c7983 */ /* 0x001f220000300a00 */
[----:B-1----:R-:W-:-:S02]  /*80230*/  IMAD.MOV.U32 R15, RZ, RZ, R4 ;  /* 0x000000ffff0f7224 */ /* 0x002fc400078e0004 */
[----:B------:R-:W-:Y:S02]  /*80240*/  IMAD.MOV.U32 R14, RZ, RZ, R5 ;  /* 0x000000ffff0e7224 */ /* 0x000fe400078e0005 */
        /* <DEDUP_REMOVED lines=45> */
[----:B------:R0:W-:Y:S04]  /*80520*/  STL.64 [R1+0xcc0], R24 ;  /* 0x000cc01801007387 */ /* 0x0001e80000100a00 */
[----:B------:R-:W-:Y:S04]  /*80530*/  STL.64 [R1+0xcc8], R26 ;  /* 0x000cc81a01007387 */ /* 0x000fe80000100a00 */
[----:B0-----:R-:W3:Y:S04]  /*80540*/  LDL.LU.64 R24, [R1+0x4a90] ;  /* 0x004a900001187983 */ /* 0x001ee80000300a00 */
[----:B------:R-:W2:Y:S04]  /*80550*/  LDL.LU.64 R6, [R1+0x4a88] ;  /* 0x004a880001067983 */ /* 0x000ea80000300a00 */
[----:B------:R-:W2:Y:S04]  /*80560*/  LDL.LU.64 R4, [R1+0x4a80] ;  /* 0x004a800001047983 */ /* 0x000ea80000300a00 */
[----:B------:R-:W-:Y:S04]  /*80570*/  STL [R1+0x493c], R15 ;  /* 0x00493c0f01007387 */ /* 0x000fe80000100800 */
[----:B------:R-:W-:Y:S04]  /*80580*/  STL [R1+0x4938], R14 ;  /* 0x0049380e01007387 */ /* 0x000fe80000100800 */
[----:B----4-:R-:W-:Y:S01]  /*80590*/  STL.64 [R1+0x4a60], R12 ;  /* 0x004a600c01007387 */ /* 0x010fe20000100a00 */
        /* <DEDUP_REMOVED lines=8> */
[----:B------:R-:W-:Y:S04]  /*80620*/  STL.64 [R1+0xca0], R4 ;  /* 0x000ca00401007387 */ /* 0x000fe80000100a00 */
[----:B------:R-:W-:Y:S04]  /*80630*/  STL.64 [R1+0xca8], R6 ;  /* 0x000ca80601007387 */ /* 0x000fe80000100a00 */
[----:B------:R-:W2:Y:S04]  /*80640*/  LDL.64 R24, [R1+0x10] ;  /* 0x0000100001187983 */ /* 0x000ea80000100a00 */
[----:B--2---:R0:W-:Y:S04]  /*80650*/  STL.64 [R1+0x4a10], R24 ;  /* 0x004a101801007387 */ /* 0x0041e80000100a00 */
[----:B0-----:R-:W2:Y:S04]  /*80660*/  LDL.64 R24, [R1+0x20] ;  /* 0x0000200001187983 */ /* 0x001ea80000100a00 */
[----:B--2---:R0:W-:Y:S04]  /*80670*/  STL.64 [R1+0x4a28], R24 ;  /* 0x004a281801007387 */ /* 0x0041e80000100a00 */
[----:B0-----:R-:W2:Y:S04]  /*80680*/  LDL.64 R24, [R1+0x30] ;  /* 0x0000300001187983 */ /* 0x001ea80000100a00 */
[----:B--2---:R0:W-:Y:S04]  /*80690*/  STL.64 [R1+0x4a40], R24 ;  /* 0x004a401801007387 */ /* 0x0041e80000100a00 */
[----:B------:R-:W2:Y:S04]  /*806a0*/  LDL.LU R4, [R1+0xc30] ;  /* 0x000c300001047983 */ /* 0x000ea80000300800 */
[----:B------:R-:W2:Y:S04]  /*806b0*/  LDL.LU R5, [R1+0xc34] ;  /* 0x000c340001057983 */ /* 0x000ea80000300800 */
[----:B------:R-:W3:Y:S04]  /*806c0*/  LDL.LU R6, [R1+0xc38] ;  /* 0x000c380001067983 */ /* 0x000ee80000300800 */
[----:B------:R-:W3:Y:S04]  /*806d0*/  LDL.LU R7, [R1+0xc3c] ;  /* 0x000c3c0001077983 */ /* 0x000ee80000300800 */
[----:B------:R-:W4:Y:S04]  /*806e0*/  LDL.LU R12, [R1+0xc80] ;  /* 0x000c8000010c7983 */ /* 0x000f280000300800 */
[----:B------:R-:W4:Y:S04]  /*806f0*/  LDL.LU R13, [R1+0xc84] ;  /* 0x000c8400010d7983 */ /* 0x000f280000300800 */
[----:B------:R-:W2:Y:S04]  /*80700*/  LDL.LU R14, [R1+0xc88] ;  /* 0x000c8800010e7983 */ /* 0x000ea80000300800 */
[----:B------:R-:W2:Y:S04]  /*80710*/  LDL.LU R15, [R1+0xc8c] ;  /* 0x000c8c00010f7983 */ /* 0x000ea80000300800 */
[----:B------:R-:W3:Y:S04]  /*80720*/  LDL.LU R8, [R1+0xc90] ;  /* 0x000c900001087983 */ /* 0x000ee80000300800 */
[----:B------:R-:W3:Y:S04]  /*80730*/  LDL.LU R9, [R1+0xc94] ;  /* 0x000c940001097983 */ /* 0x000ee80000300800 */
[----:B------:R-:W3:Y:S04]  /*80740*/  LDL.LU R10, [R1+0xc98] ;  /* 0x000c9800010a7983 */ /* 0x000ee80000300800 */
[----:B------:R-:W3:Y:S04]  /*80750*/  LDL.LU R11, [R1+0xc9c] ;  /* 0x000c9c00010b7983 */ /* 0x000ee80000300800 */
[----:B--2---:R-:W-:Y:S04]  /*80760*/  STL.64 [R1+0x4a70], R14 ;  /* 0x004a700e01007387 */ /* 0x004fe80000100a00 */
[----:B----4-:R1:W-:Y:S04]  /*80770*/  STL.64 [R1+0x4a68], R12 ;  /* 0x004a680c01007387 */ /* 0x0103e80000100a00 */
[----:B0-----:R-:W2:Y:S04]  /*80780*/  LDL.64 R24, [R1+0x40] ;  /* 0x0000400001187983 */ /* 0x001ea80000100a00 */
[----:B-1----:R-:W4:Y:S04]  /*80790*/  LDL.64 R12, [R1+0x60] ;  /* 0x00006000010c7983 */ /* 0x002f280000100a00 */
[----:B--2---:R0:W-:Y:S04]  /*807a0*/  STL.64 [R1+0x4a58], R24 ;  /* 0x004a581801007387 */ /* 0x0041e80000100a00 */
[----:B0-----:R-:W2:Y:S04]  /*807b0*/  LDL.64 R24, [R1+0x50] ;  /* 0x0000500001187983 */ /* 0x001ea80000100a00 */
        /* <DEDUP_REMOVED lines=27> */
[----:B------:R-:W3:Y:S04]  /*80970*/  LDL.64 R16, [R1] ;  /* 0x0000000001107983 */ /* 0x000ee80000100a00 */
[----:B------:R-:W-:Y:S04]  /*80980*/  STL [R1+0x494c], R2 ;  /* 0x00494c0201007387 */ /* 0x000fe80000100800 */
[----:B------:R-:W-:Y:S04]  /*80990*/  STL [R1+0x4948], R3 ;  /* 0x0049480301007387 */ /* 0x000fe80000100800 */
[----:B------:R0:W-:Y:S04]  /*809a0*/  STL.64 [R1+0xc90], R8 ;  /* 0x000c900801007387 */ /* 0x0001e80000100a00 */
[----:B------:R1:W-:Y:S04]  /*809b0*/  STL.64 [R1+0xc98], R10 ;  /* 0x000c980a01007387 */ /* 0x0003e80000100a00 */
[----:B0-----:R-:W4:Y:S01]  /*809c0*/  LDL.LU.64 R8, [R1+0x4a78] ;  /* 0x004a780001087983 */ /* 0x001f220000300a00 */
[----:B-1----:R-:W-:-:S02]  /*809d0*/  IMAD.MOV.U32 R11, RZ, RZ, R12 ;  /* 0x000000ffff0b7224 */ /* 0x002fc400078e000c */
[----:B------:R-:W-:Y:S01]  /*809e0*/  IMAD.MOV.U32 R10, RZ, RZ, R13 ;  /* 0x000000ffff0a7224 */ /* 0x000fe200078e000d */
[----:B------:R-:W2:Y:S04]  /*809f0*/  LDL.LU.64 R14, [R1+0x4a70] ;  /* 0x004a7000010e7983 */ /* 0x000ea80000300a00 */
[----:B------:R-:W2:Y:S04]  /*80a00*/  LDL.LU.64 R12, [R1+0x4a68] ;  /* 0x004a6800010c7983 */ /* 0x000ea80000300a00 */
[----:B------:R-:W-:Y:S04]  /*80a10*/  STL [R1+0x4954], R10 ;  /* 0x0049540a01007387 */ /* 0x000fe80000100800 */
[----:B------:R-:W-:Y:S01]  /*80a20*/  STL [R1+0x4950], R11 ;  /* 0x0049500b01007387 */ /* 0x000fe20000100800 */
[----:B--2---:R-:W-:-:S15]  /*80a30*/  HMMA.16816.F32.BF16 R12, R20, R24, R12 ;  /* 0x00000018140c723c */ /* 0x004fde000004180c */
[----:B------:R-:W-:-:S04]  /*80a40*/  NOP ;  /* 0x0000000000007918 */ /* 0x000fc80000000000 */
[----:B------:R0:W-:Y:S04]  /*80a50*/  STL.64 [R1+0xc80], R12 ;  /* 0x000c800c01007387 */ /* 0x0001e80000100a00 */
[----:B------:R1:W-:Y:S04]  /*80a60*/  STL.64 [R1+0xc88], R14 ;  /* 0x000c880e01007387 */ /* 0x0003e80000100a00 */
[----:B0-----:R-:W2:Y:S01]  /*80a70*/  LDL.LU.64 R12, [R1+0x4a60] ;  /* 0x004a6000010c7983 */ /* 0x001ea20000300a00 */
        /* <DEDUP_REMOVED lines=33> */
[----:B----4-:R0:W-:Y:S04]  /*80c90*/  STL.64 [R1+0x49c8], R8 ;  /* 0x0049c80801007387 */ /* 0x0101e80000100a00 */
[----:B0-----:R-:W4:Y:S04]  /*80ca0*/  LDL.LU R8, [R1+0xc10] ;  /* 0x000c100001087983 */ /* 0x001f280000300800 */
[----:B------:R-:W4:Y:S04]  /*80cb0*/  LDL.LU R9, [R1+0xc14] ;  /* 0x000c140001097983 */ /* 0x000f280000300800 */
[----:B------:R-:W4:Y:S04]  /*80cc0*/  LDL.LU R10, [R1+0xc18] ;  /* 0x000c1800010a7983 */ /* 0x000f280000300800 */
[----:B------:R-:W4:Y:S01]  /*80cd0*/  LDL.LU R11, [R1+0xc1c] ;  /* 0x000c1c00010b7983 */ /* 0x000f220000300800 */
[----:B--2---:R-:W-:-:S15]  /*80ce0*/  HMMA.16816.F32.BF16 R4, R20, R24, R4 ;  /* 0x000000181404723c */ /* 0x004fde0000041804 */
[----:B------:R-:W-:-:S04]  /*80cf0*/  NOP ;  /* 0x0000000000007918 */ /* 0x000fc80000000000 */
[----:B------:R-:W-:Y:S04]  /*80d00*/  STL.64 [R1+0xc40], R4 ;  /* 0x000c400401007387 */ /* 0x000fe80000100a00 */
[----:B------:R0:W-:Y:S04]  /*80d10*/  STL.64 [R1+0xc48], R6 ;  /* 0x000c480601007387 */ /* 0x0001e80000100a00 */
[----:B0-----:R-:W3:Y:S04]  /*80d20*/  LDL.LU.64 R6, [R1+0x4a08] ;  /* 0x004a080001067983 */ /* 0x001ee80000300a00 */
[----:B------:R-:W3:Y:S01]  /*80d30*/  LDL.LU.64 R4, [R1+0x4a00] ;  /* 0x004a000001047983 */ /* 0x000ee20000300a00 */
[----:B------:R-:W-:-:S02]  /*80d40*/  IMAD.MOV.U32 R14, RZ, RZ, R24 ;  /* 0x000000ffff0e7224 */ /* 0x000fc400078e0018 */
[----:B------:R-:W-:Y:S01]  /*80d50*/  IMAD.MOV.U32 R15, RZ, RZ, R25 ;  /* 0x000000ffff0f7224 */ /* 0x000fe200078e0019 */
[----:B------:R-:W2:Y:S04]  /*80d60*/  LDL.LU.64 R26, [R1+0x49f8] ;  /* 0x0049f800011a7983 */ /* 0x000ea80000300a00 */
[----:B------:R-:W2:Y:S01]  /*80d70*/  LDL.LU.64 R24, [R1+0x49f0] ;  /* 0x0049f00001187983 */ /* 0x000ea20000300a00 */
[----:B---3--:R-:W-:-:S15]  /*80d80*/  HMMA.16816.F32.BF16 R4, R20, R16, R4 ;  /* 0x000000101404723c */ /* 0x008fde0000041804 */
[----:B------:R-:W-:-:S04]  /*80d90*/  NOP ;  /* 0x0000000000007918 */ /* 0x000fc80000000000 */
[----:B------:R0:W-:Y:S04]  /*80da0*/  STL.64 [R1+0xc30], R4 ;  /* 0x000c300401007387 */ /* 0x0001e80000100a00 */
[----:B------:R1:W-:Y:S04]  /*80db0*/  STL.64 [R1+0xc38], R6 ;  /* 0x000c380601007387 */ /* 0x0003e80000100a00 */
[----:B0-----:R-:W3:Y:S01]  /*80dc0*/  LDL.LU.64 R4, [R1+0x49e8] ;  /* 0x0049e80001047983 */ /* 0x001ee20000300a00 */
[----:B-1----:R-:W-:Y:S02]  /*80dd0*/  IMAD.MOV.U32 R7, RZ, RZ, R16 ;  /* 0x000000ffff077224 */ /* 0x002fe400078e0010 */
[----:B------:R-:W-:Y:S01]  /*80de0*/  IMAD.MOV.U32 R6, RZ, RZ, R17 ;  /* 0x000000ffff067224 */ /* 0x000fe200078e0011 */
[----:B------:R-:W2:Y:S04]  /*80df0*/  LDL.LU.64 R18, [R1+0x49e0] ;  /* 0x0049e00001127983 */ /* 0x000ea80000300a00 */
[----:B------:R-:W2:Y:S04]  /*80e00*/  LDL.LU.64 R16, [R1+0x49d8] ;  /* 0x0049d80001107983 */ /* 0x000ea80000300a00 */
[----:B------:R-:W-:Y:S04]  /*80e10*/  STL.64 [R1+0x49c0], R6 ;  /* 0x0049c00601007387 */ /* 0x000fe80000100a00 */
[----:B---3--:R0:W-:Y:S04]  /*80e20*/  STL.64 [R1+0x49b8], R4 ;  /* 0x0049b80401007387 */ /* 0x0081e80000100a00 */
[----:B0-----:R-:W3:Y:S04]  /*80e30*/  LDL.LU R4, [R1+0xc20] ;  /* 0x000c200001047983 */ /* 0x001ee80000300800 */
[----:B------:R-:W3:Y:S04]  /*80e40*/  LDL.LU R5, [R1+0xc24] ;  /* 0x000c240001057983 */ /* 0x000ee80000300800 */
[----:B------:R-:W3:Y:S04]  /*80e50*/  LDL.LU R6, [R1+0xc28] ;  /* 0x000c280001067983 */ /* 0x000ee80000300800 */
[----:B------:R-:W3:Y:S01]  /*80e60*/  LDL.LU R7, [R1+0xc2c] ;  /* 0x000c2c0001077983 */ /* 0x000ee20000300800 */
[C---:B----4-:R-:W-:Y:S03]  /*80e70*/  HMMA.16816.F32.BF16 R8, R20.reuse, R12, R8 ;  /* 0x0000000c1408723c */ /* 0x050fe60000041808 */
[----:B--2---:R-:W-:Y:S04]  /*80e80*/  STL.64 [R1+0x46b0], R18 ;  /* 0x0046b01201007387 */ /* 0x004fe80000100a00 */
[----:B------:R0:W-:Y:S01]  /*80e90*/  STL.64 [R1+0x46a8], R16 ;  /* 0x0046a81001007387 */ /* 0x0001e20000100a00 */
[----:B---3--:R-:W-:Y:S01]  /*80ea0*/  HMMA.16816.F32.BF16 R4, R20, R16, R4 ;  /* 0x000000101404723c */ /* 0x008fe20000041804 */
[----:B0-----:R-:W-:-:S02]  /*80eb0*/  IMAD.MOV.U32 R16, RZ, RZ, R27 ;  /* 0x000000ffff107224 */ /* 0x001fc400078e001b */
[----:B------:R-:W-:-:S15]  /*80ec0*/  IMAD.MOV.U32 R17, RZ, RZ, R26 ;  /* 0x000000ffff117224 */ /* 0x000fde00078e001a */
[----:B------:R-:W-:Y:S01]  /*80ed0*/  NOP ;  /* 0x0000000000007918 */ /* 0x000fe20000000000 */
[----:B------:R0:W-:Y:S04]  /*80ee0*/  STL.64 [R1+0xc20], R4 ;  /* 0x000c200401007387 */ /* 0x0001e80000100a00 */
[----:B------:R1:W-:Y:S04]  /*80ef0*/  STL.64 [R1+0xc28], R6 ;  /* 0x000c280601007387 */ /* 0x0003e80000100a00 */
[----:B------:R2:W-:Y:S04]  /*80f00*/  STL.64 [R1+0x4978], R16 ;  /* 0x0049781001007387 */ /* 0x0005e80000100a00 */
[----:B0-----:R-:W3:Y:S04]  /*80f10*/  LDL.LU R4, [R1+0xc00] ;  /* 0x000c000001047983 */ /* 0x001ee80000300800 */
[----:B------:R-:W3:Y:S04]  /*80f20*/  LDL.LU R5, [R1+0xc04] ;  /* 0x000c040001057983 */ /* 0x000ee80000300800 */
[----:B-1----:R-:W3:Y:S01]  /*80f30*/  LDL.LU R6, [R1+0xc08] ;  /* 0x000c080001067983 */ /* 0x002ee20000300800 */
[----:B--2---:R-:W-:-:S02]  /*80f40*/  IMAD.MOV.U32 R16, RZ, RZ, R25 ;  /* 0x000000ffff107224 */ /* 0x004fc400078e0019 */
[----:B------:R-:W-:Y:S01]  /*80f50*/  IMAD.MOV.U32 R17, RZ, RZ, R24 ;  /* 0x000000ffff117224 */ /* 0x000fe200078e0018 */
[----:B------:R-:W3:Y:S04]  /*80f60*/  LDL.LU R7, [R1+0xc0c] ;  /* 0x000c0c0001077983 */ /* 0x000ee80000300800 */
[----:B------:R-:W2:Y:S04]  /*80f70*/  LDL.LU R24, [R1+0x560] ;  /* 0x0005600001187983 */ /* 0x000ea80000300800 */
[----:B------:R-:W2:Y:S04]  /*80f80*/  LDL.LU R25, [R1+0x564] ;  /* 0x0005640001197983 */ /* 0x000ea80000300800 */
[----:B------:R-:W2:Y:S04]  /*80f90*/  LDL.LU R26, [R1+0x568] ;  /* 0x00056800011a7983 */ /* 0x000ea80000300800 */
[----:B------:R-:W2:Y:S04]  /*80fa0*/  LDL.LU R27, [R1+0x56c] ;  /* 0x00056c00011b7983 */ /* 0x000ea80000300800 */
[----:B------:R0:W-:Y:S04]  /*80fb0*/  STL.64 [R1+0x4990], R16 ;  /* 0x0049901001007387 */ /* 0x0001e80000100a00 */
[----:B0-----:R-:W4:Y:S04]  /*80fc0*/  LDL R16, [R1+0x1b0] ;  /* 0x0001b00001107983 */ /* 0x001f280000100800 */
[----:B------:R-:W4:Y:S04]  /*80fd0*/  LDL R17, [R1+0x1b4] ;  /* 0x0001b40001117983 */ /* 0x000f280000100800 */
[----:B------:R-:W-:Y:S04]  /*80fe0*/  STL.64 [R1+0xc10], R8 ;  /* 0x000c100801007387 */ /* 0x000fe80000100a00 */
[----:B------:R0:W-:Y:S04]  /*80ff0*/  STL.64 [R1+0xc18], R10 ;  /* 0x000c180a01007387 */ /* 0x0001e80000100a00 */
[----:B0-----:R-:W2:Y:S04]  /*81000*/  LDL.LU.64 R10, [R1+0x49d0] ;  /* 0x0049d000010a7983 */ /* 0x001ea80000300a00 */
[----:B------:R-:W3:Y:S04]  /*81010*/  LDL.LU.64 R8, [R1+0x49c8] ;  /* 0x0049c80001087983 */ /* 0x000ee80000300a00 */
        /* <DEDUP_REMOVED lines=21> */
[----:B0-----:R-:W4:Y:S04]  /*81170*/  LDL.LU R12, [R1+0x440] ;  /* 0x00044000010c7983 */ /* 0x001f280000300800 */
[----:B------:R-:W4:Y:S04]  /*81180*/  LDL.LU R13, [R1+0x444] ;  /* 0x00044400010d7983 */ /* 0x000f280000300800 */
[----:B------:R-:W4:Y:S04]  /*81190*/  LDL.LU R14, [R1+0x448] ;  /* 0x00044800010e7983 */ /* 0x000f280000300800 */
[----:B------:R-:W4:Y:S04]  /*811a0*/  LDL.LU R15, [R1+0x44c] ;  /* 0x00044c00010f7983 */ /* 0x000f280000300800 */
[----:B------:R-:W-:Y:S04]  /*811b0*/  STL.64 [R1+0xc00], R4 ;  /* 0x000c000401007387 */ /* 0x000fe80000100a00 */
[----:B------:R0:W-:Y:S04]  /*811c0*/  STL.64 [R1+0xc08], R6 ;  /* 0x000c080601007387 */ /* 0x0001e80000100a00 */
[----:B0-----:R-:W2:Y:S04]  /*811d0*/  LDL.LU.64 R6, [R1+0x49c0] ;  /* 0x0049c00001067983 */ /* 0x001ea80000300a00 */
[----:B------:R-:W3:Y:S04]  /*811e0*/  LDL.LU.64 R4, [R1+0x49b8] ;  /* 0x0049b80001047983 */ /* 0x000ee80000300a00 */
[----:B------:R-:W-:Y:S01]  /*811f0*/  STL.64 [R1+0x4698], R8 ;  /* 0x0046980801007387 */ /* 0x000fe20000100a00 */
[----:B---3--:R-:W-:Y:S03]  /*81200*/  HMMA.16816.F32.BF16 R20, R20, R4, R24 ;  /* 0x000000041414723c */ /* 0x008fe60000041818 */
[----:B------:R-:W4:Y:S04]  /*81210*/  LDL.LU.64 R26, [R1+0x49b0] ;  /* 0x0049b000011a7983 */ /* 0x000f280000300a00 */
[----:B------:R-:W4:-:S12]  /*81220*/  LDL.LU.64 R24, [R1+0x49a8] ;  /* 0x0049a80001187983 */ /* 0x000f180000300a00 */
[----:B------:R0:W-:Y:S04]  /*81230*/  STL.64 [R1+0x560], R20 ;  /* 0x0005601401007387 */ /* 0x0001e80000100a00 */
[----:B------:R-:W-:Y:S04]  /*81240*/  STL.64 [R1+0x568], R22 ;  /* 0x0005681601007387 */ /* 0x000fe80000100a00 */
[----:B0-----:R-:W3:Y:S04]  /*81250*/  LDL R20, [R1+0x180] ;  /* 0x0001800001147983 */ /* 0x001ee80000100800 */
[----:B------:R-:W-:Y:S01]  /*81260*/  STL.64 [R1+0x46b8], R4 ;  /* 0x0046b80401007387 */ /* 0x000fe20000100a00 */
[----:B----4-:R-:W-:Y:S03]  /*81270*/  HMMA.16816.F32.BF16 R16, R24, R16, R12 ;  /* 0x000000101810723c */ /* 0x010fe6000004180c */
[----:B------:R-:W4:Y:S04]  /*81280*/  LDL.LU.64 R14, [R1+0x49a0] ;  /* 0x0049a000010e7983 */ /* 0x000f280000300a00 */
[----:B------:R-:W4:-:S12]  /*81290*/  LDL.LU.64 R12, [R1+0x4998] ;  /* 0x00499800010c7983 */ /* 0x000f180000300a00 */
        /* <DEDUP_REMOVED lines=9> */
[----:B------:R-:W-:Y:S01]  /*81330*/  IMAD.MOV.U32 R21, RZ, RZ, R0 ;  /* 0x000000ffff157224 */ /* 0x000fe200078e0000 */
[----:B----4-:R-:W-:Y:S02]  /*81340*/  HMMA.16816.F32.BF16 R16, R24, R16, R12 ;  /* 0x000000101810723c */ /* 0x010fe4000004180c */
[----:B------:R-:W3:Y:S04]  /*81350*/  LDL.LU.64 R14, [R1+0x4970] ;  /* 0x00497000010e7983 */ /* 0x000ee80000300a00 */
[----:B------:R-:W3:-:S13]  /*81360*/  LDL.LU.64 R12, [R1+0x4968] ;  /* 0x00496800010c7983 */ /* 0x000eda0000300a00 */
[----:B------:R2:W-:Y:S04]  /*81370*/  STL.64 [R1+0x420], R16 ;  /* 0x0004201001007387 */ /* 0x0005e80000100a00 */
[----:B------:R-:W-:Y:S01]  /*81380*/  STL.64 [R1+0x428], R18 ;  /* 0x0004281201007387 */ /* 0x000fe20000100a00 */
[----:B--2---:R-:W-:Y:S02]  /*81390*/  IMAD.MOV.U32 R16, RZ, RZ, R7 ;  /* 0x000000ffff107224 */ /* 0x004fe400078e0007 */
[----:B------:R-:W-:Y:S01]  /*813a0*/  IMAD.MOV.U32 R17, RZ, RZ, R6 ;  /* 0x000000ffff117224 */ /* 0x000fe200078e0006 */
[----:B---3--:R-:W-:Y:S01]  /*813b0*/  HMMA.16816.F32.BF16 R20, R24, R20, R12 ;  /* 0x000000141814723c */ /* 0x008fe2000004180c */
[----:B------:R-:W2:-:S15]  /*813c0*/  LDL.LU.64 R14, [R1+0x4960] ;  /* 0x00496000010e7983 */ /* 0x000e9e0000300a00 */
[----:B------:R-:W-:-:S03]  /*813d0*/  NOP ;  /* 0x0000000000007918 */ /* 0x000fc60000000000 */
[----:B------:R-:W-:Y:S04]  /*813e0*/  STL.64 [R1+0x410], R20 ;  /* 0x0004101401007387 */ /* 0x000fe80000100a00 */
[----:B------:R-:W-:Y:S04]  /*813f0*/  STL.64 [R1+0x418], R22 ;  /* 0x0004181601007387 */ /* 0x000fe80000100a00 */
[----:B------:R2:W-:Y:S04]  /*81400*/  STL.64 [R1+0x46c0], R16 ;  /* 0x0046c01001007387 */ /* 0x0005e80000100a00 */
[----:B------:R-:W3:Y:S04]  /*81410*/  LDL.LU R4, [R1+0x5c0] ;  /* 0x0005c00001047983 */ /* 0x000ee80000300800 */
[----:B------:R-:W3:Y:S04]  /*81420*/  LDL.LU R5, [R1+0x5c4] ;  /* 0x0005c40001057983 */ /* 0x000ee80000300800 */
[----:B------:R-:W4:Y:S04]  /*81430*/  LDL.LU R6, [R1+0x5c8] ;  /* 0x0005c80001067983 */ /* 0x000f280000300800 */
[----:B------:R-:W4:Y:S01]  /*81440*/  LDL.LU R7, [R1+0x5cc] ;  /* 0x0005cc0001077983 */ /* 0x000f220000300800 */
[----:B--2---:R-:W-:-:S02]  /*81450*/  IMAD.MOV.U32 R16, RZ, RZ, R14 ;  /* 0x000000ffff107224 */ /* 0x004fc400078e000e */
[----:B------:R-:W-:Y:S01]  /*81460*/  IMAD.MOV.U32 R17, RZ, RZ, R15 ;  /* 0x000000ffff117224 */ /* 0x000fe200078e000f */
[----:B----4-:R-:W-:Y:S04]  /*81470*/  STL.64 [R1+0x46d0], R6 ;  /* 0x0046d00601007387 */ /* 0x010fe80000100a00 */
[----:B---3--:R0:W-:Y:S04]  /*81480*/  STL.64 [R1+0x46c8], R4 ;  /* 0x0046c80401007387 */ /* 0x0081e80000100a00 */
        /* <DEDUP_REMOVED lines=10> */
[----:B----4-:R0:W-:Y:S04]  /*81530*/  STL.64 [R1+0x46e0], R4 ;  /* 0x0046e00401007387 */ /* 0x0101e80000100a00 */
        /* <DEDUP_REMOVED lines=15> */
[----:B------:R-:W-:Y:S01]  /*81630*/  IMAD.MOV.U32 R17, RZ, RZ, R28 ;  /* 0x000000ffff117224 */ /* 0x000fe200078e001c */
[----:B------:R-:W2:Y:S04]  /*81640*/  LDL.LU R29, [R1+0x4944] ;  /* 0x00494400011d7983 */ /* 0x000ea80000300800 */
[----:B------:R-:W2:Y:S04]  /*81650*/  LDL.LU R28, [R1+0x4940] ;  /* 0x00494000011c7983 */ /* 0x000ea80000300800 */
[----:B------:R3:W-:Y:S04]  /*81660*/  STL.64 [R1+0x4720], R16 ;  /* 0x0047201001007387 */ /* 0x0007e80000100a00 */
[----:B------:R-:W2:Y:S04]  /*81670*/  LDL.LU R4, [R1+0x5f0] ;  /* 0x0005f00001047983 */ /* 0x000ea80000300800 */
        /* <DEDUP_REMOVED lines=51> */
[----:B------:R0:W-:Y:S02]  /*819b0*/  STL.64 [R1+0x4798], R16 ;  /* 0x0047981001007387 */ /* 0x0001e40000100a00 */
        /* <DEDUP_REMOVED lines=59> */
[----:B------:R0:W-:Y:S02]  /*81d70*/  STL.64 [R1+0x4828], R16 ;  /* 0x0048281001007387 */ /* 0x0001e40000100a00 */
[----:B0-----:R-:W-:-:S02]  /*81d80*/  IMAD.MOV.U32 R16, RZ, RZ, R28 ;  /* 0x000000ffff107224 */ /* 0x001fc400078e001c */
[----:B------:R-:W-:Y:S01]  /*81d90*/  IMAD.MOV.U32 R17, RZ, RZ, R29 ;  /* 0x000000ffff117224 */ /* 0x000fe200078e001d */
        /* <DEDUP_REMOVED lines=24> */
[----:B------:R-:W-:Y:S01]  /*81f20*/  STL.64 [R1+0x4870], R16 ;  /* 0x0048701001007387 */ /* 0x000fe20000100a00 */
[----:B------:R-:W0:Y:S03]  /*81f30*/  S2R R0, SR_TID.X ;  /* 0x0000000000007919 */ /* 0x000e260000002100 */
[----:B--2---:R-:W-:Y:S04]  /*81f40*/  STL.64 [R1+0x4820], R6 ;  /* 0x0048200601007387 */ /* 0x004fe80000100a00 */
[----:B------:R1:W-:Y:S04]  /*81f50*/  STL.64 [R1+0x4818], R4 ;  /* 0x0048180401007387 */ /* 0x0003e80000100a00 */
[----:B-1----:R-:W2:Y:S04]  /*81f60*/  LDL.LU R4, [R1+0x6b0] ;  /* 0x0006b00001047983 */ /* 0x002ea80000300800 */
[----:B------:R-:W2:Y:S04]  /*81f70*/  LDL.LU R5, [R1+0x6b4] ;  /* 0x0006b40001057983 */ /* 0x000ea80000300800 */
[----:B------:R-:W2:Y:S04]  /*81f80*/  LDL.LU R6, [R1+0x6b8] ;  /* 0x0006b80001067983 */ /* 0x000ea80000300800 */
[----:B------:R-:W2:Y:S01]  /*81f90*/  LDL.LU R7, [R1+0x6bc] ;  /* 0x0006bc0001077983 */ /* 0x000ea20000300800 */
[----:B------:R-:W-:-:S02]  /*81fa0*/  IMAD.MOV.U32 R16, RZ, RZ, R2 ;  /* 0x000000ffff107224 */ /* 0x000fc400078e0002 */
[----:B------:R-:W-:Y:S01]  /*81fb0*/  IMAD.MOV.U32 R17, RZ, RZ, R3 ;  /* 0x000000ffff117224 */ /* 0x000fe200078e0003 */
[C---:B0-----:R-:W-:Y:S01]  /*81fc0*/  LOP3.LUT R18, R0.reuse, 0x7, RZ, 0xc0, !PT ;  /* 0x0000000700127812 */ /* 0x041fe200078ec0ff */
[----:B------:R-:W4:Y:S04]  /*81fd0*/  LDL.LU R2, [R1+0x48cc] ;  /* 0x0048cc0001027983 */ /* 0x000f280000300800 */
[----:B------:R-:W4:Y:S04]  /*81fe0*/  LDL.LU R3, [R1+0x48c8] ;  /* 0x0048c80001037983 */ /* 0x000f280000300800 */
[----:B------:R0:W-:Y:S01]  /*81ff0*/  STL.64 [R1+0x4888], R16 ;  /* 0x0048881001007387 */ /* 0x0001e20000100a00 */
[----:B------:R-:W-:-:S02]  /*82000*/  IMAD.SHL.U32 R19, R0, 0x80, RZ ;  /* 0x0000008000137824 */ /* 0x000fc400078e00ff */
[----:B------:R-:W-:Y:S02]  /*82010*/  IMAD R18, R18, 0x110, RZ ;  /* 0x0000011012127824 */ /* 0x000fe400078e02ff */
[----:B------:R-:W-:Y:S02]  /*82020*/  IMAD.SHL.U32 R0, R0, 0x2, RZ ;  /* 0x0000000200007824 */ /* 0x000fe400078e00ff */
[----:B---3--:R-:W-:Y:S02]  /*82030*/  IMAD.MOV.U32 R20, RZ, RZ, R15 ;  /* 0x000000ffff147224 */ /* 0x008fe400078e000f */
[----:B------:R-:W-:Y:S02]  /*82040*/  IMAD.MOV.U32 R21, RZ, RZ, R14 ;  /* 0x000000ffff157224 */ /* 0x000fe400078e000e */
[----:B0-----:R-:W-:Y:S02]  /*82050*/  IMAD.MOV.U32 R16, RZ, RZ, R29 ;  /* 0x000000ffff107224 */ /* 0x001fe400078e001d */
[----:B------:R-:W-:Y:S01]  /*82060*/  IMAD.MOV.U32 R17, RZ, RZ, R28 ;  /* 0x000000ffff117224 */ /* 0x000fe200078e001c */
[----:B------:R-:W-:-:S04]  /*82070*/  LOP3.LUT R0, R18, 0x10, R0, 0x78, !PT ;  /* 0x0000001012007812 */ /* 0x000fc800078e7800 */
[----:B------:R-:W-:Y:S01]  /*82080*/  LOP3.LUT R0, R0, 0x800, R19, 0xf8, !PT ;  /* 0x0000080000007812 */ /* 0x000fe200078ef813 */
[----:B--2---:R-:W-:Y:S04]  /*82090*/  STL.64 [R1+0x4838], R6 ;  /* 0x0048380601007387 */ /* 0x004fe80000100a00 */
[----:B------:R0:W-:Y:S04]  /*820a0*/  STL.64 [R1+0x4830], R4 ;  /* 0x0048300401007387 */ /* 0x0001e80000100a00 */
[----:B0-----:R-:W2:Y:S04]  /*820b0*/  LDL.LU R4, [R1+0x6c0] ;  /* 0x0006c00001047983 */ /* 0x001ea80000300800 */
[----:B------:R-:W2:Y:S04]  /*820c0*/  LDL.LU R5, [R1+0x6c4] ;  /* 0x0006c40001057983 */ /* 0x000ea80000300800 */
[----:B------:R-:W3:Y:S04]  /*820d0*/  LDL.LU R6, [R1+0x6c8] ;  /* 0x0006c80001067983 */ /* 0x000ee80000300800 */
[----:B------:R-:W3:Y:S04]  /*820e0*/  LDL.LU R7, [R1+0x6cc] ;  /* 0x0006cc0001077983 */ /* 0x000ee80000300800 */
[----:B------:R0:W-:Y:S04]  /*820f0*/  STL.64 [R1+0x48a0], R16 ;  /* 0x0048a01001007387 */ /* 0x0001e80000100a00 */
[----:B------:R-:W-:Y:S04]  /*82100*/  STL.64 [R1+0x48a8], R20 ;  /* 0x0048a81401007387 */ /* 0x000fe80000100a00 */
[----:B0-----:R-:W2:Y:S04]  /*82110*/  LDL.LU R16, [R1+0x3e0] ;  /* 0x0003e00001107983 */ /* 0x001ea80000300800 */
[----:B------:R-:W2:Y:S04]  /*82120*/  LDL.LU R17, [R1+0x3e4] ;  /* 0x0003e40001117983 */ /* 0x000ea80000300800 */
[----:B------:R-:W2:Y:S04]  /*82130*/  LDL.LU R18, [R1+0x3e8] ;  /* 0x0003e80001127983 */ /* 0x000ea80000300800 */
[----:B------:R-:W2:Y:S01]  /*82140*/  LDL.LU R19, [R1+0x3ec] ;  /* 0x0003ec0001137983 */ /* 0x000ea20000300800 */
[----:B------:R-:W-:-:S02]  /*82150*/  IMAD.MOV.U32 R8, RZ, RZ, R11 ;  /* 0x000000ffff087224 */ /* 0x000fc400078e000b */
[----:B----4-:R-:W-:Y:S01]  /*82160*/  IMAD.MOV.U32 R9, RZ, RZ, R10 ;  /* 0x000000ffff097224 */ /* 0x010fe200078e000a */
[----:B--2---:R-:W-:Y:S04]  /*82170*/  STL.64 [R1+0x48b8], R18 ;  /* 0x0048b81201007387 */ /* 0x004fe80000100a00 */
[----:B------:R-:W-:Y:S04]  /*82180*/  STL.64 [R1+0x48b0], R16 ;  /* 0x0048b01001007387 */ /* 0x000fe80000100a00 */
[----:B------:R0:W-:Y:S04]  /*82190*/  STL.64 [R1+0x48c0], R8 ;  /* 0x0048c00801007387 */ /* 0x0001e80000100a00 */
        /* <DEDUP_REMOVED lines=27> */
[----:B------:R-:W-:-:S07]  /*82350*/  IMAD.MOV.U32 R17, RZ, RZ, R2 ;  /* 0x000000ffff117224 */ /* 0x000fce00078e0002 */
[C---:B------:R-:W-:Y:S01]  /*82360*/  HMMA.16816.F32.BF16 R16, R24.reuse, R16, R8 ;  /* 0x000000101810723c */ /* 0x040fe20000041808 */
        /* <DEDUP_REMOVED lines=13> */
[----:B0-----:R-:W2:Y:S04]  /*82440*/  LDL.LU.64 R18, [R1+0x48b8] ;  /* 0x0048b80001127983 */ /* 0x001ea80000300a00 */
[----:B------:R-:W2:Y:S01]  /*82450*/  LDL.LU.64 R16, [R1+0x48b0] ;  /* 0x0048b00001107983 */ /* 0x000ea20000300a00 */
[----:B----4-:R-:W-:Y:S03]  /*82460*/  HMMA.16816.F32.BF16 R8, R24, R8, R20 ;  /* 0x000000081808723c */ /* 0x010fe60000041814 */
[----:B------:R-:W2:-:S15]  /*82470*/  LDL.LU.64 R20, [R1+0x48a8] ;  /* 0x0048a80001147983 */ /* 0x000e9e0000300a00 */
[----:B------:R-:W-:Y:S01]  /*82480*/  NOP ;  /* 0x0000000000007918 */ /* 0x000fe20000000000 */
[----:B------:R0:W-:Y:S04]  /*82490*/  STL.64 [R1+0x3f0], R8 ;  /* 0x0003f00801007387 */ /* 0x0001e80000100a00 */
[----:B------:R1:W-:Y:S04]  /*824a0*/  STL.64 [R1+0x3f8], R10 ;  /* 0x0003f80a01007387 */ /* 0x0003e80000100a00 */
[----:B0-----:R-:W4:Y:S04]  /*824b0*/  LDL.LU R8, [R1+0x5a0] ;  /* 0x0005a00001087983 */ /* 0x001f280000300800 */
[----:B------:R-:W4:Y:S04]  /*824c0*/  LDL.LU R9, [R1+0x5a4] ;  /* 0x0005a40001097983 */ /* 0x000f280000300800 */
[----:B-1----:R-:W4:Y:S04]  /*824d0*/  LDL.LU R10, [R1+0x5a8] ;  /* 0x0005a800010a7983 */ /* 0x002f280000300800 */
[----:B------:R-:W4:Y:S01]  /*824e0*/  LDL.LU R11, [R1+0x5ac] ;  /* 0x0005ac00010b7983 */ /* 0x000f220000300800 */
[----:B--2---:R-:W-:Y:S03]  /*824f0*/  HMMA.16816.F32.BF16 R20, R24, R20, R16 ;  /* 0x000000141814723c */ /* 0x004fe60000041810 */
[----:B------:R-:W2:-:S15]  /*82500*/  LDL.LU.64 R16, [R1+0x48a0] ;  /* 0x0048a00001107983 */ /* 0x000e9e0000300a00 */
[----:B------:R-:W-:Y:S01]  /*82510*/  NOP ;  /* 0x0000000000007918 */ /* 0x000fe20000000000 */
[----:B------:R-:W-:Y:S04]  /*82520*/  STL.64 [R1+0x3e0], R20 ;  /* 0x0003e01401007387 */ /* 0x000fe80000100a00 */
        /* <DEDUP_REMOVED lines=124> */
[----:B------:R-:W-:Y:S04]  /*82cf0*/  STL.64 [R1+0x5c0], R16 ;  /* 0x0005c01001007387 */ /* 0x000fe80000100a00 */
[----:B------:R0:W-:Y:S04]  /*82d00*/  STL.64 [R1+0x5c8], R18 ;  /* 0x0005c81201007387 */ /* 0x0001e80000100a00 */
[----:B0-----:R-:W2:Y:S04]  /*82d10*/  LDL.LU.64 R18, [R1+0x46b0] ;  /* 0x0046b00001127983 */ /* 0x001ea80000300a00 */
[----:B------:R-:W3:Y:S02]  /*82d20*/  LDL.LU.64 R16, [R1+0x46a8] ;  /* 0x0046a80001107983 */ /* 0x000ee40000300a00 */
[----:B---3--:R-:W-:-:S15]  /*82d30*/  HMMA.16816.F32.BF16 R12, R24, R16, R12 ;  /* 0x00000010180c723c */ /* 0x008fde000004180c */
[----:B------:R-:W-:-:S04]  /*82d40*/  NOP ;  /* 0x0000000000007918 */ /* 0x000fc80000000000 */
[----:B------:R0:W-:Y:S04]  /*82d50*/  STL.64 [R1+0x5b0], R12 ;  /* 0x0005b00c01007387 */ /* 0x0001e80000100a00 */
[----:B------:R-:W-:Y:S04]  /*82d60*/  STL.64 [R1+0x5b8], R14 ;  /* 0x0005b80e01007387 */ /* 0x000fe80000100a00 */
[----:B0-----:R-:W4:Y:S04]  /*82d70*/  LDL.LU.64 R12, [R1+0x46a0] ;  /* 0x0046a000010c7983 */ /* 0x001f280000300a00 */
[----:B--2---:R-:W-:Y:S04]  /*82d80*/  STL.64 [R1+0x44b8], R18 ;  /* 0x0044b81201007387 */ /* 0x004fe80000100a00 */
[----:B------:R0:W-:Y:S04]  /*82d90*/  STL.64 [R1+0x44b0], R16 ;  /* 0x0044b01001007387 */ /* 0x0001e80000100a00 */
[----:B0-----:R-:W2:Y:S04]  /*82da0*/  LDL.LU R16, [R1+0x3d0] ;  /* 0x0003d00001107983 */ /* 0x001ea80000300800 */
[----:B------:R-:W2:Y:S04]  /*82db0*/  LDL.LU R17, [R1+0x3d4] ;  /* 0x0003d40001117983 */ /* 0x000ea80000300800 */
[----:B------:R-:W2:Y:S04]  /*82dc0*/  LDL.LU R18, [R1+0x3d8] ;  /* 0x0003d80001127983 */ /* 0x000ea80000300800 */
[----:B------:R-:W2:Y:S01]  /*82dd0*/  LDL.LU R19, [R1+0x3dc] ;  /* 0x0003dc0001137983 */ /* 0x000ea20000300800 */
[----:B----4-:R-:W-:-:S15]  /*82de0*/  HMMA.16816.F32.BF16 R8, R24, R12, R8 ;  /* 0x0000000c1808723c */ /* 0x010fde0000041808 */
[----:B------:R-:W-:-:S04]  /*82df0*/  NOP ;  /* 0x0000000000007918 */ /* 0x000fc80000000000 */
[----:B------:R0:W-:Y:S04]  /*82e00*/  STL.64 [R1+0x5a0], R8 ;  /* 0x0005a00801007387 */ /* 0x0001e80000100a00 */
[----:B------:R-:W-:Y:S04]  /*82e10*/  STL.64 [R1+0x5a8], R10 ;  /* 0x0005a80a01007387 */ /* 0x000fe80000100a00 */
[----:B0-----:R-:W3:Y:S04]  /*82e20*/  LDL.LU.64 R8, [R1+0x4698] ;  /* 0x0046980001087983 */ /* 0x001ee80000300a00 */
[----:B------:R0:W-:Y:S04]  /*82e30*/  STL.64 [R1+0x4630], R12 ;  /* 0x0046300c01007387 */ /* 0x0001e80000100a00 */
[----:B0-----:R-:W3:Y:S04]  /*82e40*/  LDL.LU R12, [R1+0x590] ;  /* 0x00059000010c7983 */ /* 0x001ee80000300800 */
[----:B------:R-:W3:Y:S04]  /*82e50*/  LDL.LU R13, [R1+0x594] ;  /* 0x00059400010d7983 */ /* 0x000ee80000300800 */
[----:B------:R-:W3:Y:S04]  /*82e60*/  LDL.LU R14, [R1+0x598] ;  /* 0x00059800010e7983 */ /* 0x000ee80000300800 */
[----:B------:R-:W3:Y:S02]  /*82e70*/  LDL.LU R15, [R1+0x59c] ;  /* 0x00059c00010f7983 */ /* 0x000ee40000300800 */
[----:B---3--:R-:W-:-:S15]  /*82e80*/  HMMA.16816.F32.BF16 R12, R24, R8, R12 ;  /* 0x00000008180c723c */ /* 0x008fde000004180c */
[----:B------:R-:W-:-:S04]  /*82e90*/  NOP ;  /* 0x0000000000007918 */ /* 0x000fc80000000000 */
[----:B------:R0:W-:Y:S04]  /*82ea0*/  STL.64 [R1+0x590], R12 ;  /* 0x0005900c01007387 */ /* 0x0001e80000100a00 */
[----:B------:R-:W-:Y:S04]  /*82eb0*/  STL.64 [R1+0x598], R14 ;  /* 0x0005980e01007387 */ /* 0x000fe80000100a00 */
[----:B0-----:R-:W3:Y:S04]  /*82ec0*/  LDL.LU.64 R12, [R1+0x160] ;  /* 0x00016000010c7983 */ /* 0x001ee80000300a00 */
[----:B---3--:R2:W-:Y:S02]  /*82ed0*/  STL.64 [R1+0x4640], R12 ;  /* 0x0046400c01007387 */ /* 0x0085e40000100a00 */
[----:B--2---:R-:W-:Y:S02]  /*82ee0*/  HMMA.16816.F32.BF16 R12, R24, R4, R16 ;  /* 0x00000004180c723c */ /* 0x004fe40000041810 */
[----:B------:R0:W-:Y:S04]  /*82ef0*/  STL [R1+0x4494], R8 ;  /* 0x0044940801007387 */ /* 0x0001e80000100800 */
[----:B------:R1:W-:Y:S04]  /*82f00*/  STL [R1+0x4490], R9 ;  /* 0x0044900901007387 */ /* 0x0003e80000100800 */
[----:B0-----:R-:W2:Y:S09]  /*82f10*/  LDL.LU R8, [R1+0xbf0] ;  /* 0x000bf00001087983 */ /* 0x001eb20000300800 */
[----:B------:R0:W-:Y:S04]  /*82f20*/  STL.64 [R1+0x3d0], R12 ;  /* 0x0003d00c01007387 */ /* 0x0001e80000100a00 */
[----:B------:R-:W-:Y:S04]  /*82f30*/  STL.64 [R1+0x3d8], R14 ;  /* 0x0003d80e01007387 */ /* 0x000fe80000100a00 */
[----:B-1----:R-:W2:Y:S04]  /*82f40*/  LDL.LU R9, [R1+0xbf4] ;  /* 0x000bf40001097983 */ /* 0x002ea80000300800 */
[----:B------:R-:W2:Y:S04]  /*82f50*/  LDL.LU R10, [R1+0xbf8] ;  /* 0x000bf800010a7983 */ /* 0x000ea80000300800 */
[----:B------:R-:W2:Y:S04]  /*82f60*/  LDL.LU R11, [R1+0xbfc] ;  /* 0x000bfc00010b7983 */ /* 0x000ea80000300800 */
[----:B0-----:R-:W3:Y:S04]  /*82f70*/  LDL.64 R12, [R1+0x170] ;  /* 0x00017000010c7983 */ /* 0x001ee80000100a00 */
[----:B---3--:R0:W-:Y:S04]  /*82f80*/  STL.64 [R1+0x4658], R12 ;  /* 0x0046580c01007387 */ /* 0x0081e80000100a00 */
[----:B0-----:R-:W3:Y:S04]  /*82f90*/  LDL.LU.64 R12, [R1+0x180] ;  /* 0x00018000010c7983 */ /* 0x001ee80000300a00 */
[----:B---3--:R0:W-:Y:S04]  /*82fa0*/  STL.64 [R1+0x4670], R12 ;  /* 0x0046700c01007387 */ /* 0x0081e80000100a00 */
[----:B0-----:R-:W3:Y:S04]  /*82fb0*/  LDL.LU.64 R12, [R1+0x190] ;  /* 0x00019000010c7983 */ /* 0x001ee80000300a00 */
[----:B---3--:R0:W-:Y:S04]  /*82fc0*/  STL.64 [R1+0x4688], R12 ;  /* 0x0046880c01007387 */ /* 0x0081e80000100a00 */
[----:B0-----:R-:W3:Y:S04]  /*82fd0*/  LDL.LU.64 R12, [R1+0x1a0] ;  /* 0x0001a000010c7983 */ /* 0x001ee80000300a00 */
[----:B---3--:R0:W-:Y:S04]  /*82fe0*/  STL.64 [R1+0x4690], R12 ;  /* 0x0046900c01007387 */ /* 0x0081e80000100a00 */
[----:B0-----:R-:W2:Y:S04]  /*82ff0*/  LDL.LU.64 R12, [R1+0x1b0] ;  /* 0x0001b000010c7983 */ /* 0x001ea80000300a00 */
        /* <DEDUP_REMOVED lines=11> */
[----:B------:R-:W-:-:S05]  /*830b0*/  LOP3.LUT R0, R0, 0x60, RZ, 0x3c, !PT ;  /* 0x0000006000007812 */ /* 0x000fca00078e3cff */
[----:B------:R-:W2:Y:S04]  /*830c0*/  LDSM.16.MT88.4 R20, [R0+UR5+0x12000] ;  /* 0x012000050014783b */ /* 0x000ea80008004200 */
[----:B------:R-:W0:Y:S04]  /*830d0*/  LDSM.16.MT88.4 R24, [R0+UR5+0x12080] ;  /* 0x012080050018783b */ /* 0x000e280008004200 */
[----:B----4-:R-:W-:Y:S04]  /*830e0*/  STL.64 [R1+0x4668], R6 ;  /* 0x0046680601007387 */ /* 0x010fe80000100a00 */
[----:B---3--:R1:W-:Y:S04]  /*830f0*/  STL.64 [R1+0x4660], R4 ;  /* 0x0046600401007387 */ /* 0x0083e80000100a00 */
[----:B-1----:R-:W3:Y:S04]  /*83100*/  LDL.LU R4, [R1+0xbc0] ;  /* 0x000bc00001047983 */ /* 0x002ee80000300800 */
[----:B------:R-:W3:Y:S04]  /*83110*/  LDL.LU R5, [R1+0xbc4] ;  /* 0x000bc40001057983 */ /* 0x000ee80000300800 */
[----:B------:R-:W4:Y:S04]  /*83120*/  LDL.LU R6, [R1+0xbc8] ;  /* 0x000bc80001067983 */ /* 0x000f280000300800 */
[----:B------:R-:W4:Y:S01]  /*83130*/  LDL.LU R7, [R1+0xbcc] ;  /* 0x000bcc0001077983 */ /* 0x000f220000300800 */
[----:B--2---:R-:W-:Y:S03]  /*83140*/  HMMA.16816.F32.BF16 R8, R20, R12, R8 ;  /* 0x0000000c1408723c */ /* 0x004fe60000041808 */
[----:B----4-:R-:W-:Y:S04]  /*83150*/  STL.64 [R1+0x4680], R6 ;  /* 0x0046800601007387 */ /* 0x010fe80000100a00 */
[----:B---3--:R1:W-:Y:S04]  /*83160*/  STL.64 [R1+0x4678], R4 ;  /* 0x0046780401007387 */ /* 0x0083e80000100a00 */
[----:B-1----:R-:W2:Y:S04]  /*83170*/  LDL.LU R4, [R1+0xbd0] ;  /* 0x000bd00001047983 */ /* 0x002ea80000300800 */
[----:B------:R-:W2:Y:S04]  /*83180*/  LDL.LU R5, [R1+0xbd4] ;  /* 0x000bd40001057983 */ /* 0x000ea80000300800 */
[----:B------:R-:W2:Y:S04]  /*83190*/  LDL.LU R6, [R1+0xbd8] ;  /* 0x000bd80001067983 */ /* 0x000ea80000300800 */
[----:B------:R-:W2:Y:S04]  /*831a0*/  LDL.LU R7, [R1+0xbdc] ;  /* 0x000bdc0001077983 */ /* 0x000ea80000300800 */
[----:B------:R-:W3:Y:S04]  /*831b0*/  LDL.LU.64 R16, [R1+0x140] ;  /* 0x0001400001107983 */ /* 0x000ee80000300a00 */
[----:B0-----:R-:W-:Y:S04]  /*831c0*/  STL.64 [R1+0x4468], R26 ;  /* 0x0044681a01007387 */ /* 0x001fe80000100a00 */
        /* <DEDUP_REMOVED lines=9> */
[----:B------:R-:W4:Y:S02]  /*83260*/  LDL.LU.64 R12, [R1+0x4690] ;  /* 0x00469000010c7983 */ /* 0x000f240000300a00 */
        /* <DEDUP_REMOVED lines=33> */
[----:B0-----:R-:W4:Y:S01]  /*83480*/  LDL.LU.64 R8, [R1+0x150] ;  /* 0x0001500001087983 */ /* 0x001f220000300a00 */
        /* <DEDUP_REMOVED lines=14> */
[----:B------:R-:W-:-:S02]  /*83570*/  IMAD.MOV.U32 R6, RZ, RZ, R13 ;  /* 0x000000ffff067224 */ /* 0x000fc400078e000d */
[----:B------:R-:W3:Y:S04]  /*83580*/  LDL.LU.64 R12, [R1+0x4630] ;  /* 0x00463000010c7983 */ /* 0x000ee80000300a00 */
[----:B------:R-:W-:Y:S04]  /*83590*/  STL.64 [R1+0x4480], R6 ;  /* 0x0044800601007387 */ /* 0x000fe80000100a00 */
[----:B--2---:R0:W-:Y:S04]  /*835a0*/  STL.64 [R1+0x4478], R4 ;  /* 0x0044780401007387 */ /* 0x0041e80000100a00 */
[----:B0-----:R-:W2:Y:S04]  /*835b0*/  LDL.LU R4, [R1+0xb90] ;  /* 0x000b900001047983 */ /* 0x001ea80000300800 */
[----:B------:R-:W2:Y:S04]  /*835c0*/  LDL.LU R5, [R1+0xb94] ;  /* 0x000b940001057983 */ /* 0x000ea80000300800 */
[----:B------:R-:W2:Y:S04]  /*835d0*/  LDL.LU R6, [R1+0xb98] ;  /* 0x000b980001067983 */ /* 0x000ea80000300800 */
[----:B------:R-:W2:Y:S01]  /*835e0*/  LDL.LU R7, [R1+0xb9c] ;  /* 0x000b9c0001077983 */ /* 0x000ea20000300800 */
[----:B----4-:R-:W-:-:S02]  /*835f0*/  IMAD.MOV.U32 R15, RZ, RZ, R8 ;  /* 0x000000ffff0f7224 */ /* 0x010fc400078e0008 */
[----:B------:R-:W-:Y:S01]  /*83600*/  IMAD.MOV.U32 R14, RZ, RZ, R9 ;  /* 0x000000ffff0e7224 */ /* 0x000fe200078e0009 */
[----:B--2---:R-:W-:-:S15]  /*83610*/  HMMA.16816.F32.BF16 R4, R20, R8, R4 ;  /* 0x000000081404723c */ /* 0x004fde0000041804 */
[----:B------:R-:W-:-:S04]  /*83620*/  NOP ;  /* 0x0000000000007918 */ /* 0x000fc80000000000 */
[----:B------:R-:W-:Y:S04]  /*83630*/  STL.64 [R1+0xb90], R4 ;  /* 0x000b900401007387 */ /* 0x000fe80000100a00 */
[----:B------:R3:W-:Y:S02]  /*83640*/  STL.64 [R1+0xb98], R6 ;  /* 0x000b980601007387 */ /* 0x0007e40000100a00 */
[----:B---3--:R-:W-:Y:S02]  /*83650*/  HMMA.16816.F32.BF16 R4, R20, R16, R24 ;  /* 0x000000101404723c */ /* 0x008fe40000041818 */
[----:B------:R-:W-:Y:S04]  /*83660*/  STL.64 [R1+0x44d8], R14 ;  /* 0x0044d80e01007387 */ /* 0x000fe80000100a00 */
[----:B------:R0:W-:-:S13]  /*83670*/  STL.64 [R1+0x44d0], R12 ;  /* 0x0044d00c01007387 */ /* 0x0001da0000100a00 */
[----:B------:R-:W-:Y:S04]  /*83680*/  STL.64 [R1+0xb80], R4 ;  /* 0x000b800401007387 */ /* 0x000fe80000100a00 */
[----:B------:R-:W-:Y:S04]  /*83690*/  STL.64 [R1+0xb88], R6 ;  /* 0x000b880601007387 */ /* 0x000fe80000100a00 */
[----:B0-----:R-:W2:Y:S04]  /*836a0*/  LDL.LU.64 R12, [R1+0xf0] ;  /* 0x0000f000010c7983 */ /* 0x001ea80000300a00 */
        /* <DEDUP_REMOVED lines=9> */
[----:B0-----:R-:W2:Y:S04]  /*83740*/  LDL.LU.64 R12, [R1+0x120] ;  /* 0x00012000010c7983 */ /* 0x001ea80000300a00 */
[----:B--2---:R0:W-:Y:S04]  /*83750*/  STL.64 [R1+0x4618], R12 ;  /* 0x0046180c01007387 */ /* 0x0041e80000100a00 */
[----:B0-----:R-:W2:Y:S04]  /*83760*/  LDL.64 R12, [R1+0x130] ;  /* 0x00013000010c7983 */ /* 0x001ea80000100a00 */
        /* <DEDUP_REMOVED lines=12> */
[----:B0-----:R-:W3:Y:S04]  /*83830*/  LDL.LU.64 R4, [R1+0x100] ;  /* 0x0001000001047983 */ /* 0x001ee80000300a00 */
        /* <DEDUP_REMOVED lines=16> */
[----:B------:R-:W3:Y:S04]  /*83940*/  LDL.LU R7, [R1+0xb7c] ;  /* 0x000b7c0001077983 */ /* 0x000ee80000300800 */
[----:B------:R-:W4:Y:S01]  /*83950*/  LDL.LU.64 R8, [R1+0xe0] ;  /* 0x0000e00001087983 */ /* 0x000f220000300a00 */
[----:B------:R-:W-:-:S03]  /*83960*/  IMAD.MOV.U32 R3, RZ, RZ, R17 ;  /* 0x000000ffff037224 */ /* 0x000fc600078e0011 */
[----:B------:R-:W4:Y:S01]  /*83970*/  LDL.LU R24, [R1+0xb10] ;  /* 0x000b100001187983 */ /* 0x000f220000300800 */
[----:B------:R-:W-:-:S03]  /*83980*/  IMAD.MOV.U32 R2, RZ, RZ, R16 ;  /* 0x000000ffff027224 */ /* 0x000fc600078e0010 */
[----:B------:R-:W4:Y:S04]  /*83990*/  LDL.LU R25, [R1+0xb14] ;  /* 0x000b140001197983 */ /* 0x000f280000300800 */
[----:B------:R-:W4:Y:S04]  /*839a0*/  LDL.LU R26, [R1+0xb18] ;  /* 0x000b1800011a7983 */ /* 0x000f280000300800 */
[----:B------:R-:W4:Y:S04]  /*839b0*/  LDL.LU R27, [R1+0xb1c] ;  /* 0x000b1c00011b7983 */ /* 0x000f280000300800 */
[----:B------:R-:W4:Y:S04]  /*839c0*/  LDL.LU.64 R16, [R1+0xd0] ;  /* 0x0000d00001107983 */ /* 0x000f280000300a00 */
[----:B------:R-:W-:Y:S04]  /*839d0*/  STL [R1+0x4360], R3 ;  /* 0x0043600301007387 */ /* 0x000fe80000100800 */
[----:B------:R-:W-:Y:S01]  /*839e0*/  STL [R1+0x435c], R2 ;  /* 0x00435c0201007387 */ /* 0x000fe20000100800 */
[----:B--2---:R-:W-:Y:S01]  /*839f0*/  IMAD.MOV.U32 R0, RZ, RZ, R13 ;  /* 0x000000ffff007224 */ /* 0x004fe200078e000d */
[----:B---3--:R-:W-:-:S15]  /*83a00*/  HMMA.16816.F32.BF16 R4, R20, R12, R4 ;  /* 0x0000000c1404723c */ /* 0x008fde0000041804 */
[----:B------:R-:W-:-:S04]  /*83a10*/  NOP ;  /* 0x0000000000007918 */ /* 0x000fc80000000000 */
[----:B------:R-:W-:Y:S04]  /*83a20*/  STL.64 [R1+0xb70], R4 ;  /* 0x000b700401007387 */ /* 0x000fe80000100a00 */
[----:B------:R0:W-:Y:S04]  /*83a30*/  STL.64 [R1+0xb78], R6 ;  /* 0x000b780601007387 */ /* 0x0001e80000100a00 */
[----:B0-----:R-:W2:Y:S04]  /*83a40*/  LDL.LU.64 R6, [R1+0x4628] ;  /* 0x0046280001067983 */ /* 0x001ea80000300a00 */
[----:B------:R-:W2:Y:S04]  /*83a50*/  LDL.LU.64 R4, [R1+0x4620] ;  /* 0x0046200001047983 */ /* 0x000ea80000300a00 */
[----:B------:R-:W2:Y:S04]  /*83a60*/  LDL.LU.64 R12, [R1+0x4618] ;  /* 0x00461800010c7983 */ /* 0x000ea80000300a00 */
        /* <DEDUP_REMOVED lines=16> */
[----:B------:R1:W-:Y:S04]  /*83b70*/  STL.64 [R1+0xb58], R6 ;  /* 0x000b580601007387 */ /* 0x0003e80000100a00 */
[----:B0-----:R-:W2:Y:S04]  /*83b80*/  LDL.LU.64 R4, [R1+0x45f8] ;  /* 0x0045f80001047983 */ /* 0x001ea80000300a00 */
[----:B------:R-:W2:Y:S04]  /*83b90*/  LDL.LU.64 R14, [R1+0x45f0] ;  /* 0x0045f000010e7983 */ /* 0x000ea80000300a00 */
[----:B------:R-:W2:Y:S04]  /*83ba0*/  LDL.LU.64 R12, [R1+0x45e8] ;  /* 0x0045e800010c7983 */ /* 0x000ea80000300a00 */
[----:B------:R-:W-:Y:S04]  /*83bb0*/  STL [R1+0x4370], R0 ;  /* 0x0043700001007387 */ /* 0x000fe80000100800 */
[----:B-1----:R-:W3:Y:S01]  /*83bc0*/  LDL.LU.64 R6, [R1+0x45e0] ;  /* 0x0045e00001067983 */ /* 0x002ee20000300a00 */
[----:B--2---:R-:W-:Y:S01]  /*83bd0*/  HMMA.16816.F32.BF16 R12, R20, R4, R12 ;  /* 0x00000004140c723c */ /* 0x004fe2000004180c */
[----:B------:R-:W-:-:S02]  /*83be0*/  IMAD.MOV.U32 R2, RZ, RZ, R4 ;  /* 0x000000ffff027224 */ /* 0x000fc400078e0004 */
[----:B------:R-:W-:Y:S02]  /*83bf0*/  IMAD.MOV.U32 R3, RZ, RZ, R5 ;  /* 0x000000ffff037224 */ /* 0x000fe400078e0005 */
[----:B------:R-:W3:-:S14]  /*83c00*/  LDL.LU.64 R4, [R1+0x45d8] ;  /* 0x0045d80001047983 */ /* 0x000edc0000300a00 */
[----:B------:R0:W-:Y:S04]  /*83c10*/  STL.64 [R1+0xb40], R12 ;  /* 0x000b400c01007387 */ /* 0x0001e80000100a00 */
[----:B------:R-:W-:Y:S04]  /*83c20*/  STL [R1+0xb48], R14 ;  /* 0x000b480e01007387 */ /* 0x000fe80000100800 */
[----:B0-----:R-:W3:Y:S01]  /*83c30*/  LDL.LU.64 R12, [R1+0x45d0] ;  /* 0x0045d000010c7983 */ /* 0x001ee20000300a00 */
[----:B------:R-:W-:-:S03]  /*83c40*/  IMAD.MOV.U32 R28, RZ, RZ, R15 ;  /* 0x000000ffff1c7224 */ /* 0x000fc600078e000f */
[----:B------:R-:W-:Y:S04]  /*83c50*/  STL [R1+0x4378], R3 ;  /* 0x0043780301007387 */ /* 0x000fe80000100800 */
[----:B------:R-:W-:Y:S04]  /*83c60*/  STL [R1+0x4374], R2 ;  /* 0x0043740201007387 */ /* 0x000fe80000100800 */
[----:B------:R-:W-:Y:S01]  /*83c70*/  STL [R1+0x3328], R28 ;  /* 0x0033281c01007387 */ /* 0x000fe20000100800 */
[----:B---3--:R-:W-:-:S15]  /*83c80*/  HMMA.16816.F32.BF16 R4, R20, R12, R4 ;  /* 0x0000000c1404723c */ /* 0x008fde0000041804 */
[----:B------:R-:W-:-:S04]  /*83c90*/  NOP ;  /* 0x0000000000007918 */ /* 0x000fc80000000000 */
[----:B------:R-:W-:Y:S04]  /*83ca0*/  STL.64 [R1+0xb30], R4 ;  /* 0x000b300401007387 */ /* 0x000fe80000100a00 */
[----:B------:R0:W-:Y:S04]  /*83cb0*/  STL.64 [R1+0xb38], R6 ;  /* 0x000b380601007387 */ /* 0x0001e80000100a00 */
[----:B0-----:R-:W2:Y:S04]  /*83cc0*/  LDL.LU.64 R6, [R1+0x45c8] ;  /* 0x0045c80001067983 */ /* 0x001ea80000300a00 */
[----:B------:R-:W2:Y:S01]  /*83cd0*/  LDL.LU.64 R4, [R1+0x45c0] ;  /* 0x0045c00001047983 */ /* 0x000ea20000300a00 */
[----:B------:R-:W-:-:S02]  /*83ce0*/  IMAD.MOV.U32 R28, RZ, RZ, R13 ;  /* 0x000000ffff1c7224 */ /* 0x000fc400078e000d */
[----:B------:R-:W-:-:S03]  /*83cf0*/  IMAD.MOV.U32 R0, RZ, RZ, R12 ;  /* 0x000000ffff007224 */ /* 0x000fc600078e000c */
[----:B------:R-:W-:Y:S04]  /*83d00*/  STL [R1+0x4380], R28 ;  /* 0x0043801c01007387 */ /* 0x000fe80000100800 */
[----:B------:R-:W-:Y:S01]  /*83d10*/  STL [R1+0x437c], R0 ;  /* 0x00437c0001007387 */ /* 0x000fe20000100800 */
[----:B----4-:R-:W-:Y:S02]  /*83d20*/  IMAD.MOV.U32 R2, RZ, RZ, R9 ;  /* 0x000000ffff027224 */ /* 0x010fe400078e0009 */
[----:B------:R-:W-:Y:S01]  /*83d30*/  IMAD.MOV.U32 R3, RZ, RZ, R8 ;  /* 0x000000ffff037224 */ /* 0x000fe200078e0008 */
[----:B--2---:R-:W-:-:S15]  /*83d40*/  HMMA.16816.F32.BF16 R4, R20, R8, R4 ;  /* 0x000000081404723c */ /* 0x004fde0000041804 */
[----:B------:R-:W-:-:S04]  /*83d50*/  NOP ;  /* 0x0000000000007918 */ /* 0x000fc80000000000 */
[----:B------:R-:W-:Y:S04]  /*83d60*/  STL.64 [R1+0xb20], R4 ;  /* 0x000b200401007387 */ /* 0x000fe80000100a00 */
[----:B------:R0:W-:Y:S02]  /*83d70*/  STL.64 [R1+0xb28], R6 ;  /* 0x000b280601007387 */ /* 0x0001e40000100a00 */
[----:B0-----:R-:W-:Y:S02]  /*83d80*/  HMMA.16816.F32.BF16 R4, R20, R16, R24 ;  /* 0x000000101404723c */ /* 0x001fe40000041818 */
[----:B------:R-:W-:Y:S04]  /*83d90*/  STL [R1+0x4388], R2 ;  /* 0x0043880201007387 */ /* 0x000fe80000100800 */
[----:B------:R-:W-:-:S13]  /*83da0*/  STL [R1+0x4384], R3 ;  /* 0x0043840301007387 */ /* 0x000fda0000100800 */
[----:B------:R-:W-:Y:S04]  /*83db0*/  STL.64 [R1+0xb10], R4 ;  /* 0x000b100401007387 */ /* 0x000fe80000100a00 */
[----:B------:R-:W-:Y:S04]  /*83dc0*/  STL.64 [R1+0xb18], R6 ;  /* 0x000b180601007387 */ /* 0x000fe80000100a00 */
[----:B------:R-:W2:Y:S04]  /*83dd0*/  LDL.LU.64 R12, [R1+0x80] ;  /* 0x00008000010c7983 */ /* 0x000ea80000300a00 */
        /* <DEDUP_REMOVED lines=106> */
[----:B---3--:R-:W-:Y:S02]  /*84480*/  IMAD.MOV.U32 R28, RZ, RZ, R9 ;  /* 0x000000ffff1c7224 */ /* 0x008fe400078e0009 */
        /* <DEDUP_REMOVED lines=22> */
[----:B0-----:R-:W2:Y:S04]  /*845f0*/  LDL.LU.64 R8, [R1+0x20] ;  /* 0x0000200001087983 */ /* 0x001ea80000300a00 */
[----:B--2---:R0:W-:Y:S04]  /*84600*/  STL.64 [R1+0x4508], R8 ;  /* 0x0045080801007387 */ /* 0x0041e80000100a00 */
[----:B0-----:R-:W2:Y:S04]  /*84610*/  LDL.LU.64 R8, [R1+0x30] ;  /* 0x0000300001087983 */ /* 0x001ea80000300a00 */
[----:B--2---:R0:W-:Y:S04]  /*84620*/  STL.64 [R1+0x4520], R8 ;  /* 0x0045200801007387 */ /* 0x0041e80000100a00 */
[----:B0-----:R-:W2:Y:S04]  /*84630*/  LDL.LU.64 R8, [R1+0x40] ;  /* 0x0000400001087983 */ /* 0x001ea80000300a00 */
[----:B--2---:R0:W-:Y:S04]  /*84640*/  STL.64 [R1+0x4538], R8 ;  /* 0x0045380801007387 */ /* 0x0041e80000100a00 */
[----:B0-----:R-:W2:Y:S04]  /*84650*/  LDL.LU.64 R8, [R1+0x50] ;  /* 0x0000500001087983 */ /* 0x001ea80000300a00 */
[----:B------:R-:W3:Y:S04]  /*84660*/  LDL.LU.64 R12, [R1+0x10] ;  /* 0x00001000010c7983 */ /* 0x000ee80000300a00 */
        /* <DEDUP_REMOVED lines=24> */
[----:B------:R-:W-:Y:S02]  /*847f0*/  IMAD.MOV.U32 R2, RZ, RZ, R17 ;  /* 0x000000ffff027224 */ /* 0x000fe400078e0011 */
[----:B------:R-:W4:Y:S04]  /*84800*/  LDL.LU.64 R16, [R1] ;  /* 0x0000000001107983 */ /* 0x000f280000300a00 */
        /* <DEDUP_REMOVED lines=8> */
[----:B------:R-:W-:Y:S04]  /*84890*/  STL [R1+0x43c8], R2 ;  /* 0x0043c80201007387 */ /* 0x000fe80000100800 */
[----:B------:R-:W-:Y:S01]  /*848a0*/  STL [R1+0x43c4], R3 ;  /* 0x0043c40301007387 */ /* 0x000fe20000100800 */
[----:B--2---:R-:W-:-:S02]  /*848b0*/  IMAD.MOV.U32 R28, RZ, RZ, R8 ;  /* 0x000000ffff1c7224 */ /* 0x004fc400078e0008 */
[----:B------:R-:W-:Y:S01]  /*848c0*/  IMAD.MOV.U32 R0, RZ, RZ, R9 ;  /* 0x000000ffff007224 */ /* 0x000fe200078e0009 */
[----:B---3--:R-:W-:-:S15]  /*848d0*/  HMMA.16816.F32.BF16 R12, R20, R8, R12 ;  /* 0x00000008140c723c */ /* 0x008fde000004180c */
        /* <DEDUP_REMOVED lines=48> */
[----:B------:R-:W-:Y:S01]  /*84be0*/  IMAD.MOV.U32 R0, RZ, RZ, R13 ;  /* 0x000000ffff007224 */ /* 0x000fe200078e000d */
[----:B------:R-:W3:Y:S04]  /*84bf0*/  LDL.LU.64 R14, [R1+0x44d8] ;  /* 0x0044d800010e7983 */ /* 0x000ee80000300a00 */
[----:B------:R-:W3:Y:S01]  /*84c00*/  LDL.LU.64 R12, [R1+0x44d0] ;  /* 0x0044d000010c7983 */ /* 0x000ee20000300a00 */
[----:B----4-:R-:W-:Y:S02]  /*84c10*/  IMAD.MOV.U32 R2, RZ, RZ, R16 ;  /* 0x000000ffff027224 */ /* 0x010fe400078e0010 */
[----:B------:R-:W-:Y:S01]  /*84c20*/  IMAD.MOV.U32 R3, RZ, RZ, R17 ;  /* 0x000000ffff037224 */ /* 0x000fe200078e0011 */
[----:B--2---:R-:W-:-:S15]  /*84c30*/  HMMA.16816.F32.BF16 R8, R20, R16, R8 ;  /* 0x000000101408723c */ /* 0x004fde0000041808 */
[----:B------:R-:W-:-:S04]  /*84c40*/  NOP ;  /* 0x0000000000007918 */ /* 0x000fc80000000000 */
[----:B------:R-:W-:Y:S04]  /*84c50*/  STL.64 [R1+0xa40], R8 ;  /* 0x000a400801007387 */ /* 0x000fe80000100a00 */
[----:B------:R0:W-:Y:S04]  /*84c60*/  STL.64 [R1+0xa48], R10 ;  /* 0x000a480a01007387 */ /* 0x0001e80000100a00 */
[----:B0-----:R-:W2:Y:S04]  /*84c70*/  LDL.LU.64 R10, [R1+0x44c8] ;  /* 0x0044c800010a7983 */ /* 0x001ea80000300a00 */
[----:B------:R-:W4:Y:S04]  /*84c80*/  LDL.LU.64 R8, [R1+0x44c0] ;  /* 0x0044c00001087983 */ /* 0x000f280000300a00 */
        /* <DEDUP_REMOVED lines=10> */
[----:B------:R0:W-:Y:S02]  /*84d30*/  STL.64 [R1+0x4168], R16 ;  /* 0x0041681001007387 */ /* 0x0001e40000100a00 */
[----:B0-----:R-:W-:-:S02]  /*84d40*/  IMAD.MOV.U32 R16, RZ, RZ, R15 ;  /* 0x000000ffff107224 */ /* 0x001fc400078e000f */
[----:B------:R-:W-:Y:S01]  /*84d50*/  IMAD.MOV.U32 R17, RZ, RZ, R14 ;  /* 0x000000ffff117224 */ /* 0x000fe200078e000e */
[----:B------:R-:W3:Y:S04]  /*84d60*/  LDL.LU R15, [R1+0x449c] ;  /* 0x00449c00010f7983 */ /* 0x000ee80000300800 */
[----:B------:R-:W3:Y:S04]  /*84d70*/  LDL.LU R14, [R1+0x4498] ;  /* 0x00449800010e7983 */ /* 0x000ee80000300800 */
[----:B------:R4:W-:Y:S02]  /*84d80*/  STL.64 [R1+0x4400], R16 ;  /* 0x0044001001007387 */ /* 0x0009e40000100a00 */
[----:B----4-:R-:W-:-:S02]  /*84d90*/  IMAD.MOV.U32 R16, RZ, RZ, R8 ;  /* 0x000000ffff107224 */ /* 0x010fc400078e0008 */
[----:B------:R-:W-:Y:S01]  /*84da0*/  IMAD.MOV.U32 R17, RZ, RZ, R9 ;  /* 0x000000ffff117224 */ /* 0x000fe200078e0009 */
[----:B------:R-:W4:Y:S04]  /*84db0*/  LDL.LU R8, [R1+0x4494] ;  /* 0x0044940001087983 */ /* 0x000f280000300800 */
[----:B------:R-:W-:Y:S04]  /*84dc0*/  STL.64 [R1+0xa20], R4 ;  /* 0x000a200401007387 */ /* 0x000fe80000100a00 */
[----:B------:R-:W-:Y:S04]  /*84dd0*/  STL.64 [R1+0xa28], R6 ;  /* 0x000a280601007387 */ /* 0x000fe80000100a00 */
[----:B------:R-:W4:Y:S04]  /*84de0*/  LDL.LU R9, [R1+0x4490] ;  /* 0x0044900001097983 */ /* 0x000f280000300800 */
[----:B------:R2:W-:Y:S02]  /*84df0*/  STL.64 [R1+0x4418], R16 ;  /* 0x0044181001007387 */ /* 0x0005e40000100a00 */
[----:B--2---:R-:W-:-:S02]  /*84e00*/  IMAD.MOV.U32 R16, RZ, RZ, R27 ;  /* 0x000000ffff107224 */ /* 0x004fc400078e001b */
[----:B------:R-:W-:-:S05]  /*84e10*/  IMAD.MOV.U32 R17, RZ, RZ, R26 ;  /* 0x000000ffff117224 */ /* 0x000fca00078e001a */
[----:B------:R-:W-:Y:S04]  /*84e20*/  STL.64 [R1+0x4430], R16 ;  /* 0x0044301001007387 */ /* 0x000fe80000100a00 */
[----:B---3--:R-:W-:Y:S04]  /*84e30*/  STL.64 [R1+0x4160], R14 ;  /* 0x0041600e01007387 */ /* 0x008fe80000100a00 */
[----:B------:R0:W-:Y:S04]  /*84e40*/  STL.64 [R1+0x4158], R12 ;  /* 0x0041580c01007387 */ /* 0x0001e80000100a00 */
[----:B0-----:R-:W2:Y:S04]  /*84e50*/  LDL.LU R12, [R1+0x360] ;  /* 0x00036000010c7983 */ /* 0x001ea80000300800 */
[----:B------:R-:W2:Y:S04]  /*84e60*/  LDL.LU R13, [R1+0x364] ;  /* 0x00036400010d7983 */ /* 0x000ea80000300800 */
[----:B------:R-:W3:Y:S04]  /*84e70*/  LDL.LU R14, [R1+0x368] ;  /* 0x00036800010e7983 */ /* 0x000ee80000300800 */
[----:B------:R-:W3:Y:S01]  /*84e80*/  LDL.LU R15, [R1+0x36c] ;  /* 0x00036c00010f7983 */ /* 0x000ee20000300800 */
[----:B------:R-:W-:-:S02]  /*84e90*/  IMAD.MOV.U32 R16, RZ, RZ, R25 ;  /* 0x000000ffff107224 */ /* 0x000fc400078e0019 */
[----:B------:R-:W-:-:S05]  /*84ea0*/  IMAD.MOV.U32 R17, RZ, RZ, R24 ;  /* 0x000000ffff117224 */ /* 0x000fca00078e0018 */
[----:B------:R-:W-:Y:S04]  /*84eb0*/  STL.64 [R1+0x4448], R16 ;  /* 0x0044481001007387 */ /* 0x000fe80000100a00 */
        /* <DEDUP_REMOVED lines=14> */
[----:B------:R-:W-:-:S02]  /*84fa0*/  IMAD.MOV.U32 R16, RZ, RZ, R10 ;  /* 0x000000ffff107224 */ /* 0x000fc400078e000a */
[----:B------:R-:W-:Y:S01]  /*84fb0*/  IMAD.MOV.U32 R17, RZ, RZ, R11 ;  /* 0x000000ffff117224 */ /* 0x000fe200078e000b */
        /* <DEDUP_REMOVED lines=31> */
[----:B------:R-:W-:Y:S04]  /*851b0*/  STL.64 [R1+0x4150], R10 ;  /* 0x0041500a01007387 */ /* 0x000fe80000100a00 */
[----:B------:R3:W-:Y:S02]  /*851c0*/  STL.64 [R1+0x4148], R8 ;  /* 0x0041480801007387 */ /* 0x0007e40000100a00 */
[----:B---3--:R-:W-:-:S02]  /*851d0*/  IMAD.MOV.U32 R8, RZ, RZ, R7 ;  /* 0x000000ffff087224 */ /* 0x008fc400078e0007 */
[----:B------:R-:W-:Y:S01]  /*851e0*/  IMAD.MOV.U32 R9, RZ, RZ, R6 ;  /* 0x000000ffff097224 */ /* 0x000fe200078e0006 */
[----:B------:R-:W3:Y:S04]  /*851f0*/  LDL.LU R7, [R1+0x4474] ;  /* 0x0044740001077983 */ /* 0x000ee80000300800 */
[----:B------:R-:W3:Y:S01]  /*85200*/  LDL.LU R6, [R1+0x4470] ;  /* 0x0044700001067983 */ /* 0x000ee20000300800 */
[----:B----4-:R-:W-:Y:S03]  /*85210*/  HMMA.16816.F32.BF16 R20, R20, R4, R24 ;  /* 0x000000041414723c */ /* 0x010fe60000041818 */
[----:B------:R-:W2:Y:S04]  /*85220*/  LDL.LU.64 R26, [R1+0x4468] ;  /* 0x00446800011a7983 */ /* 0x000ea80000300a00 */
[----:B------:R-:W2:-:S12]  /*85230*/  LDL.LU.64 R24, [R1+0x4460] ;  /* 0x0044600001187983 */ /* 0x000e980000300a00 */
[----:B------:R0:W-:Y:S04]  /*85240*/  STL.64 [R1+0x550], R20 ;  /* 0x0005501401007387 */ /* 0x0001e80000100a00 */
[----:B------:R1:W-:Y:S04]  /*85250*/  STL.64 [R1+0x558], R22 ;  /* 0x0005581601007387 */ /* 0x0003e80000100a00 */
[----:B0-----:R-:W4:Y:S04]  /*85260*/  LDL.LU R20, [R1+0x370] ;  /* 0x0003700001147983 */ /* 0x001f280000300800 */
[----:B------:R-:W4:Y:S04]  /*85270*/  LDL.LU R21, [R1+0x374] ;  /* 0x0003740001157983 */ /* 0x000f280000300800 */
[----:B-1----:R-:W4:Y:S04]  /*85280*/  LDL.LU R22, [R1+0x378] ;  /* 0x0003780001167983 */ /* 0x002f280000300800 */
[----:B------:R-:W4:Y:S01]  /*85290*/  LDL.LU R23, [R1+0x37c] ;  /* 0x00037c0001177983 */ /* 0x000f220000300800 */
[C---:B--2---:R-:W-:Y:S03]  /*852a0*/  HMMA.16816.F32.BF16 R16, R24.reuse, R16, R12 ;  /* 0x000000101810723c */ /* 0x044fe6000004180c */
[----:B---3--:R-:W-:Y:S04]  /*852b0*/  STL.64 [R1+0x4140], R6 ;  /* 0x0041400601007387 */ /* 0x008fe80000100a00 */
[----:B------:R0:W-:Y:S04]  /*852c0*/  STL.64 [R1+0x4138], R4 ;  /* 0x0041380401007387 */ /* 0x0001e80000100a00 */
[----:B0-----:R-:W2:Y:S04]  /*852d0*/  LDL.LU R4, [R1+0x170] ;  /* 0x0001700001047983 */ /* 0x001ea80000300800 */
        /* <DEDUP_REMOVED lines=17> */
[----:B------:R-:W-:Y:S01]  /*853f0*/  IMAD.MOV.U32 R5, RZ, RZ, R29 ;  /* 0x000000ffff057224 */ /* 0x000fe200078e001d */
[----:B---3--:R-:W-:Y:S02]  /*85400*/  HMMA.16816.F32.BF16 R16, R24, R16, R12 ;  /* 0x000000101810723c */ /* 0x008fe4000004180c */
[----:B------:R-:W2:Y:S04]  /*85410*/  LDL.LU.64 R14, [R1+0x4410] ;  /* 0x00441000010e7983 */ /* 0x000ea80000300a00 */
[----:B------:R-:W2:-:S13]  /*85420*/  LDL.LU.64 R12, [R1+0x4408] ;  /* 0x00440800010c7983 */ /* 0x000e9a0000300a00 */
[----:B------:R0:W-:Y:S04]  /*85430*/  STL.64 [R1+0x390], R16 ;  /* 0x0003901001007387 */ /* 0x0001e80000100a00 */
[----:B------:R-:W-:Y:S04]  /*85440*/  STL.64 [R1+0x398], R18 ;  /* 0x0003981201007387 */ /* 0x000fe80000100a00 */
[----:B0-----:R-:W3:Y:S01]  /*85450*/  LDL.LU.64 R16, [R1+0x4400] ;  /* 0x0044000001107983 */ /* 0x001ee20000300a00 */
[C---:B--2---:R-:W-:Y:S03]  /*85460*/  HMMA.16816.F32.BF16 R4, R24.reuse, R4, R12 ;  /* 0x000000041804723c */ /* 0x044fe6000004180c */
[----:B------:R-:W3:Y:S04]  /*85470*/  LDL.LU.64 R14, [R1+0x43f8] ;  /* 0x0043f800010e7983 */ /* 0x000ee80000300a00 */
[----:B------:R-:W3:Y:S01]  /*85480*/  LDL.LU.64 R12, [R1+0x43f0] ;  /* 0x0043f000010c7983 */ /* 0x000ee20000300a00 */
[C---:B----4-:R-:W-:Y:S11]  /*85490*/  HMMA.16816.F32.BF16 R8, R24.reuse, R8, R20 ;  /* 0x000000081808723c */ /* 0x050ff60000041814 */
[----:B------:R-:W-:Y:S04]  /*854a0*/  STL.64 [R1+0x380], R4 ;  /* 0x0003800401007387 */ /* 0x000fe80000100a00 */
[----:B------:R3:W-:Y:S04]  /*854b0*/  STL.64 [R1+0x388], R6 ;  /* 0x0003880601007387 */ /* 0x0007e80000100a00 */
[----:B------:R-:W-:Y:S04]  /*854c0*/  STL.64 [R1+0x370], R8 ;  /* 0x0003700801007387 */ /* 0x000fe80000100a00 */
[----:B------:R-:W-:Y:S01]  /*854d0*/  STL.64 [R1+0x378], R10 ;  /* 0x0003780a01007387 */ /* 0x000fe20000100a00 */
[----:B---3--:R-:W-:Y:S01]  /*854e0*/  HMMA.16816.F32.BF16 R4, R24, R16, R12 ;  /* 0x000000101804723c */ /* 0x008fe2000004180c */
[----:B------:R-:W-:-:S02]  /*854f0*/  IMAD.MOV.U32 R16, RZ, RZ, R2 ;  /* 0x000000ffff107224 */ /* 0x000fc400078e0002 */
[----:B------:R-:W-:Y:S01]  /*85500*/  IMAD.MOV.U32 R17, RZ, RZ, R3 ;  /* 0x000000ffff117224 */ /* 0x000fe200078e0003 */
[----:B------:R-:W2:-:S15]  /*85510*/  LDL.LU R2, [R1+0x43e8] ;  /* 0x0043e80001027983 */ /* 0x000e9e0000300800 */
[----:B------:R-:W-:Y:S04]  /*85520*/  STL.64 [R1+0x360], R4 ;  /* 0x0003600401007387 */ /* 0x000fe80000100a00 */
[----:B------:R-:W-:Y:S04]  /*85530*/  STL.64 [R1+0x368], R6 ;  /* 0x0003680601007387 */ /* 0x000fe80000100a00 */
[----:B------:R-:W3:Y:S04]  /*85540*/  LDL.LU R3, [R1+0x43e4] ;  /* 0x0043e40001037983 */ /* 0x000ee80000300800 */
[----:B------:R0:W-:Y:S04]  /*85550*/  STL.64 [R1+0x4188], R16 ;  /* 0x0041881001007387 */ /* 0x0001e80000100a00 */
[----:B------:R-:W4:Y:S04]  /*85560*/  LDL.LU R12, [R1+0x200] ;  /* 0x00020000010c7983 */ /* 0x000f280000300800 */
[----:B------:R-:W4:Y:S04]  /*85570*/  LDL.LU R13, [R1+0x204] ;  /* 0x00020400010d7983 */ /* 0x000f280000300800 */
[----:B------:R-:W2:Y:S04]  /*85580*/  LDL.LU R14, [R1+0x208] ;  /* 0x00020800010e7983 */ /* 0x000ea80000300800 */
[----:B------:R-:W2:Y:S01]  /*85590*/  LDL.LU R15, [R1+0x20c] ;  /* 0x00020c00010f7983 */ /* 0x000ea20000300800 */
[----:B0-----:R-:W-:-:S02]  /*855a0*/  IMAD.MOV.U32 R16, RZ, RZ, R28 ;  /* 0x000000ffff107224 */ /* 0x001fc400078e001c */
        /* <DEDUP_REMOVED lines=162> */
[----:B------:R-:W2:Y:S01]  /*85fd0*/  LDL.LU R16, [R1+0x110] ;  /* 0x0001100001107983 */ /* 0x000ea20000300800 */
[----:B------:R-:W-:-:S03]  /*85fe0*/  IMAD.MOV.U32 R17, RZ, RZ, R0 ;  /* 0x000000ffff117224 */ /* 0x000fc600078e0000 */
[----:B------:R-:W3:Y:S04]  /*85ff0*/  LDL.LU R0, [R1+0x4364] ;  /* 0x0043640001007983 */ /* 0x000ee80000300800 */
[----:B--2---:R3:W-:Y:S02]  /*86000*/  STL.64 [R1+0x4320], R16 ;  /* 0x0043201001007387 */ /* 0x0047e40000100a00 */
[----:B---3--:R-:W-:Y:S02]  /*86010*/  IMAD.MOV.U32 R16, RZ, RZ, R3 ;  /* 0x000000ffff107224 */ /* 0x008fe400078e0003 */
        /* <DEDUP_REMOVED lines=8> */
[----:B------:R-:W4:Y:S04]  /*860a0*/  LDL.LU R14, [R1+0x2f8] ;  /* 0x0002f800010e7983 */ /* 0x000f280000300800 */
[----:B------:R-:W4:Y:S04]  /*860b0*/  LDL.LU R15, [R1+0x2fc] ;  /* 0x0002fc00010f7983 */ /* 0x000f280000300800 */
[----:B------:R-:W4:Y:S01]  /*860c0*/  LDL.LU R16, [R1+0x130] ;  /* 0x0001300001107983 */ /* 0x000f220000300800 */
[----:B------:R-:W-:-:S03]  /*860d0*/  IMAD.MOV.U32 R17, RZ, RZ, R0 ;  /* 0x000000ffff117224 */ /* 0x000fc600078e0000 */
[----:B------:R-:W4:Y:S01]  /*860e0*/  LDL.LU R0, [R1+0x4358] ;  /* 0x0043580001007983 */ /* 0x000f220000300800 */
[----:B--2---:R-:W-:Y:S02]  /*860f0*/  IMAD.MOV.U32 R9, RZ, RZ, R3 ;  /* 0x000000ffff097224 */ /* 0x004fe400078e0003 */
[----:B---3--:R-:W-:Y:S02]  /*86100*/  IMAD.MOV.U32 R8, RZ, RZ, R2 ;  /* 0x000000ffff087224 */ /* 0x008fe400078e0002 */
[----:B------:R-:W2:Y:S04]  /*86110*/  LDL.LU R2, [R1+0x4354] ;  /* 0x0043540001027983 */ /* 0x000ea80000300800 */
[----:B------:R-:W3:Y:S04]  /*86120*/  LDL.LU R3, [R1+0x4350] ;  /* 0x0043500001037983 */ /* 0x000ee80000300800 */
[----:B------:R-:W2:Y:S04]  /*86130*/  LDL.LU R20, [R1+0x350] ;  /* 0x0003500001147983 */ /* 0x000ea80000300800 */
[----:B------:R-:W2:Y:S04]  /*86140*/  LDL.LU R21, [R1+0x354] ;  /* 0x0003540001157983 */ /* 0x000ea80000300800 */
[----:B------:R-:W2:Y:S04]  /*86150*/  LDL.LU R22, [R1+0x358] ;  /* 0x0003580001167983 */ /* 0x000ea80000300800 */
        /* <DEDUP_REMOVED lines=25> */
[----:B------:R-:W0:Y:S01]  /*862f0*/  S2R R29, SR_TID.X ;  /* 0x00000000001d7919 */ /* 0x000e220000002100 */
[----:B------:R-:W-:Y:S02]  /*86300*/  HMMA.16816.F32.BF16 R4, R24, R8, R20 ;  /* 0x000000081804723c */ /* 0x000fe40000041814 */
[----:B----4-:R-:W-:Y:S04]  /*86310*/  STL.64 [R1+0x4348], R14 ;  /* 0x0043480e01007387 */ /* 0x010fe80000100a00 */
[----:B--2---:R1:W-:Y:S04]  /*86320*/  STL.64 [R1+0x4340], R12 ;  /* 0x0043400c01007387 */ /* 0x0043e80000100a00 */
[----:B-1----:R-:W2:Y:S04]  /*86330*/  LDL.LU R12, [R1+0x340] ;  /* 0x00034000010c7983 */ /* 0x002ea80000300800 */
[----:B------:R-:W2:Y:S04]  /*86340*/  LDL.LU R13, [R1+0x344] ;  /* 0x00034400010d7983 */ /* 0x000ea80000300800 */
[----:B------:R-:W2:Y:S04]  /*86350*/  LDL.LU R14, [R1+0x348] ;  /* 0x00034800010e7983 */ /* 0x000ea80000300800 */
[----:B------:R-:W2:Y:S01]  /*86360*/  LDL.LU R15, [R1+0x34c] ;  /* 0x00034c00010f7983 */ /* 0x000ea20000300800 */
[C---:B0-----:R-:W-:Y:S01]  /*86370*/  LOP3.LUT R18, R29.reuse, 0x7, RZ, 0xc0, !PT ;  /* 0x000000071d127812 */ /* 0x041fe200078ec0ff */
[----:B------:R-:W-:-:S02]  /*86380*/  IMAD.SHL.U32 R19, R29, 0x80, RZ ;  /* 0x000000801d137824 */ /* 0x000fc400078e00ff */
[----:B------:R-:W-:Y:S01]  /*86390*/  IMAD.SHL.U32 R29, R29, 0x2, RZ ;  /* 0x000000021d1d7824 */ /* 0x000fe200078e00ff */
[----:B------:R-:W4:Y:S01]  /*863a0*/  LDL.LU R8, [R1+0x1f0] ;  /* 0x0001f00001087983 */ /* 0x000f220000300800 */
[----:B------:R-:W-:-:S05]  /*863b0*/  IMAD R18, R18, 0x110, RZ ;  /* 0x0000011012127824 */ /* 0x000fca00078e02ff */
[----:B------:R-:W-:-:S04]  /*863c0*/  LOP3.LUT R29, R18, 0x10, R29, 0x78, !PT ;  /* 0x00000010121d7812 */ /* 0x000fc800078e781d */
[----:B------:R-:W-:Y:S01]  /*863d0*/  LOP3.LUT R29, R29, 0x800, R19, 0xf8, !PT ;  /* 0x000008001d1d7812 */ /* 0x000fe200078ef813 */
[----:B------:R0:W-:Y:S04]  /*863e0*/  STL.64 [R1+0x350], R4 ;  /* 0x0003500401007387 */ /* 0x0001e80000100a00 */
[----:B------:R1:W-:Y:S04]  /*863f0*/  STL.64 [R1+0x358], R6 ;  /* 0x0003580601007387 */ /* 0x0003e80000100a00 */
[----:B------:R-:W4:Y:S04]  /*86400*/  LDL.LU R9, [R1+0x1f4] ;  /* 0x0001f40001097983 */ /* 0x000f280000300800 */
[----:B------:R-:W4:Y:S04]  /*86410*/  LDL.LU R10, [R1+0x1f8] ;  /* 0x0001f800010a7983 */ /* 0x000f280000300800 */
[----:B------:R-:W4:Y:S04]  /*86420*/  LDL.LU R11, [R1+0x1fc] ;  /* 0x0001fc00010b7983 */ /* 0x000f280000300800 */
[----:B------:R-:W-:Y:S04]  /*86430*/  LDSM.16.MT88.4 R20, [R29+UR5+0x13000] ;  /* 0x013000051d14783b */ /* 0x000fe80008004200 */
[----:B0-----:R-:W3:Y:S04]  /*86440*/  LDL.LU R4, [R1+0x1e0] ;  /* 0x0001e00001047983 */ /* 0x001ee80000300800 */
[----:B------:R-:W3:Y:S04]  /*86450*/  LDL.LU R5, [R1+0x1e4] ;  /* 0x0001e40001057983 */ /* 0x000ee80000300800 */
[----:B-1----:R-:W3:Y:S04]  /*86460*/  LDL.LU R6, [R1+0x1e8] ;  /* 0x0001e80001067983 */ /* 0x002ee80000300800 */
        /* <DEDUP_REMOVED lines=127> */
[----:B------:R-:W4:Y:S04]  /*86c60*/  LDL.LU.64 R12, [R1+0x4158] ;  /* 0x00415800010c7983 */ /* 0x000f280000300a00 */
[----:B------:R0:W-:Y:S04]  /*86c70*/  STL.64 [R1+0x4128], R18 ;  /* 0x0041281201007387 */ /* 0x0001e80000100a00 */
[----:B------:R-:W2:Y:S01]  /*86c80*/  LDL.LU R16, [R1+0x1d0] ;  /* 0x0001d00001107983 */ /* 0x000ea20000300800 */
[----:B0-----:R-:W-:Y:S01]  /*86c90*/  IMAD.MOV.U32 R19, RZ, RZ, R0 ;  /* 0x000000ffff137224 */ /* 0x001fe200078e0000 */
[----:B----4-:R-:W-:-:S15]  /*86ca0*/  HMMA.16816.F32.BF16 R8, R24, R12, R8 ;  /* 0x0000000c1808723c */ /* 0x010fde0000041808 */
[----:B------:R-:W-:-:S04]  /*86cb0*/  NOP ;  /* 0x0000000000007918 */ /* 0x000fc80000000000 */
[----:B------:R-:W-:Y:S04]  /*86cc0*/  STL.64 [R1+0x1f0], R8 ;  /* 0x0001f00801007387 */ /* 0x000fe80000100a00 */
[----:B------:R0:W-:Y:S01]  /*86cd0*/  STL [R1+0x1f8], R10 ;  /* 0x0001f80a01007387 */ /* 0x0001e20000100800 */
[----:B------:R-:W-:-:S03]  /*86ce0*/  IMAD.MOV.U32 R0, RZ, RZ, R11 ;  /* 0x000000ffff007224 */ /* 0x000fc600078e000b */
[----:B0-----:R-:W4:Y:S04]  /*86cf0*/  LDL.LU.64 R10, [R1+0x4150] ;  /* 0x00415000010a7983 */ /* 0x001f280000300a00 */
[----:B------:R-:W3:Y:S04]  /*86d00*/  LDL.LU.64 R8, [R1+0x4148] ;  /* 0x0041480001087983 */ /* 0x000ee80000300a00 */
[----:B------:R-:W-:Y:S01]  /*86d10*/  STL [R1+0x2e00], R0 ;  /* 0x002e000001007387 */ /* 0x000fe20000100800 */
[----:B---3--:R-:W-:-:S15]  /*86d20*/  HMMA.16816.F32.BF16 R4, R24, R8, R4 ;  /* 0x000000081804723c */ /* 0x008fde0000041804 */
[----:B------:R-:W-:-:S04]  /*86d30*/  NOP ;  /* 0x0000000000007918 */ /* 0x000fc80000000000 */
[----:B------:R-:W-:Y:S04]  /*86d40*/  STL.64 [R1+0x1e0], R4 ;  /* 0x0001e00401007387 */ /* 0x000fe80000100a00 */
[----:B------:R0:W-:Y:S04]  /*86d50*/  STL.64 [R1+0x1e8], R6 ;  /* 0x0001e80601007387 */ /* 0x0001e80000100a00 */
[----:B0-----:R-:W3:Y:S04]  /*86d60*/  LDL.LU.64 R6, [R1+0x4140] ;  /* 0x0041400001067983 */ /* 0x001ee80000300a00 */
[----:B------:R-:W2:Y:S01]  /*86d70*/  LDL.LU.64 R4, [R1+0x4138] ;  /* 0x0041380001047983 */ /* 0x000ea20000300a00 */
[----:B------:R-:W-:-:S02]  /*86d80*/  IMAD.MOV.U32 R17, RZ, RZ, R3 ;  /* 0x000000ffff117224 */ /* 0x000fc400078e0003 */
[----:B------:R-:W-:-:S07]  /*86d90*/  IMAD.MOV.U32 R18, RZ, RZ, R2 ;  /* 0x000000ffff127224 */ /* 0x000fce00078e0002 */
[----:B--2---:R-:W-:Y:S01]  /*86da0*/  HMMA.16816.F32.BF16 R16, R24, R4, R16 ;  /* 0x000000041810723c */ /* 0x004fe20000041810 */
[----:B------:R-:W0:-:S15]  /*86db0*/  LDSM.16.MT88.4 R24, [R29+UR5+0x13080] ;  /* 0x013080051d18783b */ /* 0x000e1e0008004200 */
[----:B------:R-:W-:-:S03]  /*86dc0*/  NOP ;  /* 0x0000000000007918 */ /* 0x000fc60000000000 */
[----:B------:R-:W-:Y:S02]  /*86dd0*/  IMAD.MOV.U32 R9, RZ, RZ, R16 ;  /* 0x000000ffff097224 */ /* 0x000fe400078e0010 */
[----:B------:R-:W-:Y:S01]  /*86de0*/  IMAD.MOV.U32 R8, RZ, RZ, R17 ;  /* 0x000000ffff087224 */ /* 0x000fe200078e0011 */
[----:B------:R-:W2:Y:S01]  /*86df0*/  LDL.LU R16, [R1+0x11c0] ;  /* 0x0011c00001107983 */ /* 0x000ea20000300800 */
[----:B------:R-:W-:-:S03]  /*86e00*/  IMAD.MOV.U32 R3, RZ, RZ, R18 ;  /* 0x000000ffff037224 */ /* 0x000fc600078e0012 */
[----:B------:R-:W2:Y:S01]  /*86e10*/  LDL.LU R17, [R1+0x11c4] ;  /* 0x0011c40001117983 */ /* 0x000ea20000300800 */
[----:B------:R-:W-:-:S03]  /*86e20*/  IMAD.MOV.U32 R2, RZ, RZ, R19 ;  /* 0x000000ffff027224 */ /* 0x000fc600078e0013 */
[----:B------:R-:W2:Y:S04]  /*86e30*/  LDL.LU R18, [R1+0x11c8] ;  /* 0x0011c80001127983 */ /* 0x000ea80000300800 */
[----:B------:R-:W2:Y:S04]  /*86e40*/  LDL.LU R19, [R1+0x11cc] ;  /* 0x0011cc0001137983 */ /* 0x000ea80000300800 */
[----:B---3--:R-:W-:Y:S04]  /*86e50*/  STL.64 [R1+0x4100], R6 ;  /* 0x0041000601007387 */ /* 0x008fe80000100a00 */
[----:B------:R-:W-:Y:S04]  /*86e60*/  STL [R1+0x2e30], R8 ;  /* 0x002e300801007387 */ /* 0x000fe80000100800 */
[----:B------:R-:W-:Y:S04]  /*86e70*/  STL [R1+0x2e2c], R9 ;  /* 0x002e2c0901007387 */ /* 0x000fe80000100800 */
[----:B----4-:R1:W-:Y:S04]  /*86e80*/  STL.64 [R1+0x40b0], R10 ;  /* 0x0040b00a01007387 */ /* 0x0103e80000100a00 */
[----:B-1----:R-:W2:Y:S04]  /*86e90*/  LDL R10, [R1+0x1b8] ;  /* 0x0001b800010a7983 */ /* 0x002ea80000100800 */
[----:B------:R-:W2:Y:S04]  /*86ea0*/  LDL R11, [R1+0x1bc] ;  /* 0x0001bc00010b7983 */ /* 0x000ea80000100800 */
[----:B------:R-:W-:Y:S04]  /*86eb0*/  STL [R1+0x2e08], R2 ;  /* 0x002e080201007387 */ /* 0x000fe80000100800 */
[----:B------:R-:W-:Y:S04]  /*86ec0*/  STL [R1+0x2e04], R3 ;  /* 0x002e040301007387 */ /* 0x000fe80000100800 */
[----:B------:R-:W3:Y:S04]  /*86ed0*/  LDL.64 R6, [R1+0x198] ;  /* 0x0001980001067983 */ /* 0x000ee80000100a00 */
[----:B---3--:R1:W-:Y:S04]  /*86ee0*/  STL.64 [R1+0x4110], R6 ;  /* 0x0041100601007387 */ /* 0x0083e80000100a00 */
[----:B-1----:R-:W3:Y:S04]  /*86ef0*/  LDL R6, [R1+0x1a8] ;  /* 0x0001a80001067983 */ /* 0x002ee80000100800 */
[----:B------:R-:W3:Y:S04]  /*86f00*/  LDL R7, [R1+0x1ac] ;  /* 0x0001ac0001077983 */ /* 0x000ee80000100800 */
[----:B0-----:R-:W-:Y:S04]  /*86f10*/  STL [R1+0x3ea4], R26 ;  /* 0x003ea41a01007387 */ /* 0x001fe80000100800 */
[----:B------:R-:W-:Y:S04]  /*86f20*/  STL [R1+0x3ea0], R27 ;  /* 0x003ea01b01007387 */ /* 0x000fe80000100800 */
[----:B------:R0:W-:Y:S04]  /*86f30*/  STL.64 [R1+0x40d8], R24 ;  /* 0x0040d81801007387 */ /* 0x0001e80000100a00 */
[----:B0-----:R-:W4:Y:S04]  /*86f40*/  LDL.LU R24, [R1+0x1180] ;  /* 0x0011800001187983 */ /* 0x001f280000300800 */
[----:B------:R-:W4:Y:S04]  /*86f50*/  LDL.LU R25, [R1+0x1184] ;  /* 0x0011840001197983 */ /* 0x000f280000300800 */
[----:B------:R-:W2:Y:S01]  /*86f60*/  LDL.LU R26, [R1+0x1188] ;  /* 0x00118800011a7983 */ /* 0x000ea20000300800 */
[----:B------:R-:W-:-:S03]  /*86f70*/  IMAD.MOV.U32 R27, RZ, RZ, R14 ;  /* 0x000000ffff1b7224 */ /* 0x000fc600078e000e */
[----:B------:R-:W3:Y:S04]  /*86f80*/  LDL.LU R14, [R1+0x4134] ;  /* 0x00413400010e7983 */ /* 0x000ee80000300800 */
[----:B--2---:R0:W-:Y:S04]  /*86f90*/  STL.64 [R1+0x40e8], R26 ;  /* 0x0040e81a01007387 */ /* 0x0041e80000100a00 */
[----:B----4-:R1:W-:Y:S04]  /*86fa0*/  STL.64 [R1+0x40e0], R24 ;  /* 0x0040e01801007387 */ /* 0x0103e80000100a00 */
[----:B0-----:R-:W2:Y:S01]  /*86fb0*/  LDL.64 R26, [R1+0x188] ;  /* 0x00018800011a7983 */ /* 0x001ea20000100a00 */
[----:B------:R-:W-:Y:S03]  /*86fc0*/  HMMA.16816.F32.BF16 R8, R20, R10, R16 ;  /* 0x0000000a1408723c */ /* 0x000fe60000041810 */
[----:B--2---:R0:W-:Y:S04]  /*86fd0*/  STL.64 [R1+0x4108], R26 ;  /* 0x0041081a01007387 */ /* 0x0041e80000100a00 */
[----:B-1----:R-:W2:Y:S04]  /*86fe0*/  LDL.LU R24, [R1+0x11a0] ;  /* 0x0011a00001187983 */ /* 0x002ea80000300800 */
[----:B------:R-:W2:Y:S04]  /*86ff0*/  LDL.LU R25, [R1+0x11a4] ;  /* 0x0011a40001197983 */ /* 0x000ea80000300800 */
[----:B0-----:R-:W4:Y:S04]  /*87000*/  LDL.LU R26, [R1+0x11a8] ;  /* 0x0011a800011a7983 */ /* 0x001f280000300800 */
[----:B------:R-:W4:Y:S01]  /*87010*/  LDL.LU R27, [R1+0x11ac] ;  /* 0x0011ac00011b7983 */ /* 0x000f220000300800 */
[----:B------:R-:W-:-:S03]  /*87020*/  IMAD.MOV.U32 R16, RZ, RZ, R10 ;  /* 0x000000ffff107224 */ /* 0x000fc600078e000a */
[----:B----4-:R-:W-:Y:S04]  /*87030*/  STL.64 [R1+0x4120], R26 ;  /* 0x0041201a01007387 */ /* 0x010fe80000100a00 */
[----:B--2---:R0:W-:Y:S04]  /*87040*/  STL.64 [R1+0x4118], R24 ;  /* 0x0041181801007387 */ /* 0x0041e80000100a00 */
[----:B0-----:R-:W2:Y:S04]  /*87050*/  LDL.LU R24, [R1+0x11b0] ;  /* 0x0011b00001187983 */ /* 0x001ea80000300800 */
[----:B------:R-:W2:Y:S04]  /*87060*/  LDL.LU R25, [R1+0x11b4] ;  /* 0x0011b40001197983 */ /* 0x000ea80000300800 */
[----:B------:R-:W2:Y:S01]  /*87070*/  LDL.LU R26, [R1+0x11b8] ;  /* 0x0011b800011a7983 */ /* 0x000ea20000300800 */
[----:B---3--:R-:W-:-:S03]  /*87080*/  IMAD.MOV.U32 R27, RZ, RZ, R14 ;  /* 0x000000ffff1b7224 */ /* 0x008fc600078e000e */
[----:B------:R-:W3:Y:S04]  /*87090*/  LDL.LU R14, [R1+0x4130] ;  /* 0x00413000010e7983 */ /* 0x000ee80000300800 */
[----:B------:R-:W4:Y:S04]  /*870a0*/  LDL.LU.64 R18, [R1+0x4128] ;  /* 0x0041280001127983 */ /* 0x000f280000300a00 */
[----:B------:R-:W-:Y:S04]  /*870b0*/  STL.64 [R1+0x11c0], R8 ;  /* 0x0011c00801007387 */ /* 0x000fe80000100a00 */
[----:B------:R0:W-:Y:S04]  /*870c0*/  STL.64 [R1+0x11c8], R10 ;  /* 0x0011c80a01007387 */ /* 0x0001e80000100a00 */
[----:B0-----:R-:W2:Y:S04]  /*870d0*/  LDL.64 R10, [R1+0x148] ;  /* 0x00014800010a7983 */ /* 0x001ea80000100a00 */
[----:B--2---:R0:W-:Y:S04]  /*870e0*/  STL.64 [R1+0x40c0], R10 ;  /* 0x0040c00a01007387 */ /* 0x0041e80000100a00 */
[----:B0-----:R-:W2:Y:S01]  /*870f0*/  LDL.64 R10, [R1+0x168] ;  /* 0x00016800010a7983 */ /* 0x001ea20000100a00 */
[----:B------:R-:W-:Y:S03]  /*87100*/  HMMA.16816.F32.BF16 R4, R20, R6, R24 ;  /* 0x000000061404723c */ /* 0x000fe60000041818 */
[----:B--2---:R0:W-:Y:S04]  /*87110*/  STL.64 [R1+0x40d0], R10 ;  /* 0x0040d00a01007387 */ /* 0x0041e80000100a00 */
[----:B0-----:R-:W2:Y:S01]  /*87120*/  LDL.64 R10, [R1+0x178] ;  /* 0x00017800010a7983 */ /* 0x001ea20000100a00 */
[----:B------:R-:W-:-:S03]  /*87130*/  IMAD.MOV.U32 R12, RZ, RZ, R8 ;  /* 0x000000ffff0c7224 */ /* 0x000fc600078e0008 */
[----:B--2---:R0:W-:Y:S04]  /*87140*/  STL.64 [R1+0x40f0], R10 ;  /* 0x0040f00a01007387 */ /* 0x0041e80000100a00 */
[----:B------:R-:W2:Y:S04]  /*87150*/  LDL.LU R8, [R1+0x1190] ;  /* 0x0011900001087983 */ /* 0x000ea80000300800 */
[----:B------:R-:W2:Y:S04]  /*87160*/  LDL.LU R9, [R1+0x1194] ;  /* 0x0011940001097983 */ /* 0x000ea80000300800 */
[----:B0-----:R-:W2:Y:S04]  /*87170*/  LDL.LU R10, [R1+0x1198] ;  /* 0x00119800010a7983 */ /* 0x001ea80000300800 */
[----:B------:R-:W2:Y:S04]  /*87180*/  LDL.LU R11, [R1+0x119c] ;  /* 0x00119c00010b7983 */ /* 0x000ea80000300800 */
[----:B------:R0:W-:Y:S04]  /*87190*/  STL [R1+0x2adc], R12 ;  /* 0x002adc0c01007387 */ /* 0x0001e80000100800 */
[----:B---3--:R1:W-:Y:S04]  /*871a0*/  STL.64 [R1+0x40c8], R14 ;  /* 0x0040c80e01007387 */ /* 0x0083e80000100a00 */
[----:B0-----:R-:W3:Y:S04]  /*871b0*/  LDL.LU R12, [R1+0x1170] ;  /* 0x00117000010c7983 */ /* 0x001ee80000300800 */
[----:B------:R-:W3:Y:S04]  /*871c0*/  LDL.LU R13, [R1+0x1174] ;  /* 0x00117400010d7983 */ /* 0x000ee80000300800 */
[----:B-1----:R-:W3:Y:S04]  /*871d0*/  LDL.LU R14, [R1+0x1178] ;  /* 0x00117800010e7983 */ /* 0x002ee80000300800 */
[----:B------:R-:W3:Y:S04]  /*871e0*/  LDL.LU R15, [R1+0x117c] ;  /* 0x00117c00010f7983 */ /* 0x000ee80000300800 */
[----:B------:R-:W-:Y:S04]  /*871f0*/  STL [R1+0x2ad8], R16 ;  /* 0x002ad81001007387 */ /* 0x000fe80000100800 */
[----:B------:R-:W2:Y:S04]  /*87200*/  LDL.LU.64 R26, [R1+0x4120] ;  /* 0x00412000011a7983 */ /* 0x000ea80000300a00 */
[----:B------:R-:W2:Y:S04]  /*87210*/  LDL.LU.64 R24, [R1+0x4118] ;  /* 0x0041180001187983 */ /* 0x000ea80000300a00 */
        /* <DEDUP_REMOVED lines=8> */
[----:B0-----:R-:W2:Y:S01]  /*872a0*/  LDL.LU.64 R26, [R1+0x4108] ;  /* 0x00410800011a7983 */ /* 0x001ea20000300a00 */
[----:B------:R-:W-:-:S03]  /*872b0*/  IMAD.MOV.U32 R5, RZ, RZ, R7 ;  /* 0x000000ffff057224 */ /* 0x000fc600078e0007 */
[----:B------:R-:W3:Y:S04]  /*872c0*/  LDL.LU.64 R6, [R1+0x4100] ;  /* 0x0041000001067983 */ /* 0x000ee80000300a00 */
[----:B----4-:R-:W-:Y:S04]  /*872d0*/  STL.64 [R1+0x3fe8], R18 ;  /* 0x003fe81201007387 */ /* 0x010fe80000100a00 */
[----:B------:R0:W-:Y:S04]  /*872e0*/  STL [R1+0x3fe0], R17 ;  /* 0x003fe01101007387 */ /* 0x0001e80000100800 */
[----:B------:R-:W4:Y:S04]  /*872f0*/  LDL.LU R16, [R1+0x1150] ;  /* 0x0011500001107983 */ /* 0x000f280000300800 */
[----:B0-----:R-:W4:Y:S01]  /*87300*/  LDL.LU R17, [R1+0x1154] ;  /* 0x0011540001117983 */ /* 0x001f220000300800 */
[----:B--2---:R-:W-:Y:S01]  /*87310*/  HMMA.16816.F32.BF16 R8, R20, R26, R8 ;  /* 0x0000001a1408723c */ /* 0x004fe20000041808 */
[----:B---3--:R-:W-:-:S02]  /*87320*/  IMAD.MOV.U32 R18, RZ, RZ, R6 ;  /* 0x000000ffff127224 */ /* 0x008fc400078e0006 */
[----:B------:R-:W2:Y:S01]  /*87330*/  LDL.LU R6, [R1+0x40f8] ;  /* 0x0040f80001067983 */ /* 0x000ea20000300800 */
[----:B------:R-:W-:Y:S02]  /*87340*/  IMAD.MOV.U32 R2, RZ, RZ, R26 ;  /* 0x000000ffff027224 */ /* 0x000fe400078e001a */
[----:B------:R-:W-:-:S13]  /*87350*/  IMAD.MOV.U32 R0, RZ, RZ, R27 ;  /* 0x000000ffff007224 */ /* 0x000fda00078e001b */
[----:B------:R-:W-:Y:S04]  /*87360*/  STL.64 [R1+0x1190], R8 ;  /* 0x0011900801007387 */ /* 0x000fe80000100a00 */
[----:B------:R0:W-:Y:S04]  /*87370*/  STL.64 [R1+0x1198], R10 ;  /* 0x0011980a01007387 */ /* 0x0001e80000100a00 */
[----:B0-----:R-:W3:Y:S04]  /*87380*/  LDL.LU.64 R10, [R1+0x40f0] ;  /* 0x0040f000010a7983 */ /* 0x001ee80000300a00 */
[----:B------:R-:W3:Y:S04]  /*87390*/  LDL.LU.64 R26, [R1+0x40e8] ;  /* 0x0040e800011a7983 */ /* 0x000ee80000300a00 */
[----:B------:R-:W3:Y:S02]  /*873a0*/  LDL.LU.64 R24, [R1+0x40e0] ;  /* 0x0040e00001187983 */ /* 0x000ee40000300a00 */
[----:B---3--:R-:W-:Y:S01]  /*873b0*/  HMMA.16816.F32.BF16 R24, R20, R10, R24 ;  /* 0x0000000a1418723c */ /* 0x008fe20000041818 */
[----:B------:R-:W-:-:S15]  /*873c0*/  IMAD.MOV.U32 R28, RZ, RZ, R11 ;  /* 0x000000ffff1c7224 */ /* 0x000fde00078e000b */
[----:B------:R-:W-:-:S03]  /*873d0*/  NOP ;  /* 0x0000000000007918 */ /* 0x000fc60000000000 */
[----:B------:R0:W-:Y:S04]  /*873e0*/  STL.64 [R1+0x1180], R24 ;  /* 0x0011801801007387 */ /* 0x0001e80000100a00 */
[----:B------:R1:W-:Y:S04]  /*873f0*/  STL.64 [R1+0x1188], R26 ;  /* 0x0011881a01007387 */ /* 0x0003e80000100a00 */
[----:B0-----:R-:W3:Y:S01]  /*87400*/  LDL.LU.64 R24, [R1+0x40d8] ;  /* 0x0040d80001187983 */ /* 0x001ee20000300a00 */
[----:B-1----:R-:W-:-:S03]  /*87410*/  IMAD.MOV.U32 R27, RZ, RZ, R10 ;  /* 0x000000ffff1b7224 */ /* 0x002fc600078e000a */
[----:B------:R-:W2:Y:S02]  /*87420*/  LDL.LU.64 R10, [R1+0x40d0] ;  /* 0x0040d000010a7983 */ /* 0x000ea40000300a00 */
[----:B--2---:R-:W-:-:S15]  /*87430*/  HMMA.16816.F32.BF16 R12, R20, R10, R12 ;  /* 0x0000000a140c723c */ /* 0x004fde000004180c */
[----:B------:R-:W-:-:S04]  /*87440*/  NOP ;  /* 0x0000000000007918 */ /* 0x000fc80000000000 */
[----:B------:R-:W-:Y:S04]  /*87450*/  STL.64 [R1+0x1170], R12 ;  /* 0x0011700c01007387 */ /* 0x000fe80000100a00 */
[----:B------:R0:W-:Y:S04]  /*87460*/  STL.64 [R1+0x1178], R14 ;  /* 0x0011780e01007387 */ /* 0x0001e80000100a00 */
[----:B0-----:R-:W2:Y:S01]  /*87470*/  LDL.LU.64 R14, [R1+0x40c8] ;  /* 0x0040c800010e7983 */ /* 0x001ea20000300a00 */
[----:B------:R-:W-:Y:S02]  /*87480*/  IMAD.MOV.U32 R19, RZ, RZ, R7 ;  /* 0x000000ffff137224 */ /* 0x000fe400078e0007 */
[----:B------:R-:W-:-:S02]  /*87490*/  IMAD.MOV.U32 R7, RZ, RZ, R10 ;  /* 0x000000ffff077224 */ /* 0x000fc400078e000a */
[----:B------:R-:W-:Y:S02]  /*874a0*/  IMAD.MOV.U32 R26, RZ, RZ, R11 ;  /* 0x000000ffff1a7224 */ /* 0x000fe400078e000b */
[----:B------:R-:W4:Y:S04]  /*874b0*/  LDL.LU.64 R10, [R1+0x40c0] ;  /* 0x0040c000010a7983 */ /* 0x000f280000300a00 */
[----:B------:R0:W-:Y:S04]  /*874c0*/  STL.64 [R1+0x4080], R6 ;  /* 0x0040800601007387 */ /* 0x0001e80000100a00 */
[----:B------:R-:W-:Y:S04]  /*874d0*/  STL [R1+0x4078], R5 ;  /* 0x0040780501007387 */ /* 0x000fe80000100800 */
[----:B0-----:R-:W4:Y:S04]  /*874e0*/  LDL.64 R6, [R1+0x158] ;  /* 0x0001580001067983 */ /* 0x001f280000100a00 */
[----:B------:R-:W-:Y:S04]  /*874f0*/  STL.64 [R1+0x3eb8], R26 ;  /* 0x003eb81a01007387 */ /* 0x000fe80000100a00 */
[----:B---3--:R2:W-:Y:S02]  /*87500*/  STL.64 [R1+0x3eb0], R24 ;  /* 0x003eb01801007387 */ /* 0x0085e40000100a00 */
[----:B--2---:R-:W-:-:S02]  /*87510*/  IMAD.MOV.U32 R24, RZ, RZ, R15 ;  /* 0x000000ffff187224 */ /* 0x004fc400078e000f */
[----:B------:R-:W2:Y:S04]  /*87520*/  LDL.LU R15, [R1+0x40b8] ;  /* 0x0040b800010f7983 */ /* 0x000ea80000300800 */
[----:B------:R-:W3:Y:S04]  /*87530*/  LDL.LU R25, [R1+0x1164] ;  /* 0x0011640001197983 */ /* 0x000ee80000300800 */
[----:B------:R-:W3:Y:S04]  /*87540*/  LDL.LU R26, [R1+0x1168] ;  /* 0x00116800011a7983 */ /* 0x000ee80000300800 */
[----:B------:R-:W3:Y:S01]  /*87550*/  LDL.LU R27, [R1+0x116c] ;  /* 0x00116c00011b7983 */ /* 0x000ee20000300800 */
[----:B----4-:R-:W-:-:S02]  /*87560*/  IMAD.MOV.U32 R13, RZ, RZ, R6 ;  /* 0x000000ffff0d7224 */ /* 0x010fc400078e0006 */
[----:B------:R-:W-:Y:S01]  /*87570*/  IMAD.MOV.U32 R12, RZ, RZ, R7 ;  /* 0x000000ffff0c7224 */ /* 0x000fe200078e0007 */
[----:B---3--:R-:W-:-:S15]  /*87580*/  HMMA.16816.F32.BF16 R24, R20, R6, R24 ;  /* 0x000000061418723c */ /* 0x008fde0000041818 */
[----:B------:R-:W-:-:S04]  /*87590*/  NOP ;  /* 0x0000000000007918 */ /* 0x000fc80000000000 */
[----:B------:R-:W-:Y:S04]  /*875a0*/  STL.64 [R1+0x1160], R24 ;  /* 0x0011601801007387 */ /* 0x000fe80000100a00 */
[----:B------:R-:W-:Y:S04]  /*875b0*/  STL.64 [R1+0x1168], R26 ;  /* 0x0011681a01007387 */ /* 0x000fe80000100a00 */
[----:B--2---:R0:W-:Y:S04]  /*875c0*/  STL.64 [R1+0x3ed8], R14 ;  /* 0x003ed80e01007387 */ /* 0x0041e80000100a00 */
[----:B------:R-:W-:Y:S04]  /*875d0*/  STL.64 [R1+0x3ed0], R12 ;  /* 0x003ed00c01007387 */ /* 0x000fe80000100a00 */
[----:B0-----:R-:W2:Y:S01]  /*875e0*/  LDL.64 R14, [R1+0xe8] ;  /* 0x0000e800010e7983 */ /* 0x001ea20000100a00 */
[----:B------:R-:W-:Y:S03]  /*875f0*/  HMMA.16816.F32.BF16 R4, R20, R10, R16 ;  /* 0x0000000a1404723c */ /* 0x000fe60000041810 */
[----:B--2---:R0:W-:Y:S04]  /*87600*/  STL.64 [R1+0x4048], R14 ;  /* 0x0040480e01007387 */ /* 0x0041e80000100a00 */
[----:B0-----:R-:W2:Y:S04]  /*87610*/  LDL.64 R14, [R1+0xf8] ;  /* 0x0000f800010e7983 */ /* 0x001ea80000100a00 */
[----:B--2---:R-:W-:Y:S08]  /*87620*/  STL.64 [R1+0x4060], R14 ;  /* 0x0040600e01007387 */ /* 0x004ff00000100a00 */
[----:B------:R-:W-:Y:S04]  /*87630*/  STL.64 [R1+0x1150], R4 ;  /* 0x0011500401007387 */ /* 0x000fe80000100a00 */
[----:B------:R0:W-:Y:S04]  /*87640*/  STL.64 [R1+0x1158], R6 ;  /* 0x0011580601007387 */ /* 0x0001e80000100a00 */
[----:B0-----:R-:W2:Y:S04]  /*87650*/  LDL.64 R6, [R1+0x118] ;  /* 0x0001180001067983 */ /* 0x001ea80000100a00 */
[----:B--2---:R-:W-:Y:S04]  /*87660*/  STL.64 [R1+0x4090], R6 ;  /* 0x0040900601007387 */ /* 0x004fe80000100a00 */
[----:B------:R-:W2:Y:S04]  /*87670*/  LDL.64 R14, [R1+0x108] ;  /* 0x00010800010e7983 */ /* 0x000ea80000100a00 */
[----:B--2---:R0:W-:Y:S04]  /*87680*/  STL.64 [R1+0x4088], R14 ;  /* 0x0040880e01007387 */ /* 0x0041e80000100a00 */
[----:B------:R-:W2:Y:S04]  /*87690*/  LDL.LU R12, [R1+0x1120] ;  /* 0x00112000010c7983 */ /* 0x000ea80000300800 */
[----:B------:R-:W2:Y:S04]  /*876a0*/  LDL.LU R13, [R1+0x1124] ;  /* 0x00112400010d7983 */ /* 0x000ea80000300800 */
[----:B0-----:R-:W3:Y:S04]  /*876b0*/  LDL.LU R14, [R1+0x1128] ;  /* 0x00112800010e7983 */ /* 0x001ee80000300800 */
[----:B------:R-:W3:Y:S01]  /*876c0*/  LDL.LU R15, [R1+0x112c] ;  /* 0x00112c00010f7983 */ /* 0x000ee20000300800 */
[----:B------:R-:W-:-:S03]  /*876d0*/  IMAD.MOV.U32 R29, RZ, RZ, R10 ;  /* 0x000000ffff1d7224 */ /* 0x000fc600078e000a */
[----:B---3--:R-:W-:Y:S04]  /*876e0*/  STL.64 [R1+0x40a0], R14 ;  /* 0x0040a00e01007387 */ /* 0x008fe80000100a00 */
[----:B--2---:R-:W-:Y:S04]  /*876f0*/  STL.64 [R1+0x4098], R12 ;  /* 0x0040980c01007387 */ /* 0x004fe80000100a00 */
[----:B------:R-:W2:Y:S04]  /*87700*/  LDL R6, [R1+0x128] ;  /* 0x0001280001067983 */ /* 0x000ea80000100800 */
[----:B------:R-:W2:Y:S04]  /*87710*/  LDL R7, [R1+0x12c] ;  /* 0x00012c0001077983 */ /* 0x000ea80000100800 */
[----:B------:R-:W3:Y:S04]  /*87720*/  LDL.LU R8, [R1+0x1140] ;  /* 0x0011400001087983 */ /* 0x000ee80000300800 */
[----:B------:R-:W3:Y:S01]  /*87730*/  LDL.LU R9, [R1+0x1144] ;  /* 0x0011440001097983 */ /* 0x000ee20000300800 */
[----:B------:R-:W-:-:S03]  /*87740*/  IMAD.MOV.U32 R3, RZ, RZ, R11 ;  /* 0x000000ffff037224 */ /* 0x000fc600078e000b */
[----:B------:R-:W3:Y:S04]  /*87750*/  LDL.LU R10, [R1+0x1148] ;  /* 0x00114800010a7983 */ /* 0x000ee80000300800 */
[----:B------:R-:W3:Y:S04]  /*87760*/  LDL.LU R11, [R1+0x114c] ;  /* 0x00114c00010b7983 */ /* 0x000ee80000300800 */
[----:B--2---:R0:W-:Y:S04]  /*87770*/  STL.64 [R1+0x40a8], R6 ;  /* 0x0040a80601007387 */ /* 0x0041e80000100a00 */
[----:B0-----:R-:W3:Y:S04]  /*87780*/  LDL.64 R6, [R1+0x138] ;  /* 0x0001380001067983 */ /* 0x001ee80000100a00 */
[----:B------:R-:W2:Y:S04]  /*87790*/  LDL.LU R12, [R1+0x1130] ;  /* 0x00113000010c7983 */ /* 0x000ea80000300800 */
[----:B------:R-:W2:Y:S04]  /*877a0*/  LDL.LU R13, [R1+0x1134] ;  /* 0x00113400010d7983 */ /* 0x000ea80000300800 */
[----:B------:R-:W2:Y:S04]  /*877b0*/  LDL.LU R14, [R1+0x1138] ;  /* 0x00113800010e7983 */ /* 0x000ea80000300800 */
[----:B------:R-:W2:Y:S04]  /*877c0*/  LDL.LU R15, [R1+0x113c] ;  /* 0x00113c00010f7983 */ /* 0x000ea80000300800 */
[----:B------:R-:W4:Y:S04]  /*877d0*/  LDL.LU R24, [R1+0x10e0] ;  /* 0x0010e00001187983 */ /* 0x000f280000300800 */
        /* <DEDUP_REMOVED lines=8> */
[----:B------:R-:W4:Y:S01]  /*87860*/  LDL.LU R27, [R1+0x10fc] ;  /* 0x0010fc00011b7983 */ /* 0x000f220000300800 */
[----:B---3--:R-:W-:Y:S03]  /*87870*/  HMMA.16816.F32.BF16 R8, R20, R6, R8 ;  /* 0x000000061408723c */ /* 0x008fe60000041808 */
[----:B----4-:R-:W-:Y:S04]  /*87880*/  STL.64 [R1+0x4058], R26 ;  /* 0x0040581a01007387 */ /* 0x010fe80000100a00 */
        /* <DEDUP_REMOVED lines=28> */
[----:B--2---:R-:W-:-:S15]  /*87a50*/  HMMA.16816.F32.BF16 R12, R20, R6, R12 ;  /* 0x00000006140c723c */ /* 0x004fde000004180c */
[----:B------:R-:W-:-:S04]  /*87a60*/  NOP ;  /* 0x0000000000007918 */ /* 0x000fc80000000000 */
[----:B------:R-:W-:Y:S04]  /*87a70*/  STL.64 [R1+0x1120], R12 ;  /* 0x0011200c01007387 */ /* 0x000fe80000100a00 */
[----:B------:R0:W-:Y:S04]  /*87a80*/  STL.64 [R1+0x1128], R14 ;  /* 0x0011280e01007387 */ /* 0x0001e80000100a00 */
[----:B0-----:R-:W2:Y:S01]  /*87a90*/  LDL.LU.64 R14, [R1+0x4088] ;  /* 0x00408800010e7983 */ /* 0x001ea20000300a00 */
[----:B------:R-:W-:Y:S02]  /*87aa0*/  IMAD.MOV.U32 R4, RZ, RZ, R7 ;  /* 0x000000ffff047224 */ /* 0x000fe400078e0007 */
[----:B------:R-:W-:-:S02]  /*87ab0*/  IMAD.MOV.U32 R29, RZ, RZ, R6 ;  /* 0x000000ffff1d7224 */ /* 0x000fc400078e0006 */
[----:B------:R-:W3:Y:S04]  /*87ac0*/  LDL.LU.64 R6, [R1+0x4080] ;  /* 0x0040800001067983 */ /* 0x000ee80000300a00 */
        /* <DEDUP_REMOVED lines=31> */
[----:B------:R-:W-:-:S05]  /*87cc0*/  IMAD.MOV.U32 R4, RZ, RZ, R15 ;  /* 0x000000ffff047224 */ /* 0x000fca00078e000f */
[----:B------:R-:W-:Y:S04]  /*87cd0*/  STL [R1+0x3dc0], R4 ;  /* 0x003dc00401007387 */ /* 0x000fe80000100800 */
[----:B---3--:R-:W-:Y:S04]  /*87ce0*/  STL.64 [R1+0x4018], R6 ;  /* 0x0040180601007387 */ /* 0x008fe80000100a00 */
[----:B------:R2:W-:Y:S01]  /*87cf0*/  STL [R1+0x4010], R5 ;  /* 0x0040100501007387 */ /* 0x0005e20000100800 */
[----:B------:R-:W-:-:S05]  /*87d00*/  IMAD.MOV.U32 R9, RZ, RZ, R14 ;  /* 0x000000ffff097224 */ /* 0x000fca00078e000e */
[----:B------:R0:W-:Y:S04]  /*87d10*/  STL [R1+0x3dbc], R9 ;  /* 0x003dbc0901007387 */ /* 0x0001e80000100800 */
[----:B----4-:R1:W-:Y:S01]  /*87d20*/  STL.64 [R1+0x4030], R10 ;  /* 0x0040300a01007387 */ /* 0x0103e20000100a00 */
[----:B--2---:R-:W-:-:S15]  /*87d30*/  HMMA.16816.F32.BF16 R4, R20, R18, R24 ;  /* 0x000000121404723c */ /* 0x004fde0000041818 */
[----:B------:R-:W-:-:S04]  /*87d40*/  NOP ;  /* 0x0000000000007918 */ /* 0x000fc80000000000 */
[----:B------:R-:W-:Y:S04]  /*87d50*/  STL.64 [R1+0x10e0], R4 ;  /* 0x0010e00401007387 */ /* 0x000fe80000100a00 */
[----:B------:R2:W-:Y:S04]  /*87d60*/  STL.64 [R1+0x10e8], R6 ;  /* 0x0010e80601007387 */ /* 0x0005e80000100a00 */
[----:B------:R-:W3:Y:S04]  /*87d70*/  LDL.LU R12, [R1+0x1070] ;  /* 0x00107000010c7983 */ /* 0x000ee80000300800 */
[----:B------:R-:W3:Y:S04]  /*87d80*/  LDL.LU R13, [R1+0x1074] ;  /* 0x00107400010d7983 */ /* 0x000ee80000300800 */
[----:B------:R-:W4:Y:S04]  /*87d90*/  LDL.LU R14, [R1+0x1078] ;  /* 0x00107800010e7983 */ /* 0x000f280000300800 */
[----:B------:R-:W4:Y:S04]  /*87da0*/  LDL.LU R15, [R1+0x107c] ;  /* 0x00107c00010f7983 */ /* 0x000f280000300800 */
[----:B------:R-:W3:Y:S04]  /*87db0*/  LDL.LU R8, [R1+0x10d0] ;  /* 0x0010d00001087983 */ /* 0x000ee80000300800 */
[----:B0-----:R-:W3:Y:S04]  /*87dc0*/  LDL.LU R9, [R1+0x10d4] ;  /* 0x0010d40001097983 */ /* 0x001ee80000300800 */
[----:B-1----:R-:W3:Y:S04]  /*87dd0*/  LDL.LU R10, [R1+0x10d8] ;  /* 0x0010d800010a7983 */ /* 0x002ee80000300800 */
[----:B------:R-:W3:Y:S04]  /*87de0*/  LDL.LU R11, [R1+0x10dc] ;  /* 0x0010dc00010b7983 */ /* 0x000ee80000300800 */
[----:B--2---:R-:W2:Y:S01]  /*87df0*/  LDL.64 R6, [R1+0xb8] ;  /* 0x0000b80001067983 */ /* 0x004ea20000100a00 */
[----:B------:R-:W-:-:S02]  /*87e00*/  IMAD.MOV.U32 R29, RZ, RZ, R18 ;  /* 0x000000ffff1d7224 */ /* 0x000fc400078e0012 */
[----:B------:R-:W-:Y:S01]  /*87e10*/  IMAD.MOV.U32 R3, RZ, RZ, R19 ;  /* 0x000000ffff037224 */ /* 0x000fe200078e0013 */
[----:B--2---:R0:W-:Y:S04]  /*87e20*/  STL.64 [R1+0x4028], R6 ;  /* 0x0040280601007387 */ /* 0x0041e80000100a00 */
[----:B------:R-:W2:Y:S04]  /*87e30*/  LDL.64 R18, [R1+0x98] ;  /* 0x0000980001127983 */ /* 0x000ea80000100a00 */
[----:B0-----:R-:W3:Y:S04]  /*87e40*/  LDL.64 R6, [R1+0xc8] ;  /* 0x0000c80001067983 */ /* 0x001ee80000100a00 */
[----:B--2---:R0:W-:Y:S04]  /*87e50*/  STL.64 [R1+0x3ff8], R18 ;  /* 0x003ff81201007387 */ /* 0x0041e80000100a00 */
[----:B0-----:R-:W2:Y:S04]  /*87e60*/  LDL.64 R18, [R1+0xa8] ;  /* 0x0000a80001127983 */ /* 0x001ea80000100a00 */
[----:B--2---:R0:W-:Y:S04]  /*87e70*/  STL.64 [R1+0x4020], R18 ;  /* 0x0040201201007387 */ /* 0x0041e80000100a00 */
[----:B------:R-:W2:Y:S04]  /*87e80*/  LDL.LU R16, [R1+0x10c0] ;  /* 0x0010c00001107983 */ /* 0x000ea80000300800 */
[----:B------:R-:W2:Y:S04]  /*87e90*/  LDL.LU R17, [R1+0x10c4] ;  /* 0x0010c40001117983 */ /* 0x000ea80000300800 */
[----:B0-----:R-:W2:Y:S04]  /*87ea0*/  LDL.LU R18, [R1+0x10c8] ;  /* 0x0010c80001127983 */ /* 0x001ea80000300800 */
[----:B------:R-:W2:Y:S04]  /*87eb0*/  LDL.LU R19, [R1+0x10cc] ;  /* 0x0010cc0001137983 */ /* 0x000ea80000300800 */
[----:B----4-:R-:W-:Y:S04]  /*87ec0*/  STL.64 [R1+0x3fc0], R14 ;  /* 0x003fc00e01007387 */ /* 0x010fe80000100a00 */
[----:B---3--:R0:W-:Y:S04]  /*87ed0*/  STL.64 [R1+0x3fb8], R12 ;  /* 0x003fb80c01007387 */ /* 0x0081e80000100a00 */
[----:B0-----:R-:W3:Y:S04]  /*87ee0*/  LDL.LU R12, [R1+0x1080] ;  /* 0x00108000010c7983 */ /* 0x001ee80000300800 */
[----:B------:R-:W3:Y:S04]  /*87ef0*/  LDL.LU R13, [R1+0x1084] ;  /* 0x00108400010d7983 */ /* 0x000ee80000300800 */
[----:B------:R-:W4:Y:S04]  /*87f00*/  LDL.LU R14, [R1+0x1088] ;  /* 0x00108800010e7983 */ /* 0x000f280000300800 */
[----:B------:R-:W4:Y:S04]  /*87f10*/  LDL.LU R15, [R1+0x108c] ;  /* 0x00108c00010f7983 */ /* 0x000f280000300800 */
[----:B----4-:R0:W-:Y:S04]  /*87f20*/  STL.64 [R1+0x3fd0], R14 ;  /* 0x003fd00e01007387 */ /* 0x0101e80000100a00 */
[----:B---3--:R1:W-:Y:S04]  /*87f30*/  STL.64 [R1+0x3fc8], R12 ;  /* 0x003fc80c01007387 */ /* 0x0083e80000100a00 */
[----:B0-----:R-:W3:Y:S04]  /*87f40*/  LDL.64 R14, [R1+0x88] ;  /* 0x00008800010e7983 */ /* 0x001ee80000100a00 */
[----:B---3--:R0:W-:Y:S04]  /*87f50*/  STL.64 [R1+0x3ff0], R14 ;  /* 0x003ff00e01007387 */ /* 0x0081e80000100a00 */
[----:B-1----:R-:W3:Y:S04]  /*87f60*/  LDL.LU R12, [R1+0x10a0] ;  /* 0x0010a000010c7983 */ /* 0x002ee80000300800 */
[----:B------:R-:W3:Y:S04]  /*87f70*/  LDL.LU R13, [R1+0x10a4] ;  /* 0x0010a400010d7983 */ /* 0x000ee80000300800 */
[----:B0-----:R-:W4:Y:S04]  /*87f80*/  LDL.LU R14, [R1+0x10a8] ;  /* 0x0010a800010e7983 */ /* 0x001f280000300800 */
        /* <DEDUP_REMOVED lines=8> */
[----:B------:R-:W4:Y:S04]  /*88010*/  LDL.64 R26, [R1+0x68] ;  /* 0x00006800011a7983 */ /* 0x000f280000100a00 */
[----:B----4-:R0:W-:Y:S04]  /*88020*/  STL.64 [R1+0x3fd8], R26 ;  /* 0x003fd81a01007387 */ /* 0x0101e80000100a00 */
[----:B------:R-:W4:Y:S04]  /*88030*/  LDL.LU R24, [R1+0x1090] ;  /* 0x0010900001187983 */ /* 0x000f280000300800 */
[----:B------:R-:W4:Y:S04]  /*88040*/  LDL.LU R25, [R1+0x1094] ;  /* 0x0010940001197983 */ /* 0x000f280000300800 */
[----:B0-----:R-:W4:Y:S04]  /*88050*/  LDL.LU R26, [R1+0x1098] ;  /* 0x00109800011a7983 */ /* 0x001f280000300800 */
[----:B------:R-:W4:Y:S04]  /*88060*/  LDL.LU R27, [R1+0x109c] ;  /* 0x00109c00011b7983 */ /* 0x000f280000300800 */
[----:B------:R-:W-:Y:S04]  /*88070*/  STL [R1+0x3dc8], R3 ;  /* 0x003dc80301007387 */ /* 0x000fe80000100800 */
[----:B------:R-:W-:Y:S04]  /*88080*/  STL [R1+0x3dc4], R29 ;  /* 0x003dc41d01007387 */ /* 0x000fe80000100800 */
        /* <DEDUP_REMOVED lines=8> */
[----:B--2---:R-:W-:-:S15]  /*88110*/  HMMA.16816.F32.BF16 R16, R20, R6, R16 ;  /* 0x000000061410723c */ /* 0x004fde0000041810 */
[----:B------:R-:W-:-:S04]  /*88120*/  NOP ;  /* 0x0000000000007918 */ /* 0x000fc80000000000 */
[----:B------:R-:W-:Y:S04]  /*88130*/  STL.64 [R1+0x10c0], R16 ;  /* 0x0010c01001007387 */ /* 0x000fe80000100a00 */
[----:B------:R0:W-:Y:S04]  /*88140*/  STL.64 [R1+0x10c8], R18 ;  /* 0x0010c81201007387 */ /* 0x0001e80000100a00 */
[----:B0-----:R-:W3:Y:S01]  /*88150*/  LDL.LU.64 R18, [R1+0x4020] ;  /* 0x0040200001127983 */ /* 0x001ee20000300a00 */
[----:B------:R-:W-:Y:S02]  /*88160*/  IMAD.MOV.U32 R4, RZ, RZ, R7 ;  /* 0x000000ffff047224 */ /* 0x000fe400078e0007 */
[----:B------:R-:W-:-:S02]  /*88170*/  IMAD.MOV.U32 R29, RZ, RZ, R6 ;  /* 0x000000ffff1d7224 */ /* 0x000fc400078e0006 */
[----:B------:R-:W2:Y:S04]  /*88180*/  LDL.LU.64 R6, [R1+0x4018] ;  /* 0x0040180001067983 */ /* 0x000ea80000300a00 */
[----:B------:R-:W2:Y:S04]  /*88190*/  LDL.LU R5, [R1+0x4010] ;  /* 0x0040100001057983 */ /* 0x000ea80000300800 */
        /* <DEDUP_REMOVED lines=11> */
[----:B------:R-:W-:Y:S04]  /*88250*/  STL [R1+0x3de0], R3 ;  /* 0x003de00301007387 */ /* 0x000fe80000100800 */
[----:B------:R-:W-:Y:S01]  /*88260*/  STL [R1+0x3ddc], R9 ;  /* 0x003ddc0901007387 */ /* 0x000fe20000100800 */
[----:B---3--:R-:W-:-:S15]  /*88270*/  HMMA.16816.F32.BF16 R12, R20, R18, R12 ;  /* 0x00000012140c723c */ /* 0x008fde000004180c */
[----:B------:R-:W-:-:S04]  /*88280*/  NOP ;  /* 0x0000000000007918 */ /* 0x000fc80000000000 */
[----:B------:R-:W-:Y:S04]  /*88290*/  STL.64 [R1+0x10a0], R12 ;  /* 0x0010a00c01007387 */ /* 0x000fe80000100a00 */
[----:B------:R0:W-:Y:S04]  /*882a0*/  STL.64 [R1+0x10a8], R14 ;  /* 0x0010a80e01007387 */ /* 0x0001e80000100a00 */
[----:B0-----:R-:W4:Y:S01]  /*882b0*/  LDL.LU.64 R14, [R1+0x3ff0] ;  /* 0x003ff000010e7983 */ /* 0x001f220000300a00 */
[----:B------:R-:W-:Y:S02]  /*882c0*/  IMAD.MOV.U32 R16, RZ, RZ, R19 ;  /* 0x000000ffff107224 */ /* 0x000fe400078e0013 */
[----:B------:R-:W-:-:S02]  /*882d0*/  IMAD.MOV.U32 R8, RZ, RZ, R18 ;  /* 0x000000ffff087224 */ /* 0x000fc400078e0012 */
[----:B------:R-:W3:Y:S04]  /*882e0*/  LDL.LU.64 R18, [R1+0x3fe8] ;  /* 0x003fe80001127983 */ /* 0x000ee80000300a00 */
[----:B------:R-:W2:Y:S04]  /*882f0*/  LDL.LU R17, [R1+0x3fe0] ;  /* 0x003fe00001117983 */ /* 0x000ea80000300800 */
[----:B------:R-:W-:Y:S04]  /*88300*/  STL [R1+0x3de8], R16 ;  /* 0x003de81001007387 */ /* 0x000fe80000100800 */
[----:B------:R-:W-:Y:S01]  /*88310*/  STL [R1+0x3de4], R8 ;  /* 0x003de40801007387 */ /* 0x000fe20000100800 */
[----:B----4-:R-:W-:Y:S01]  /*88320*/  HMMA.16816.F32.BF16 R24, R20, R14, R24 ;  /* 0x0000000e1418723c */ /* 0x010fe20000041818 */
[----:B------:R-:W-:-:S02]  /*88330*/  IMAD.MOV.U32 R29, RZ, RZ, R15 ;  /* 0x000000ffff1d7224 */ /* 0x000fc400078e000f */
[----:B------:R-:W-:-:S15]  /*88340*/  IMAD.MOV.U32 R4, RZ, RZ, R14 ;  /* 0x000000ffff047224 */ /* 0x000fde00078e000e */
[----:B------:R-:W-:Y:S01]  /*88350*/  NOP ;  /* 0x0000000000007918 */ /* 0x000fe20000000000 */
[----:B------:R-:W-:Y:S04]  /*88360*/  STL.64 [R1+0x1090], R24 ;  /* 0x0010901801007387 */ /* 0x000fe80000100a00 */
[----:B------:R0:W-:Y:S04]  /*88370*/  STL.64 [R1+0x1098], R26 ;  /* 0x0010981a01007387 */ /* 0x0001e80000100a00 */
[----:B0-----:R-:W4:Y:S04]  /*88380*/  LDL.LU.64 R26, [R1+0x3fd8] ;  /* 0x003fd800011a7983 */ /* 0x001f280000300a00 */
[----:B------:R-:W3:Y:S04]  /*88390*/  LDL.LU.64 R14, [R1+0x3fd0] ;  /* 0x003fd000010e7983 */ /* 0x000ee80000300a00 */
[----:B------:R-:W3:Y:S04]  /*883a0*/  LDL.LU.64 R12, [R1+0x3fc8] ;  /* 0x003fc800010c7983 */ /* 0x000ee80000300a00 */
[----:B------:R-:W-:Y:S04]  /*883b0*/  STL [R1+0x3df0], R29 ;  /* 0x003df01d01007387 */ /* 0x000fe80000100800 */
[----:B------:R-:W-:Y:S04]  /*883c0*/  STL [R1+0x3dec], R4 ;  /* 0x003dec0401007387 */ /* 0x000fe80000100800 */
[----:B--2---:R0:W-:Y:S04]  /*883d0*/  STL.64 [R1+0x3f68], R6 ;  /* 0x003f680601007387 */ /* 0x0041e80000100a00 */
[----:B------:R-:W-:Y:S04]  /*883e0*/  STL [R1+0x3f60], R5 ;  /* 0x003f600501007387 */ /* 0x000fe80000100800 */
[----:B0-----:R-:W3:Y:S02]  /*883f0*/  LDL.64 R6, [R1+0x78] ;  /* 0x0000780001067983 */ /* 0x001ee40000100a00 */
[----:B---3--:R-:W-:-:S15]  /*88400*/  HMMA.16816.F32.BF16 R12, R20, R6, R12 ;  /* 0x00000006140c723c */ /* 0x008fde000004180c */
[----:B------:R-:W-:-:S04]  /*88410*/  NOP ;  /* 0x0000000000007918 */ /* 0x000fc80000000000 */
[----:B------:R-:W-:Y:S04]  /*88420*/  STL.64 [R1+0x1080], R12 ;  /* 0x0010800c01007387 */ /* 0x000fe80000100a00 */
[----:B------:R0:W-:Y:S04]  /*88430*/  STL.64 [R1+0x1088], R14 ;  /* 0x0010880e01007387 */ /* 0x0001e80000100a00 */
[----:B0-----:R-:W2:Y:S04]  /*88440*/  LDL.LU.64 R14, [R1+0x3fc0] ;  /* 0x003fc000010e7983 */ /* 0x001ea80000300a00 */
[----:B------:R-:W2:Y:S01]  /*88450*/  LDL.LU.64 R12, [R1+0x3fb8] ;  /* 0x003fb800010c7983 */ /* 0x000ea20000300a00 */
[----:B------:R-:W-:-:S02]  /*88460*/  IMAD.MOV.U32 R3, RZ, RZ, R6 ;  /* 0x000000ffff037224 */ /* 0x000fc400078e0006 */
[----:B------:R-:W-:-:S05]  /*88470*/  IMAD.MOV.U32 R9, RZ, RZ, R7 ;  /* 0x000000ffff097224 */ /* 0x000fca00078e0007 */
[----:B------:R-:W-:Y:S04]  /*88480*/  STL [R1+0x3df8], R9 ;  /* 0x003df80901007387 */ /* 0x000fe80000100800 */
[----:B------:R-:W-:Y:S01]  /*88490*/  STL [R1+0x3df4], R3 ;  /* 0x003df40301007387 */ /* 0x000fe20000100800 */
[----:B----4-:R-:W-:Y:S02]  /*884a0*/  IMAD.MOV.U32 R16, RZ, RZ, R26 ;  /* 0x000000ffff107224 */ /* 0x010fe400078e001a */
[----:B------:R-:W-:Y:S01]  /*884b0*/  IMAD.MOV.U32 R8, RZ, RZ, R27 ;  /* 0x000000ffff087224 */ /* 0x000fe200078e001b */
[----:B--2---:R-:W-:-:S15]  /*884c0*/  HMMA.16816.F32.BF16 R4, R20, R26, R12 ;  /* 0x0000001a1404723c */ /* 0x004fde000004180c */
[----:B------:R-:W-:-:S04]  /*884d0*/  NOP ;  /* 0x0000000000007918 */ /* 0x000fc80000000000 */
[----:B------:R-:W-:Y:S04]  /*884e0*/  STL.64 [R1+0x1070], R4 ;  /* 0x0010700401007387 */ /* 0x000fe80000100a00 */
[----:B------:R-:W-:Y:S04]  /*884f0*/  STL.64 [R1+0x1078], R6 ;  /* 0x0010780601007387 */ /* 0x000fe80000100a00 */
        /* <DEDUP_REMOVED lines=8> */
[----:B--2---:R0:W-:Y:S04]  /*88580*/  STL.64 [R1+0x3ee8], R14 ;  /* 0x003ee80e01007387 */ /* 0x0041e80000100a00 */
[----:B----4-:R-:W-:Y:S04]  /*88590*/  STL.64 [R1+0x3ee0], R12 ;  /* 0x003ee00c01007387 */ /* 0x010fe80000100a00 */
[----:B0-----:R-:W2:Y:S04]  /*885a0*/  LDL.64 R14, [R1+0x8] ;  /* 0x00000800010e7983 */ /* 0x001ea80000100a00 */
[----:B--2---:R0:W-:Y:S04]  /*885b0*/  STL.64 [R1+0x3f00], R14 ;  /* 0x003f000e01007387 */ /* 0x0041e80000100a00 */
[----:B0-----:R-:W2:Y:S04]  /*885c0*/  LDL.64 R14, [R1+0x18] ;  /* 0x00001800010e7983 */ /* 0x001ea80000100a00 */
[----:B--2---:R0:W-:Y:S04]  /*885d0*/  STL.64 [R1+0x3f18], R14 ;  /* 0x003f180e01007387 */ /* 0x0041e80000100a00 */
[----:B0-----:R-:W2:Y:S04]  /*885e0*/  LDL.64 R14, [R1+0x28] ;  /* 0x00002800010e7983 */ /* 0x001ea80000100a00 */
[----:B--2---:R-:W-:Y:S04]  /*885f0*/  STL.64 [R1+0x3f30], R14 ;  /* 0x003f300e01007387 */ /* 0x004fe80000100a00 */
[----:B---3--:R-:W-:Y:S04]  /*88600*/  STL.64 [R1+0x3ec8], R26 ;  /* 0x003ec81a01007387 */ /* 0x008fe80000100a00 */
[----:B------:R0:W-:Y:S02]  /*88610*/  STL.64 [R1+0x3ec0], R24 ;  /* 0x003ec01801007387 */ /* 0x0001e40000100a00 */
[----:B0-----:R-:W-:-:S02]  /*88620*/  IMAD.MOV.U32 R24, RZ, RZ, R19 ;  /* 0x000000ffff187224 */ /* 0x001fc400078e0013 */
[----:B------:R-:W-:Y:S01]  /*88630*/  IMAD.MOV.U32 R25, RZ, RZ, R18 ;  /* 0x000000ffff197224 */ /* 0x000fe200078e0012 */
[----:B------:R-:W2:Y:S04]  /*88640*/  LDL.LU R19, [R1+0x3fb4] ;  /* 0x003fb40001137983 */ /* 0x000ea80000300800 */
[----:B------:R-:W3:Y:S01]  /*88650*/  LDL.LU R18, [R1+0x3fb0] ;  /* 0x003fb00001127983 */ /* 0x000ee20000300800 */
[----:B------:R-:W-:Y:S02]  /*88660*/  IMAD.MOV.U32 R26, RZ, RZ, R11 ;  /* 0x000000ffff1a7224 */ /* 0x000fe400078e000b */
[----:B------:R-:W-:Y:S01]  /*88670*/  IMAD.MOV.U32 R27, RZ, RZ, R10 ;  /* 0x000000ffff1b7224 */ /* 0x000fe200078e000a */
[----:B------:R-:W4:Y:S04]  /*88680*/  LDL.LU R11, [R1+0x3fac] ;  /* 0x003fac00010b7983 */ /* 0x000f280000300800 */
[----:B------:R-:W2:Y:S04]  /*88690*/  LDL.LU R10, [R1+0x3fa8] ;  /* 0x003fa800010a7983 */ /* 0x000ea80000300800 */
[----:B------:R-:W2:Y:S04]  /*886a0*/  LDL.64 R14, [R1+0x38] ;  /* 0x00003800010e7983 */ /* 0x000ea80000100a00 */
[----:B------:R-:W3:Y:S04]  /*886b0*/  LDL.64 R6, [R1+0x58] ;  /* 0x0000580001067983 */ /* 0x000ee80000100a00 */
[----:B--2---:R0:W-:Y:S04]  /*886c0*/  STL.64 [R1+0x3f48], R14 ;  /* 0x003f480e01007387 */ /* 0x0041e80000100a00 */
[----:B0-----:R-:W2:Y:S04]  /*886d0*/  LDL.64 R14, [R1+0x48] ;  /* 0x00004800010e7983 */ /* 0x001ea80000100a00 */
[----:B--2---:R0:W-:Y:S04]  /*886e0*/  STL.64 [R1+0x3f70], R14 ;  /* 0x003f700e01007387 */ /* 0x0041e80000100a00 */
[----:B------:R-:W2:Y:S04]  /*886f0*/  LDL.LU R12, [R1+0x1060] ;  /* 0x00106000010c7983 */ /* 0x000ea80000300800 */
[----:B------:R-:W2:Y:S04]  /*88700*/  LDL.LU R13, [R1+0x1064] ;  /* 0x00106400010d7983 */ /* 0x000ea80000300800 */
[----:B0-----:R-:W2:Y:S04]  /*88710*/  LDL.LU R14, [R1+0x1068] ;  /* 0x00106800010e7983 */ /* 0x001ea80000300800 */
[----:B------:R-:W2:Y:S04]  /*88720*/  LDL.LU R15, [R1+0x106c] ;  /* 0x00106c00010f7983 */ /* 0x000ea80000300800 */
[----:B------:R3:W-:Y:S04]  /*88730*/  STL.64 [R1+0x3ef8], R26 ;  /* 0x003ef81a01007387 */ /* 0x0007e80000100a00 */
[----:B------:R0:W-:Y:S01]  /*88740*/  STL.64 [R1+0x3ef0], R24 ;  /* 0x003ef01801007387 */ /* 0x0001e20000100a00 */
[----:B---3--:R-:W-:-:S02]  /*88750*/  IMAD.MOV.U32 R26, RZ, RZ, R18 ;  /* 0x000000ffff1a7224 */ /* 0x008fc400078e0012 */
[----:B0-----:R-:W-:Y:S02]  /*88760*/  IMAD.MOV.U32 R24, RZ, RZ, R10 ;  /* 0x000000ffff187224 */ /* 0x001fe400078e000a */
[----:B------:R-:W-:Y:S01]  /*88770*/  IMAD.MOV.U32 R27, RZ, RZ, R19 ;  /* 0x000000ffff1b7224 */ /* 0x000fe200078e0013 */
[----:B------:R-:W3:Y:S01]  /*88780*/  LDL.LU R10, [R1+0x3fa4] ;  /* 0x003fa400010a7983 */ /* 0x000ee20000300800 */
[----:B----4-:R-:W-:-:S03]  /*88790*/  IMAD.MOV.U32 R25, RZ, RZ, R11 ;  /* 0x000000ffff197224 */ /* 0x010fc600078e000b */
[----:B------:R-:W4:Y:S04]  /*887a0*/  LDL.LU R11, [R1+0x3fa0] ;  /* 0x003fa000010b7983 */ /* 0x000f280000300800 */
        /* <DEDUP_REMOVED lines=8> */
[----:B--2---:R4:W-:Y:S04]  /*88830*/  STL.64 [R1+0x3f28], R26 ;  /* 0x003f281a01007387 */ /* 0x0049e80000100a00 */
[----:B------:R0:W-:Y:S01]  /*88840*/  STL.64 [R1+0x3f20], R24 ;  /* 0x003f201801007387 */ /* 0x0001e20000100a00 */
[----:B----4-:R-:W-:-:S02]  /*88850*/  IMAD.MOV.U32 R26, RZ, RZ, R11 ;  /* 0x000000ffff1a7224 */ /* 0x010fc400078e000b */
[----:B0-----:R-:W-:Y:S02]  /*88860*/  IMAD.MOV.U32 R24, RZ, RZ, R19 ;  /* 0x000000ffff187224 */ /* 0x001fe400078e0013 */
[----:B---3--:R-:W-:Y:S01]  /*88870*/  IMAD.MOV.U32 R27, RZ, RZ, R10 ;  /* 0x000000ffff1b7224 */ /* 0x008fe200078e000a */
[----:B------:R-:W2:Y:S01]  /*88880*/  LDL.LU R19, [R1+0x3f94] ;  /* 0x003f940001137983 */ /* 0x000ea20000300800 */
[----:B------:R-:W-:-:S03]  /*88890*/  IMAD.MOV.U32 R25, RZ, RZ, R18 ;  /* 0x000000ffff197224 */ /* 0x000fc600078e0012 */
[----:B------:R-:W3:Y:S04]  /*888a0*/  LDL.LU R18, [R1+0x3f90] ;  /* 0x003f900001127983 */ /* 0x000ee80000300800 */
[----:B------:R-:W4:Y:S04]  /*888b0*/  LDL.LU R11, [R1+0x3f8c] ;  /* 0x003f8c00010b7983 */ /* 0x000f280000300800 */
[----:B------:R-:W2:Y:S04]  /*888c0*/  LDL.LU R10, [R1+0x3f88] ;  /* 0x003f8800010a7983 */ /* 0x000ea80000300800 */
[----:B------:R-:W-:Y:S04]  /*888d0*/  STL.64 [R1+0x3f40], R26 ;  /* 0x003f401a01007387 */ /* 0x000fe80000100a00 */
[----:B------:R0:W-:Y:S04]  /*888e0*/  STL.64 [R1+0x3f38], R24 ;  /* 0x003f381801007387 */ /* 0x0001e80000100a00 */
[----:B0-----:R-:W2:Y:S04]  /*888f0*/  LDL.LU R24, [R1+0x1040] ;  /* 0x0010400001187983 */ /* 0x001ea80000300800 */
[----:B------:R-:W2:Y:S04]  /*88900*/  LDL.LU R25, [R1+0x1044] ;  /* 0x0010440001197983 */ /* 0x000ea80000300800 */
[----:B------:R-:W2:Y:S04]  /*88910*/  LDL.LU R26, [R1+0x1048] ;  /* 0x00104800011a7983 */ /* 0x000ea80000300800 */
[----:B------:R-:W2:Y:S01]  /*88920*/  LDL.LU R27, [R1+0x104c] ;  /* 0x00104c00011b7983 */ /* 0x000ea20000300800 */
[----:B------:R-:W-:Y:S03]  /*88930*/  HMMA.16816.F32.BF16 R12, R20, R6, R12 ;  /* 0x00000006140c723c */ /* 0x000fe6000004180c */
[----:B--2---:R-:W-:Y:S04]  /*88940*/  STL.64 [R1+0x3f58], R26 ;  /* 0x003f581a01007387 */ /* 0x004fe80000100a00 */
[----:B------:R0:W-:Y:S02]  /*88950*/  STL.64 [R1+0x3f50], R24 ;  /* 0x003f501801007387 */ /* 0x0001e40000100a00 */
[----:B0-----:R-:W-:-:S02]  /*88960*/  IMAD.MOV.U32 R24, RZ, RZ, R10 ;  /* 0x000000ffff187224 */ /* 0x001fc400078e000a */
[----:B----4-:R-:W-:Y:S01]  /*88970*/  IMAD.MOV.U32 R25, RZ, RZ, R11 ;  /* 0x000000ffff197224 */ /* 0x010fe200078e000b */
[----:B------:R-:W2:Y:S04]  /*88980*/  LDL.LU R10, [R1+0x3f84] ;  /* 0x003f8400010a7983 */ /* 0x000ea80000300800 */
[----:B------:R-:W2:Y:S01]  /*88990*/  LDL.LU R11, [R1+0x3f80] ;  /* 0x003f8000010b7983 */ /* 0x000ea20000300800 */
[----:B---3--:R-:W-:Y:S02]  /*889a0*/  IMAD.MOV.U32 R26, RZ, RZ, R18 ;  /* 0x000000ffff1a7224 */ /* 0x008fe400078e0012 */
[----:B------:R-:W-:Y:S01]  /*889b0*/  IMAD.MOV.U32 R27, RZ, RZ, R19 ;  /* 0x000000ffff1b7224 */ /* 0x000fe200078e0013 */
[----:B------:R-:W3:Y:S04]  /*889c0*/  LDL.LU R18, [R1+0x3f7c] ;  /* 0x003f7c0001127983 */ /* 0x000ee80000300800 */
[----:B------:R-:W3:Y:S04]  /*889d0*/  LDL.LU R19, [R1+0x3f78] ;  /* 0x003f780001137983 */ /* 0x000ee80000300800 */
[----:B------:R-:W-:Y:S04]  /*889e0*/  STL [R1+0x3e00], R8 ;  /* 0x003e000801007387 */ /* 0x000fe80000100800 */
[----:B------:R-:W-:Y:S04]  /*889f0*/  STL [R1+0x3dfc], R16 ;  /* 0x003dfc1001007387 */ /* 0x000fe80000100800 */
[----:B------:R-:W-:Y:S04]  /*88a00*/  STL.64 [R1+0x1060], R12 ;  /* 0x0010600c01007387 */ /* 0x000fe80000100a00 */
[----:B------:R0:W-:Y:S04]  /*88a10*/  STL.64 [R1+0x1068], R14 ;  /* 0x0010680e01007387 */ /* 0x0001e80000100a00 */
[----:B0-----:R-:W4:Y:S01]  /*88a20*/  LDL.LU.64 R14, [R1+0x3f70] ;  /* 0x003f7000010e7983 */ /* 0x001f220000300a00 */
[----:B------:R-:W-:-:S02]  /*88a30*/  IMAD.MOV.U32 R4, RZ, RZ, R7 ;  /* 0x000000ffff047224 */ /* 0x000fc400078e0007 */
[----:B------:R-:W-:Y:S02]  /*88a40*/  IMAD.MOV.U32 R29, RZ, RZ, R6 ;  /* 0x000000ffff1d7224 */ /* 0x000fe400078e0006 */
[----:B------:R-:W2:Y:S04]  /*88a50*/  LDL.LU.64 R6, [R1+0x3f68] ;  /* 0x003f680001067983 */ /* 0x000ea80000300a00 */
        /* <DEDUP_REMOVED lines=33> */
[----:B------:R-:W4:Y:S02]  /*88c70*/  LDL.LU.64 R14, [R1+0x3f18] ;  /* 0x003f1800010e7983 */ /* 0x000f240000300a00 */
        /* <DEDUP_REMOVED lines=17> */
[----:B------:R-:W3:Y:S04]  /*88d90*/  LDL.LU.64 R14, [R1+0x3ee8] ;  /* 0x003ee800010e7983 */ /* 0x000ee80000300a00 */
[----:B------:R-:W3:Y:S02]  /*88da0*/  LDL.LU.64 R12, [R1+0x3ee0] ;  /* 0x003ee000010c7983 */ /* 0x000ee40000300a00 */
[----:B---3--:R-:W-:-:S15]  /*88db0*/  HMMA.16816.F32.BF16 R12, R20, R18, R12 ;  /* 0x00000012140c723c */ /* 0x008fde000004180c */
[----:B------:R-:W-:-:S04]  /*88dc0*/  NOP ;  /* 0x0000000000007918 */ /* 0x000fc80000000000 */
[----:B------:R-:W-:Y:S04]  /*88dd0*/  STL.64 [R1+0x1000], R12 ;  /* 0x0010000c01007387 */ /* 0x000fe80000100a00 */
[----:B------:R0:W-:Y:S04]  /*88de0*/  STL.64 [R1+0x1008], R14 ;  /* 0x0010080e01007387 */ /* 0x0001e80000100a00 */
[----:B0-----:R-:W4:Y:S04]  /*88df0*/  LDL.LU.64 R14, [R1+0x3ed8] ;  /* 0x003ed800010e7983 */ /* 0x001f280000300a00 */
[----:B------:R-:W3:Y:S04]  /*88e00*/  LDL.LU.64 R12, [R1+0x3ed0] ;  /* 0x003ed000010c7983 */ /* 0x000ee80000300a00 */
[----:B------:R-:W-:Y:S04]  /*88e10*/  STL.64 [R1+0x3e98], R18 ;  /* 0x003e981201007387 */ /* 0x000fe80000100a00 */
[----:B------:R-:W-:Y:S01]  /*88e20*/  STL [R1+0x3e90], R16 ;  /* 0x003e901001007387 */ /* 0x000fe20000100800 */
[----:B----4-:R-:W-:-:S15]  /*88e30*/  HMMA.16816.F32.BF16 R24, R20, R14, R24 ;  /* 0x0000000e1418723c */ /* 0x010fde0000041818 */
[----:B------:R-:W-:-:S04]  /*88e40*/  NOP ;  /* 0x0000000000007918 */ /* 0x000fc80000000000 */
[----:B------:R-:W-:Y:S04]  /*88e50*/  STL.64 [R1+0xff0], R24 ;  /* 0x000ff01801007387 */ /* 0x000fe80000100a00 */
[----:B------:R0:W-:Y:S04]  /*88e60*/  STL.64 [R1+0xff8], R26 ;  /* 0x000ff81a01007387 */ /* 0x0001e80000100a00 */
[----:B0-----:R-:W2:Y:S04]  /*88e70*/  LDL.LU.64 R26, [R1+0x3ec8] ;  /* 0x003ec800011a7983 */ /* 0x001ea80000300a00 */
[----:B------:R-:W2:Y:S04]  /*88e80*/  LDL.LU.64 R24, [R1+0x3ec0] ;  /* 0x003ec00001187983 */ /* 0x000ea80000300a00 */
[----:B------:R-:W-:Y:S01]  /*88e90*/  STL.64 [R1+0x3e88], R14 ;  /* 0x003e880e01007387 */ /* 0x000fe20000100a00 */
[----:B--2---:R-:W-:-:S15]  /*88ea0*/  HMMA.16816.F32.BF16 R24, R20, R10, R24 ;  /* 0x0000000a1418723c */ /* 0x004fde0000041818 */
[----:B------:R-:W-:-:S04]  /*88eb0*/  NOP ;  /* 0x0000000000007918 */ /* 0x000fc80000000000 */
[----:B------:R-:W-:Y:S04]  /*88ec0*/  STL.64 [R1+0xfe0], R24 ;  /* 0x000fe01801007387 */ /* 0x000fe80000100a00 */
[----:B------:R0:W-:Y:S04]  /*88ed0*/  STL.64 [R1+0xfe8], R26 ;  /* 0x000fe81a01007387 */ /* 0x0001e80000100a00 */
[----:B0-----:R-:W2:Y:S04]  /*88ee0*/  LDL.LU.64 R26, [R1+0x3eb8] ;  /* 0x003eb800011a7983 */ /* 0x001ea80000300a00 */
[----:B------:R-:W4:Y:S04]  /*88ef0*/  LDL.LU.64 R24, [R1+0x3eb0] ;  /* 0x003eb00001187983 */ /* 0x000f280000300a00 */
[----:B------:R0:W-:Y:S04]  /*88f00*/  STL.64 [R1+0x3ba0], R10 ;  /* 0x003ba00a01007387 */ /* 0x0001e80000100a00 */
[----:B------:R1:W-:Y:S01]  /*88f10*/  STL.64 [R1+0x3e20], R8 ;  /* 0x003e200801007387 */ /* 0x0003e20000100a00 */
[----:B0-----:R-:W-:-:S03]  /*88f20*/  IMAD.MOV.U32 R10, RZ, RZ, R7 ;  /* 0x000000ffff0a7224 */ /* 0x001fc600078e0007 */
[----:B------:R-:W3:Y:S01]  /*88f30*/  LDL.LU R7, [R1+0x3ea8] ;  /* 0x003ea80001077983 */ /* 0x000ee20000300800 */
[----:B--2---:R-:W-:-:S03]  /*88f40*/  IMAD.MOV.U32 R11, RZ, RZ, R26 ;  /* 0x000000ffff0b7224 */ /* 0x004fc600078e001a */
[----:B------:R-:W4:Y:S04]  /*88f50*/  LDL.LU R26, [R1+0x3ea4] ;  /* 0x003ea400011a7983 */ /* 0x000f280000300800 */
[----:B------:R0:W-:Y:S04]  /*88f60*/  STL.64 [R1+0x3e30], R10 ;  /* 0x003e300a01007387 */ /* 0x0001e80000100a00 */
[----:B-1----:R-:W2:Y:S04]  /*88f70*/  LDL.LU R8, [R1+0x580] ;  /* 0x0005800001087983 */ /* 0x002ea80000300800 */
[----:B------:R-:W2:Y:S04]  /*88f80*/  LDL.LU R9, [R1+0x584] ;  /* 0x0005840001097983 */ /* 0x000ea80000300800 */
[----:B0-----:R-:W2:Y:S04]  /*88f90*/  LDL.LU R10, [R1+0x588] ;  /* 0x00058800010a7983 */ /* 0x001ea80000300800 */
[----:B------:R-:W2:Y:S04]  /*88fa0*/  LDL.LU R11, [R1+0x58c] ;  /* 0x00058c00010b7983 */ /* 0x000ea80000300800 */
[----:B---3--:R-:W-:Y:S04]  /*88fb0*/  STL.64 [R1+0x3e78], R6 ;  /* 0x003e780601007387 */ /* 0x008fe80000100a00 */
[----:B------:R-:W-:Y:S01]  /*88fc0*/  STL [R1+0x3e70], R4 ;  /* 0x003e700401007387 */ /* 0x000fe20000100800 */
[----:B--2---:R-:W-:Y:S01]  /*88fd0*/  HMMA.16816.F32.BF16 R8, R20, R6, R8 ;  /* 0x000000061408723c */ /* 0x004fe20000041808 */
[----:B------:R-:W-:-:S02]  /*88fe0*/  IMAD.MOV.U32 R23, RZ, RZ, R12 ;  /* 0x000000ffff177224 */ /* 0x000fc400078e000c */
[----:B------:R-:W-:-:S15]  /*88ff0*/  IMAD.MOV.U32 R22, RZ, RZ, R13 ;  /* 0x000000ffff167224 */ /* 0x000fde00078e000d */
[----:B------:R-:W-:Y:S01]  /*89000*/  NOP ;  /* 0x0000000000007918 */ /* 0x000fe20000000000 */
[----:B------:R-:W-:Y:S04]  /*89010*/  STL.64 [R1+0x580], R8 ;  /* 0x0005800801007387 */ /* 0x000fe80000100a00 */
[----:B------:R0:W-:Y:S04]  /*89020*/  STL.64 [R1+0x588], R10 ;  /* 0x0005880a01007387 */ /* 0x0001e80000100a00 */
[----:B------:R-:W4:Y:S04]  /*89030*/  LDL.LU R12, [R1+0x540] ;  /* 0x00054000010c7983 */ /* 0x000f280000300800 */
[----:B------:R-:W4:Y:S04]  /*89040*/  LDL.LU R13, [R1+0x544] ;  /* 0x00054400010d7983 */ /* 0x000f280000300800 */
[----:B------:R-:W4:Y:S04]  /*89050*/  LDL.LU R14, [R1+0x548] ;  /* 0x00054800010e7983 */ /* 0x000f280000300800 */
[----:B------:R-:W4:Y:S04]  /*89060*/  LDL.LU R15, [R1+0x54c] ;  /* 0x00054c00010f7983 */ /* 0x000f280000300800 */
[----:B------:R-:W4:Y:S01]  /*89070*/  LDL.64 R18, [R1+0x1b8] ;  /* 0x0001b80001127983 */ /* 0x000f220000100a00 */
[----:B0-----:R-:W-:-:S02]  /*89080*/  IMAD.MOV.U32 R10, RZ, RZ, R27 ;  /* 0x000000ffff0a7224 */ /* 0x001fc400078e001b */
[----:B------:R-:W-:Y:S01]  /*89090*/  IMAD.MOV.U32 R11, RZ, RZ, R28 ;  /* 0x000000ffff0b7224 */ /* 0x000fe200078e001c */
[----:B------:R-:W4:Y:S04]  /*890a0*/  LDL.LU R27, [R1+0x3ea0] ;  /* 0x003ea000011b7983 */ /* 0x000f280000300800 */
[----:B------:R-:W-:Y:S04]  /*890b0*/  STL.64 [R1+0x3e60], R10 ;  /* 0x003e600a01007387 */ /* 0x000fe80000100a00 */
[----:B------:R0:W-:Y:S04]  /*890c0*/  STL.64 [R1+0x3e28], R22 ;  /* 0x003e281601007387 */ /* 0x0001e80000100a00 */
[----:B------:R-:W2:Y:S04]  /*890d0*/  LDL.LU R20, [R1+0x4f0] ;  /* 0x0004f00001147983 */ /* 0x000ea80000300800 */
[----:B------:R-:W2:Y:S04]  /*890e0*/  LDL.LU R21, [R1+0x4f4] ;  /* 0x0004f40001157983 */ /* 0x000ea80000300800 */
[----:B0-----:R-:W3:Y:S04]  /*890f0*/  LDL.LU R22, [R1+0x4f8] ;  /* 0x0004f80001167983 */ /* 0x001ee80000300800 */
[----:B------:R-:W3:Y:S01]  /*89100*/  LDL.LU R23, [R1+0x4fc] ;  /* 0x0004fc0001177983 */ /* 0x000ee20000300800 */
[----:B------:R-:W-:-:S02]  /*89110*/  IMAD.MOV.U32 R10, RZ, RZ, R17 ;  /* 0x000000ffff0a7224 */ /* 0x000fc400078e0011 */
[----:B------:R-:W-:Y:S01]  /*89120*/  IMAD.MOV.U32 R11, RZ, RZ, R5 ;  /* 0x000000ffff0b7224 */ /* 0x000fe200078e0005 */
[----:B------:R-:W2:Y:S04]  /*89130*/  LDL.64 R6, [R1+0x1a8] ;  /* 0x0001a80001067983 */ /* 0x000ea80000100a00 */
[----:B------:R0:W-:Y:S04]  /*89140*/  STL.64 [R1+0x3e80], R10 ;  /* 0x003e800a01007387 */ /* 0x0001e80000100a00 */
[----:B------:R-:W4:Y:S04]  /*89150*/  LDL.LU R8, [R1+0x530] ;  /* 0x0005300001087983 */ /* 0x000f280000300800 */
[----:B------:R-:W4:Y:S04]  /*89160*/  LDL.LU R9, [R1+0x534] ;  /* 0x0005340001097983 */ /* 0x000f280000300800 */
[----:B0-----:R-:W4:Y:S04]  /*89170*/  LDL.LU R10, [R1+0x538] ;  /* 0x00053800010a7983 */ /* 0x001f280000300800 */
[----:B------:R-:W4:Y:S04]  /*89180*/  LDL.LU R11, [R1+0x53c] ;  /* 0x00053c00010b7983 */ /* 0x000f280000300800 */
[----:B---3--:R-:W-:Y:S04]  /*89190*/  STL.64 [R1+0x3e40], R22 ;  /* 0x003e401601007387 */ /* 0x008fe80000100a00 */
[----:B--2---:R0:W-:Y:S04]  /*891a0*/  STL.64 [R1+0x3e38], R20 ;  /* 0x003e381401007387 */ /* 0x0041e80000100a00 */
[----:B0-----:R-:W2:Y:S04]  /*891b0*/  LDL.LU R20, [R1+0x500] ;  /* 0x0005000001147983 */ /* 0x001ea80000300800 */
[----:B------:R-:W2:Y:S04]  /*891c0*/  LDL.LU R21, [R1+0x504] ;  /* 0x0005040001157983 */ /* 0x000ea80000300800 */
[----:B------:R-:W3:Y:S04]  /*891d0*/  LDL.LU R22, [R1+0x508] ;  /* 0x0005080001167983 */ /* 0x000ee80000300800 */
[----:B------:R-:W3:Y:S01]  /*891e0*/  LDL.LU R23, [R1+0x50c] ;  /* 0x00050c0001177983 */ /* 0x000ee20000300800 */
[C---:B----4-:R-:W-:Y:S08]  /*891f0*/  HMMA.16816.F32.BF16 R12, R24.reuse, R18, R12 ;  /* 0x00000012180c723c */ /* 0x050ff0000004180c */
[----:B------:R-:W-:Y:S01]  /*89200*/  HMMA.16816.F32.BF16 R8, R24, R6, R8 ;  /* 0x000000061808723c */ /* 0x000fe20000041808 */
[----:B---3--:R0:W-:Y:S04]  /*89210*/  STL.64 [R1+0x3e50], R22 ;  /* 0x003e501601007387 */ /* 0x0081e80000100a00 */
[----:B--2---:R1:W-:Y:S01]  /*89220*/  STL.64 [R1+0x3e48], R20 ;  /* 0x003e481401007387 */ /* 0x0043e20000100a00 */
[----:B0-----:R-:W-:-:S02]  /*89230*/  IMAD.MOV.U32 R22, RZ, RZ, R2 ;  /* 0x000000ffff167224 */ /* 0x001fc400078e0002 */
[----:B------:R-:W-:Y:S02]  /*89240*/  IMAD.MOV.U32 R23, RZ, RZ, R0 ;  /* 0x000000ffff177224 */ /* 0x000fe400078e0000 */
[----:B------:R-:W-:-:S03]  /*89250*/  IMAD.MOV.U32 R2, RZ, RZ, R18 ;  /* 0x000000ffff027224 */ /* 0x000fc600078e0012 */
[----:B------:R0:W-:Y:S04]  /*89260*/  STL.64 [R1+0x3e68], R22 ;  /* 0x003e681601007387 */ /* 0x0001e80000100a00 */
[----:B-1----:R-:W2:Y:S04]  /*89270*/  LDL.LU R20, [R1+0x520] ;  /* 0x0005200001147983 */ /* 0x002ea80000300800 */
[----:B------:R-:W2:Y:S01]  /*89280*/  LDL.LU R21, [R1+0x524] ;  /* 0x0005240001157983 */ /* 0x000ea20000300800 */
[----:B------:R-:W-:-:S03]  /*89290*/  IMAD.MOV.U32 R0, RZ, RZ, R19 ;  /* 0x000000ffff007224 */ /* 0x000fc600078e0013 */
[----:B0-----:R-:W2:Y:S04]  /*892a0*/  LDL.LU R22, [R1+0x528] ;  /* 0x0005280001167983 */ /* 0x001ea80000300800 */
[----:B------:R-:W2:Y:S04]  /*892b0*/  LDL.LU R23, [R1+0x52c] ;  /* 0x00052c0001177983 */ /* 0x000ea80000300800 */
[----:B------:R-:W3:Y:S04]  /*892c0*/  LDL.LU.64 R18, [R1+0x3e98] ;  /* 0x003e980001127983 */ /* 0x000ee80000300a00 */
[----:B------:R-:W4:Y:S04]  /*892d0*/  LDL.LU R16, [R1+0x3e90] ;  /* 0x003e900001107983 */ /* 0x000f280000300800 */
[----:B------:R0:W-:Y:S01]  /*892e0*/  STL.64 [R1+0x540], R12 ;  /* 0x0005400c01007387 */ /* 0x0001e20000100a00 */
[----:B------:R-:W-:-:S03]  /*892f0*/  IMAD.MOV.U32 R17, RZ, RZ, R14 ;  /* 0x000000ffff117224 */ /* 0x000fc600078e000e */
[----:B------:R1:W-:Y:S01]  /*89300*/  STL.64 [R1+0x548], R14 ;  /* 0x0005480e01007387 */ /* 0x0003e20000100a00 */
[----:B0-----:R-:W-:-:S03]  /*89310*/  IMAD.MOV.U32 R13, RZ, RZ, R12 ;  /* 0x000000ffff0d7224 */ /* 0x001fc600078e000c */
[----:B-1----:R-:W2:Y:S04]  /*89320*/  LDL.LU.64 R14, [R1+0x3e88] ;  /* 0x003e8800010e7983 */ /* 0x002ea80000300a00 */
[----:B------:R-:W-:Y:S04]  /*89330*/  STL [R1+0x2ae4], R13 ;  /* 0x002ae40d01007387 */ /* 0x000fe80000100800 */
[----:B------:R-:W-:Y:S01]  /*89340*/  STL [R1+0x2ae0], R17 ;  /* 0x002ae01101007387 */ /* 0x000fe20000100800 */
[----:B------:R-:W-:Y:S02]  /*89350*/  IMAD.MOV.U32 R12, RZ, RZ, R6 ;  /* 0x000000ffff0c7224 */ /* 0x000fe400078e0006 */
[----:B------:R-:W-:Y:S01]  /*89360*/  IMAD.MOV.U32 R5, RZ, RZ, R7 ;  /* 0x000000ffff057224 */ /* 0x000fe200078e0007 */
[----:B---3--:R-:W-:Y:S04]  /*89370*/  STL.64 [R1+0x3ba8], R18 ;  /* 0x003ba81201007387 */ /* 0x008fe80000100a00 */
[----:B----4-:R0:W-:Y:S04]  /*89380*/  STL [R1+0x3e58], R16 ;  /* 0x003e581001007387 */ /* 0x0101e80000100800 */
[----:B0-----:R-:W3:Y:S04]  /*89390*/  LDL.LU R16, [R1+0x510] ;  /* 0x0005100001107983 */ /* 0x001ee80000300800 */
[----:B------:R-:W3:Y:S04]  /*893a0*/  LDL.LU R17, [R1+0x514] ;  /* 0x0005140001117983 */ /* 0x000ee80000300800 */
[----:B------:R-:W3:Y:S04]  /*893b0*/  LDL.LU R18, [R1+0x518] ;  /* 0x0005180001127983 */ /* 0x000ee80000300800 */
[----:B------:R-:W3:Y:S04]  /*893c0*/  LDL.LU R19, [R1+0x51c] ;  /* 0x00051c0001137983 */ /* 0x000ee80000300800 */
[----:B------:R-:W-:Y:S04]  /*893d0*/  STL.64 [R1+0x530], R8 ;  /* 0x0005300801007387 */ /* 0x000fe80000100a00 */
[----:B------:R0:W-:Y:S04]  /*893e0*/  STL.64 [R1+0x538], R10 ;  /* 0x0005380a01007387 */ /* 0x0001e80000100a00 */
[----:B0-----:R-:W4:Y:S04]  /*893f0*/  LDL.LU.64 R10, [R1+0x3e80] ;  /* 0x003e8000010a7983 */ /* 0x001f280000300a00 */
[----:B------:R-:W2:Y:S04]  /*89400*/  LDL.LU.64 R6, [R1+0x3e78] ;  /* 0x003e780001067983 */ /* 0x000ea80000300a00 */
[----:B------:R-:W3:Y:S04]  /*89410*/  LDL.LU R4, [R1+0x3e70] ;  /* 0x003e700001047983 */ /* 0x000ee80000300800 */
[----:B--2---:R-:W-:Y:S04]  /*89420*/  STL.64 [R1+0x3d58], R6 ;  /* 0x003d580601007387 */ /* 0x004fe80000100a00 */
[----:B------:R-:W-:Y:S04]  /*89430*/  STL [R1+0x3d50], R5 ;  /* 0x003d500501007387 */ /* 0x000fe80000100800 */
[----:B------:R-:W-:Y:S04]  /*89440*/  STL.64 [R1+0x3bb8], R14 ;  /* 0x003bb80e01007387 */ /* 0x000fe80000100a00 */
[----:B------:R0:W-:Y:S01]  /*89450*/  STL [R1+0x3bb0], R12 ;  /* 0x003bb00c01007387 */ /* 0x0001e20000100800 */
[C---:B----4-:R-:W-:Y:S03]  /*89460*/  HMMA.16816.F32.BF16 R8, R24.reuse, R10, R20 ;  /* 0x0000000a1808723c */ /* 0x050fe60000041814 */
[----:B0-----:R-:W2:Y:S04]  /*89470*/  LDL.LU R12, [R1+0x4e0] ;  /* 0x0004e000010c7983 */ /* 0x001ea80000300800 */
[----:B------:R-:W2:Y:S04]  /*89480*/  LDL.LU R13, [R1+0x4e4] ;  /* 0x0004e400010d7983 */ /* 0x000ea80000300800 */
[----:B------:R-:W2:Y:S04]  /*89490*/  LDL.LU R14, [R1+0x4e8] ;  /* 0x0004e800010e7983 */ /* 0x000ea80000300800 */
[----:B------:R-:W2:Y:S04]  /*894a0*/  LDL.LU R15, [R1+0x4ec] ;  /* 0x0004ec00010f7983 */ /* 0x000ea80000300800 */
[----:B------:R-:W3:Y:S04]  /*894b0*/  LDL.LU.64 R22, [R1+0x3e68] ;  /* 0x003e680001167983 */ /* 0x000ee80000300a00 */
[----:B------:R-:W-:Y:S04]  /*894c0*/  STL.64 [R1+0x520], R8 ;  /* 0x0005200801007387 */ /* 0x000fe80000100a00 */
[----:B------:R0:W-:Y:S04]  /*894d0*/  STL.64 [R1+0x528], R10 ;  /* 0x0005280a01007387 */ /* 0x0001e80000100a00 */
[----:B0-----:R-:W4:Y:S01]  /*894e0*/  LDL.LU.64 R10, [R1+0x3e60] ;  /* 0x003e6000010a7983 */ /* 0x001f220000300a00 */
[----:B------:R-:W0:Y:S01]  /*894f0*/  S2R R28, SR_TID.X ;  /* 0x00000000001c7919 */ /* 0x000e220000002100 */
[----:B---3--:R-:W-:Y:S02]  /*89500*/  HMMA.16816.F32.BF16 R20, R24, R22, R16 ;  /* 0x000000161814723c */ /* 0x008fe40000041810 */
[----:B------:R-:W3:-:S15]  /*89510*/  LDL.LU R16, [R1+0x3e58] ;  /* 0x003e580001107983 */ /* 0x000ede0000300800 */
[----:B------:R-:W-:Y:S02]  /*89520*/  NOP ;  /* 0x0000000000007918 */ /* 0x000fe40000000000 */
[----:B------:R-:W-:Y:S04]  /*89530*/  STL.64 [R1+0x510], R20 ;  /* 0x0005101401007387 */ /* 0x000fe80000100a00 */
[----:B------:R1:W-:Y:S04]  /*89540*/  STL.64 [R1+0x518], R22 ;  /* 0x0005181601007387 */ /* 0x0003e80000100a00 */
[----:B-1----:R-:W4:Y:S04]  /*89550*/  LDL.LU.64 R22, [R1+0x3e50] ;  /* 0x003e500001167983 */ /* 0x002f280000300a00 */
[----:B------:R-:W4:Y:S01]  /*89560*/  LDL.LU.64 R20, [R1+0x3e48] ;  /* 0x003e480001147983 */ /* 0x000f220000300a00 */
[C---:B0-----:R-:W-:Y:S01]  /*89570*/  LOP3.LUT R8, R28.reuse, 0x7, RZ, 0xc0, !PT ;  /* 0x000000071c087812 */ /* 0x041fe200078ec0ff */
[----:B------:R-:W-:-:S02]  /*89580*/  IMAD.SHL.U32 R9, R28, 0x80, RZ ;  /* 0x000000801c097824 */ /* 0x000fc400078e00ff */
[----:B------:R-:W-:Y:S02]  /*89590*/  IMAD.SHL.U32 R28, R28, 0x2, RZ ;  /* 0x000000021c1c7824 */ /* 0x000fe400078e00ff */
[----:B------:R-:W-:-:S05]  /*895a0*/  IMAD R8, R8, 0x110, RZ ;  /* 0x0000011008087824 */ /* 0x000fca00078e02ff */
[----:B------:R-:W-:-:S04]  /*895b0*/  LOP3.LUT R28, R8, 0x10, R28, 0x78, !PT ;  /* 0x00000010081c7812 */ /* 0x000fc800078e781c */
[----:B------:R-:W-:Y:S02]  /*895c0*/  LOP3.LUT R28, R28, 0x800, R9, 0xf8, !PT ;  /* 0x000008001c1c7812 */ /* 0x000fe400078ef809 */
[----:B----4-:R-:W-:Y:S01]  /*895d0*/  HMMA.16816.F32.BF16 R8, R24, R10, R20 ;  /* 0x0000000a1808723c */ /* 0x010fe20000041814 */
[----:B------:R-:W4:Y:S04]  /*895e0*/  LDL.LU.64 R22, [R1+0x3e40] ;  /* 0x003e400001167983 */ /* 0x000f280000300a00 */
[----:B------:R-:W4:-:S14]  /*895f0*/  LDL.LU.64 R20, [R1+0x3e38] ;  /* 0x003e380001147983 */ /* 0x000f1c0000300a00 */
[----:B------:R-:W-:Y:S04]  /*89600*/  STL.64 [R1+0x500], R8 ;  /* 0x0005000801007387 */ /* 0x000fe80000100a00 */
[----:B------:R0:W-:Y:S04]  /*89610*/  STL.64 [R1+0x508], R10 ;  /* 0x0005080a01007387 */ /* 0x0001e80000100a00 */
[----:B0-----:R-:W4:Y:S02]  /*89620*/  LDL.LU.64 R10, [R1+0x3e30] ;  /* 0x003e3000010a7983 */ /* 0x001f240000300a00 */
[----:B----4-:R-:W-:Y:S02]  /*89630*/  HMMA.16816.F32.BF16 R8, R24, R10, R20 ;  /* 0x0000000a1808723c */ /* 0x010fe40000041814 */
[----:B------:R-:W2:-:S15]  /*89640*/  LDL.LU.64 R22, [R1+0x3e28] ;  /* 0x003e280001167983 */ /* 0x000e9e0000300a00 */
[----:B------:R-:W-:Y:S02]  /*89650*/  NOP ;  /* 0x0000000000007918 */ /* 0x000fe40000000000 */
[----:B------:R0:W-:Y:S04]  /*89660*/  STL.64 [R1+0x4f0], R8 ;  /* 0x0004f00801007387 */ /* 0x0001e80000100a00 */
[----:B------:R-:W-:Y:S04]  /*89670*/  STL.64 [R1+0x4f8], R10 ;  /* 0x0004f80a01007387 */ /* 0x000fe80000100a00 */
[----:B0-----:R-:W4:Y:S01]  /*89680*/  LDL.LU.64 R8, [R1+0x3e20] ;  /* 0x003e200001087983 */ /* 0x001f220000300a00 */
[----:B---3--:R-:W-:-:S03]  /*89690*/  IMAD.MOV.U32 R18, RZ, RZ, R16 ;  /* 0x000000ffff127224 */ /* 0x008fc600078e0010 */
[----:B------:R-:W3:Y:S01]  /*896a0*/  LDL.LU R16, [R1+0x3e18] ;  /* 0x003e180001107983 */ /* 0x000ee20000300800 */
[----:B--2---:R-:W-:-:S15]  /*896b0*/  HMMA.16816.F32.BF16 R12, R24, R22, R12 ;  /* 0x00000016180c723c */ /* 0x004fde000004180c */
[----:B------:R-:W-:-:S04]  /*896c0*/  NOP ;  /* 0x0000000000007918 */ /* 0x000fc80000000000 */
[----:B------:R0:W-:Y:S04]  /*896d0*/  STL.64 [R1+0x4e0], R12 ;  /* 0x0004e00c01007387 */ /* 0x0001e80000100a00 */
[----:B------:R1:W-:Y:S01]  /*896e0*/  STL.64 [R1+0x4e8], R14 ;  /* 0x0004e80e01007387 */ /* 0x0003e20000100a00 */
[----:B----4-:R-:W-:-:S03]  /*896f0*/  IMAD.MOV.U32 R19, RZ, RZ, R8 ;  /* 0x000000ffff137224 */ /* 0x010fc600078e0008 */
[----:B------:R-:W2:Y:S04]  /*89700*/  LDL.LU R8, [R1+0x3e14] ;  /* 0x003e140001087983 */ /* 0x000ea80000300800 */
        /* <DEDUP_REMOVED lines=28> */
[----:B---3--:R-:W-:Y:S01]  /*898d0*/  IMAD.MOV.U32 R19, RZ, RZ, R16 ;  /* 0x000000ffff137224 */ /* 0x008fe200078e0010 */
[----:B--2---:R-:W-:Y:S04]  /*898e0*/  STL.64 [R1+0x3c00], R14 ;  /* 0x003c000e01007387 */ /* 0x004fe80000100a00 */
[----:B------:R0:W-:Y:S04]  /*898f0*/  STL.64 [R1+0x3bf8], R12 ;  /* 0x003bf80c01007387 */ /* 0x0001e80000100a00 */
[----:B------:R-:W2:Y:S04]  /*89900*/  LDL.LU R8, [R1+0x3e00] ;  /* 0x003e000001087983 */ /* 0x000ea80000300800 */
[----:B------:R-:W3:Y:S04]  /*89910*/  LDL.LU R16, [R1+0x3dfc] ;  /* 0x003dfc0001107983 */ /* 0x000ee80000300800 */
        /* <DEDUP_REMOVED lines=32> */
[----:B----4-:R-:W-:-:S02]  /*89b20*/  IMAD.MOV.U32 R18, RZ, RZ, R3 ;  /* 0x000000ffff127224 */ /* 0x010fc400078e0003 */
[----:B------:R-:W-:Y:S01]  /*89b30*/  IMAD.MOV.U32 R19, RZ, RZ, R9 ;  /* 0x000000ffff137224 */ /* 0x000fe200078e0009 */
[----:B------:R-:W4:Y:S04]  /*89b40*/  LDL.LU R3, [R1+0x3de0] ;  /* 0x003de00001037983 */ /* 0x000f280000300800 */
[----:B------:R-:W4:Y:S04]  /*89b50*/  LDL.LU R9, [R1+0x3ddc] ;  /* 0x003ddc0001097983 */ /* 0x000f280000300800 */
[----:B------:R2:W-:Y:S02]  /*89b60*/  STL.64 [R1+0x3c68], R18 ;  /* 0x003c681201007387 */ /* 0x0005e40000100a00 */
[----:B--2---:R-:W-:-:S02]  /*89b70*/  IMAD.MOV.U32 R19, RZ, RZ, R29 ;  /* 0x000000ffff137224 */ /* 0x004fc400078e001d */
[----:B------:R-:W-:Y:S02]  /*89b80*/  IMAD.MOV.U32 R18, RZ, RZ, R4 ;  /* 0x000000ffff127224 */ /* 0x000fe400078e0004 */
[----:B---3--:R-:W-:Y:S02]  /*89b90*/  IMAD.MOV.U32 R11, RZ, RZ, R16 ;  /* 0x000000ffff0b7224 */ /* 0x008fe400078e0010 */
[----:B------:R-:W-:Y:S01]  /*89ba0*/  IMAD.MOV.U32 R10, RZ, RZ, R8 ;  /* 0x000000ffff0a7224 */ /* 0x000fe200078e0008 */
[----:B------:R-:W-:Y:S04]  /*89bb0*/  STL.64 [R1+0x3c48], R14 ;  /* 0x003c480e01007387 */ /* 0x000fe80000100a00 */
[----:B------:R0:W-:Y:S04]  /*89bc0*/  STL.64 [R1+0x3c40], R12 ;  /* 0x003c400c01007387 */ /* 0x0001e80000100a00 */
[----:B0-----:R-:W2:Y:S04]  /*89bd0*/  LDL.LU R12, [R1+0x920] ;  /* 0x00092000010c7983 */ /* 0x001ea80000300800 */
[----:B------:R-:W2:Y:S04]  /*89be0*/  LDL.LU R13, [R1+0x924] ;  /* 0x00092400010d7983 */ /* 0x000ea80000300800 */
[----:B------:R-:W3:Y:S04]  /*89bf0*/  LDL.LU R14, [R1+0x928] ;  /* 0x00092800010e7983 */ /* 0x000ee80000300800 */
[----:B------:R-:W3:Y:S04]  /*89c00*/  LDL.LU R15, [R1+0x92c] ;  /* 0x00092c00010f7983 */ /* 0x000ee80000300800 */
[----:B------:R-:W2:Y:S04]  /*89c10*/  LDL.LU R4, [R1+0x3dd8] ;  /* 0x003dd80001047983 */ /* 0x000ea80000300800 */
[----:B------:R-:W2:Y:S04]  /*89c20*/  LDL.LU R29, [R1+0x3dd4] ;  /* 0x003dd400011d7983 */ /* 0x000ea80000300800 */
[----:B------:R0:W-:Y:S04]  /*89c30*/  STL.64 [R1+0x3c80], R18 ;  /* 0x003c801201007387 */ /* 0x0001e80000100a00 */
[----:B------:R-:W2:Y:S04]  /*89c40*/  LDL.LU R8, [R1+0x3dd0] ;  /* 0x003dd00001087983 */ /* 0x000ea80000300800 */
[----:B------:R4:W-:Y:S04]  /*89c50*/  STL.64 [R1+0x3c88], R10 ;  /* 0x003c880a01007387 */ /* 0x0009e80000100a00 */
[----:B------:R-:W2:Y:S04]  /*89c60*/  LDL.LU R16, [R1+0x950] ;  /* 0x0009500001107983 */ /* 0x000ea80000300800 */
[----:B------:R-:W2:Y:S04]  /*89c70*/  LDL.LU R17, [R1+0x954] ;  /* 0x0009540001117983 */ /* 0x000ea80000300800 */
[----:B0-----:R-:W2:Y:S04]  /*89c80*/  LDL.LU R18, [R1+0x958] ;  /* 0x0009580001127983 */ /* 0x001ea80000300800 */
        /* <DEDUP_REMOVED lines=35> */
[----:B----4-:R-:W-:Y:S01]  /*89ec0*/  IMAD.MOV.U32 R11, RZ, RZ, R3 ;  /* 0x000000ffff0b7224 */ /* 0x010fe200078e0003 */
[----:B--2---:R-:W-:Y:S04]  /*89ed0*/  STL.64 [R1+0x3ce0], R18 ;  /* 0x003ce01201007387 */ /* 0x004fe80000100a00 */
[----:B------:R-:W-:Y:S04]  /*89ee0*/  STL.64 [R1+0x3cd8], R16 ;  /* 0x003cd81001007387 */ /* 0x000fe80000100a00 */
[----:B------:R-:W2:Y:S04]  /*89ef0*/  LDL.LU R29, [R1+0x3db4] ;  /* 0x003db400011d7983 */ /* 0x000ea80000300800 */
[----:B------:R-:W4:Y:S04]  /*89f00*/  LDL.LU R3, [R1+0x3db0] ;  /* 0x003db00001037983 */ /* 0x000f280000300800 */
[----:B------:R0:W-:Y:S02]  /*89f10*/  STL.64 [R1+0x3ce8], R10 ;  /* 0x003ce80a01007387 */ /* 0x0001e40000100a00 */
[----:B0-----:R-:W-:-:S02]  /*89f20*/  IMAD.MOV.U32 R10, RZ, RZ, R9 ;  /* 0x000000ffff0a7224 */ /* 0x001fc400078e0009 */
        /* <DEDUP_REMOVED lines=8> */
[----:B0-----:R-:W-:-:S02]  /*89fb0*/  IMAD.MOV.U32 R11, RZ, RZ, R8 ;  /* 0x000000ffff0b7224 */ /* 0x001fc400078e0008 */
[----:B--2---:R-:W-:Y:S02]  /*89fc0*/  IMAD.MOV.U32 R10, RZ, RZ, R29 ;  /* 0x000000ffff0a7224 */ /* 0x004fe400078e001d */
[----:B------:R-:W2:Y:S04]  /*89fd0*/  LDL.LU R29, [R1+0x3da4] ;  /* 0x003da400011d7983 */ /* 0x000ea80000300800 */
[----:B------:R-:W2:Y:S04]  /*89fe0*/  LDL.LU R8, [R1+0x3da0] ;  /* 0x003da00001087983 */ /* 0x000ea80000300800 */
[----:B------:R-:W-:Y:S04]  /*89ff0*/  STL.64 [R1+0x3d18], R10 ;  /* 0x003d180a01007387 */ /* 0x000fe80000100a00 */
[----:B---3--:R-:W-:Y:S04]  /*8a000*/  STL.64 [R1+0x3cf8], R18 ;  /* 0x003cf81201007387 */ /* 0x008fe80000100a00 */
[----:B------:R0:W-:Y:S04]  /*8a010*/  STL.64 [R1+0x3cf0], R16 ;  /* 0x003cf01001007387 */ /* 0x0001e80000100a00 */
[----:B0-----:R-:W3:Y:S04]  /*8a020*/  LDL.LU R16, [R1+0x9a0] ;  /* 0x0009a00001107983 */ /* 0x001ee80000300800 */
[----:B------:R-:W3:Y:S04]  /*8a030*/  LDL.LU R17, [R1+0x9a4] ;  /* 0x0009a40001117983 */ /* 0x000ee80000300800 */
[----:B------:R-:W3:Y:S04]  /*8a040*/  LDL.LU R18, [R1+0x9a8] ;  /* 0x0009a80001127983 */ /* 0x000ee80000300800 */
[----:B------:R-:W3:Y:S01]  /*8a050*/  LDL.LU R19, [R1+0x9ac] ;  /* 0x0009ac0001137983 */ /* 0x000ee20000300800 */
[----:B------:R-:W-:-:S02]  /*8a060*/  IMAD.MOV.U32 R10, RZ, RZ, R9 ;  /* 0x000000ffff0a7224 */ /* 0x000fc400078e0009 */
[----:B----4-:R-:W-:Y:S01]  /*8a070*/  IMAD.MOV.U32 R11, RZ, RZ, R3 ;  /* 0x000000ffff0b7224 */ /* 0x010fe200078e0003 */
[----:B------:R-:W4:Y:S04]  /*8a080*/  LDL.LU R9, [R1+0x3d9c] ;  /* 0x003d9c0001097983 */ /* 0x000f280000300800 */
[----:B------:R-:W4:Y:S04]  /*8a090*/  LDL.LU R3, [R1+0x3d98] ;  /* 0x003d980001037983 */ /* 0x000f280000300800 */
[----:B------:R0:W-:Y:S02]  /*8a0a0*/  STL.64 [R1+0x3d30], R10 ;  /* 0x003d300a01007387 */ /* 0x0001e40000100a00 */
[----:B0-----:R-:W-:-:S02]  /*8a0b0*/  IMAD.MOV.U32 R11, RZ, RZ, R4 ;  /* 0x000000ffff0b7224 */ /* 0x001fc400078e0004 */
[----:B--2---:R-:W-:Y:S01]  /*8a0c0*/  IMAD.MOV.U32 R10, RZ, RZ, R29 ;  /* 0x000000ffff0a7224 */ /* 0x004fe200078e001d */
[----:B---3--:R-:W-:Y:S04]  /*8a0d0*/  STL.64 [R1+0x3d10], R18 ;  /* 0x003d101201007387 */ /* 0x008fe80000100a00 */
[----:B------:R0:W-:Y:S04]  /*8a0e0*/  STL.64 [R1+0x3d08], R16 ;  /* 0x003d081001007387 */ /* 0x0001e80000100a00 */
[----:B0-----:R-:W2:Y:S04]  /*8a0f0*/  LDL.LU R16, [R1+0x9b0] ;  /* 0x0009b00001107983 */ /* 0x001ea80000300800 */
[----:B------:R-:W2:Y:S04]  /*8a100*/  LDL.LU R17, [R1+0x9b4] ;  /* 0x0009b40001117983 */ /* 0x000ea80000300800 */
[----:B------:R-:W3:Y:S04]  /*8a110*/  LDL.LU R18, [R1+0x9b8] ;  /* 0x0009b80001127983 */ /* 0x000ee80000300800 */
[----:B------:R-:W3:Y:S04]  /*8a120*/  LDL.LU R19, [R1+0x9bc] ;  /* 0x0009bc0001137983 */ /* 0x000ee80000300800 */
[----:B------:R-:W2:Y:S04]  /*8a130*/  LDL.LU R29, [R1+0x3d94] ;  /* 0x003d9400011d7983 */ /* 0x000ea80000300800 */
[----:B------:R-:W2:Y:S04]  /*8a140*/  LDL.LU R4, [R1+0x9e0] ;  /* 0x0009e00001047983 */ /* 0x000ea80000300800 */
[----:B------:R-:W2:Y:S04]  /*8a150*/  LDL.LU R5, [R1+0x9e4] ;  /* 0x0009e40001057983 */ /* 0x000ea80000300800 */
[----:B------:R-:W2:Y:S04]  /*8a160*/  LDL.LU R6, [R1+0x9e8] ;  /* 0x0009e80001067983 */ /* 0x000ea80000300800 */
[----:B------:R-:W2:Y:S04]  /*8a170*/  LDL.LU R7, [R1+0x9ec] ;  /* 0x0009ec0001077983 */ /* 0x000ea80000300800 */
[----:B--2---:R4:W-:Y:S04]  /*8a180*/  STL.64 [R1+0x3d68], R6 ;  /* 0x003d680601007387 */ /* 0x0049e80000100a00 */
[----:B------:R-:W-:Y:S01]  /*8a190*/  STL.64 [R1+0x3d60], R4 ;  /* 0x003d600401007387 */ /* 0x000fe20000100a00 */
[----:B----4-:R-:W-:-:S02]  /*8a1a0*/  IMAD.MOV.U32 R6, RZ, RZ, R9 ;  /* 0x000000ffff067224 */ /* 0x010fc400078e0009 */
[----:B------:R-:W-:-:S05]  /*8a1b0*/  IMAD.MOV.U32 R7, RZ, RZ, R8 ;  /* 0x000000ffff077224 */ /* 0x000fca00078e0008 */
[----:B------:R-:W-:Y:S04]  /*8a1c0*/  STL.64 [R1+0x3d78], R6 ;  /* 0x003d780601007387 */ /* 0x000fe80000100a00 */
[----:B------:R0:W-:Y:S04]  /*8a1d0*/  STL.64 [R1+0x3d48], R10 ;  /* 0x003d480a01007387 */ /* 0x0001e80000100a00 */
[----:B0-----:R-:W2:Y:S04]  /*8a1e0*/  LDL.64 R10, [R1+0x128] ;  /* 0x00012800010a7983 */ /* 0x001ea80000100a00 */
[----:B--2---:R0:W-:Y:S04]  /*8a1f0*/  STL.64 [R1+0x3d70], R10 ;  /* 0x003d700a01007387 */ /* 0x0041e80000100a00 */
[----:B------:R-:W2:Y:S04]  /*8a200*/  LDL.LU R8, [R1+0x9f0] ;  /* 0x0009f00001087983 */ /* 0x000ea80000300800 */
[----:B------:R-:W2:Y:S04]  /*8a210*/  LDL.LU R9, [R1+0x9f4] ;  /* 0x0009f40001097983 */ /* 0x000ea80000300800 */
[----:B0-----:R-:W4:Y:S04]  /*8a220*/  LDL.LU R10, [R1+0x9f8] ;  /* 0x0009f800010a7983 */ /* 0x001f280000300800 */
[----:B------:R-:W4:Y:S01]  /*8a230*/  LDL.LU R11, [R1+0x9fc] ;  /* 0x0009fc00010b7983 */ /* 0x000f220000300800 */
[----:B------:R-:W-:-:S03]  /*8a240*/  IMAD.MOV.U32 R6, RZ, RZ, R29 ;  /* 0x000000ffff067224 */ /* 0x000fc600078e001d */
[----:B----4-:R-:W-:Y:S04]  /*8a250*/  STL.64 [R1+0x3d88], R10 ;  /* 0x003d880a01007387 */ /* 0x010fe80000100a00 */
[----:B--2---:R0:W-:Y:S04]  /*8a260*/  STL.64 [R1+0x3d80], R8 ;  /* 0x003d800801007387 */ /* 0x0041e80000100a00 */
[----:B------:R-:W2:Y:S04]  /*8a270*/  LDL.LU R29, [R1+0x3d90] ;  /* 0x003d9000011d7983 */ /* 0x000ea80000300800 */
[----:B0-----:R-:W4:Y:S04]  /*8a280*/  LDL.LU R8, [R1+0xa00] ;  /* 0x000a000001087983 */ /* 0x001f280000300800 */
        /* <DEDUP_REMOVED lines=8> */
[----:B------:R-:W2:Y:S01]  /*8a310*/  LDL.LU R19, [R1+0x9cc] ;  /* 0x0009cc0001137983 */ /* 0x000ea20000300800 */
[----:B------:R-:W-:-:S05]  /*8a320*/  LOP3.LUT R28, R28, 0x20, RZ, 0x3c, !PT ;  /* 0x000000201c1c7812 */ /* 0x000fca00078e3cff */
[----:B------:R-:W0:Y:S04]  /*8a330*/  LDSM.16.MT88.4 R20, [R28+UR5+0x13000] ;  /* 0x013000051c14783b */ /* 0x000e280008004200 */
[----:B--2---:R-:W-:Y:S04]  /*8a340*/  STL.64 [R1+0x3d40], R18 ;  /* 0x003d401201007387 */ /* 0x004fe80000100a00 */
[----:B---3--:R1:W-:Y:S04]  /*8a350*/  STL.64 [R1+0x3d38], R16 ;  /* 0x003d381001007387 */ /* 0x0083e80000100a00 */
[----:B-1----:R-:W2:Y:S04]  /*8a360*/  LDL.LU R16, [R1+0x9d0] ;  /* 0x0009d00001107983 */ /* 0x002ea80000300800 */
[----:B------:R-:W2:Y:S04]  /*8a370*/  LDL.LU R17, [R1+0x9d4] ;  /* 0x0009d40001117983 */ /* 0x000ea80000300800 */
[----:B------:R-:W2:Y:S04]  /*8a380*/  LDL.LU R18, [R1+0x9d8] ;  /* 0x0009d80001127983 */ /* 0x000ea80000300800 */
[----:B------:R-:W2:Y:S04]  /*8a390*/  LDL.LU R19, [R1+0x9dc] ;  /* 0x0009dc0001137983 */ /* 0x000ea80000300800 */
[----:B------:R-:W-:Y:S04]  /*8a3a0*/  STL.64 [R1+0x3c60], R14 ;  /* 0x003c600e01007387 */ /* 0x000fe80000100a00 */
[----:B------:R1:W-:Y:S04]  /*8a3b0*/  STL.64 [R1+0x3c58], R12 ;  /* 0x003c580c01007387 */ /* 0x0003e80000100a00 */
[----:B-1----:R-:W3:Y:S04]  /*8a3c0*/  LDL.LU R12, [R1+0x930] ;  /* 0x00093000010c7983 */ /* 0x002ee80000300800 */
[----:B------:R-:W3:Y:S04]  /*8a3d0*/  LDL.LU R13, [R1+0x934] ;  /* 0x00093400010d7983 */ /* 0x000ee80000300800 */
[----:B------:R-:W2:Y:S04]  /*8a3e0*/  LDL.LU R14, [R1+0x938] ;  /* 0x00093800010e7983 */ /* 0x000ea80000300800 */
[----:B------:R-:W2:Y:S01]  /*8a3f0*/  LDL.LU R15, [R1+0x93c] ;  /* 0x00093c00010f7983 */ /* 0x000ea20000300800 */
[----:B------:R-:W-:-:S07]  /*8a400*/  IMAD.MOV.U32 R7, RZ, RZ, R3 ;  /* 0x000000ffff077224 */ /* 0x000fce00078e0003 */
[C---:B----4-:R-:W-:Y:S01]  /*8a410*/  HMMA.16816.F32.BF16 R4, R24.reuse, R6, R8 ;  /* 0x000000061804723c */ /* 0x050fe20000041808 */
[----:B--2---:R-:W-:Y:S04]  /*8a420*/  STL.64 [R1+0x3c78], R14 ;  /* 0x003c780e01007387 */ /* 0x004fe80000100a00 */
[----:B---3--:R1:W-:Y:S04]  /*8a430*/  STL.64 [R1+0x3c70], R12 ;  /* 0x003c700c01007387 */ /* 0x0083e80000100a00 */
[----:B-1----:R-:W2:Y:S04]  /*8a440*/  LDL.LU R12, [R1+0x940] ;  /* 0x00094000010c7983 */ /* 0x002ea80000300800 */
[----:B------:R-:W2:Y:S04]  /*8a450*/  LDL.LU R13, [R1+0x944] ;  /* 0x00094400010d7983 */ /* 0x000ea80000300800 */
[----:B------:R-:W2:Y:S04]  /*8a460*/  LDL.LU R14, [R1+0x948] ;  /* 0x00094800010e7983 */ /* 0x000ea80000300800 */
[----:B------:R-:W2:Y:S04]  /*8a470*/  LDL.LU R15, [R1+0x94c] ;  /* 0x00094c00010f7983 */ /* 0x000ea80000300800 */
[----:B0-----:R-:W-:Y:S04]  /*8a480*/  STL.64 [R1+0x3b80], R22 ;  /* 0x003b801601007387 */ /* 0x001fe80000100a00 */
[----:B------:R0:W-:Y:S04]  /*8a490*/  STL.64 [R1+0x3b78], R20 ;  /* 0x003b781401007387 */ /* 0x0001e80000100a00 */
[----:B0-----:R-:W3:Y:S04]  /*8a4a0*/  LDL.LU R20, [R1+0x8b0] ;  /* 0x0008b00001147983 */ /* 0x001ee80000300800 */
[----:B------:R-:W3:Y:S04]  /*8a4b0*/  LDL.LU R21, [R1+0x8b4] ;  /* 0x0008b40001157983 */ /* 0x000ee80000300800 */
[----:B------:R-:W3:Y:S04]  /*8a4c0*/  LDL.LU R22, [R1+0x8b8] ;  /* 0x0008b80001167983 */ /* 0x000ee80000300800 */
[----:B------:R-:W3:Y:S04]  /*8a4d0*/  LDL.LU R23, [R1+0x8bc] ;  /* 0x0008bc0001177983 */ /* 0x000ee80000300800 */
[----:B------:R-:W4:Y:S04]  /*8a4e0*/  LDL.LU.64 R10, [R1+0x3d88] ;  /* 0x003d8800010a7983 */ /* 0x000f280000300a00 */
[----:B------:R-:W4:Y:S04]  /*8a4f0*/  LDL.LU.64 R8, [R1+0x3d80] ;  /* 0x003d800001087983 */ /* 0x000f280000300a00 */
        /* <DEDUP_REMOVED lines=8> */
[----:B0-----:R-:W2:Y:S04]  /*8a580*/  LDL.LU.64 R6, [R1+0x3d68] ;  /* 0x003d680001067983 */ /* 0x001ea80000300a00 */
[----:B------:R-:W2:Y:S01]  /*8a590*/  LDL.LU.64 R4, [R1+0x3d60] ;  /* 0x003d600001047983 */ /* 0x000ea20000300a00 */
[----:B----4-:R-:W-:Y:S01]  /*8a5a0*/  IMAD.MOV.U32 R3, RZ, RZ, R11 ;  /* 0x000000ffff037224 */ /* 0x010fe200078e000b */
[----:B--2---:R-:W-:-:S15]  /*8a5b0*/  HMMA.16816.F32.BF16 R4, R24, R10, R4 ;  /* 0x0000000a1804723c */ /* 0x004fde0000041804 */
[----:B------:R-:W-:-:S04]  /*8a5c0*/  NOP ;  /* 0x0000000000007918 */ /* 0x000fc80000000000 */
[----:B------:R0:W-:Y:S04]  /*8a5d0*/  STL.64 [R1+0x9e0], R4 ;  /* 0x0009e00401007387 */ /* 0x0001e80000100a00 */
[----:B------:R1:W-:Y:S01]  /*8a5e0*/  STL.64 [R1+0x9e8], R6 ;  /* 0x0009e80601007387 */ /* 0x0003e20000100a00 */
[----:B0-----:R-:W-:-:S03]  /*8a5f0*/  IMAD.MOV.U32 R4, RZ, RZ, R10 ;  /* 0x000000ffff047224 */ /* 0x001fc600078e000a */
[----:B-1----:R-:W2:Y:S04]  /*8a600*/  LDL.LU.64 R6, [R1+0x3d58] ;  /* 0x003d580001067983 */ /* 0x002ea80000300a00 */
[----:B------:R-:W4:Y:S04]  /*8a610*/  LDL.LU R5, [R1+0x3d50] ;  /* 0x003d500001057983 */ /* 0x000f280000300800 */
[----:B------:R-:W2:Y:S02]  /*8a620*/  LDL.LU.64 R10, [R1+0x3d48] ;  /* 0x003d4800010a7983 */ /* 0x000ea40000300a00 */
[C---:B--2---:R-:W-:Y:S02]  /*8a630*/  HMMA.16816.F32.BF16 R8, R24.reuse, R10, R16 ;  /* 0x0000000a1808723c */ /* 0x044fe40000041810 */
[----:B------:R-:W-:Y:S04]  /*8a640*/  STL.64 [R1+0x3b90], R6 ;  /* 0x003b900601007387 */ /* 0x000fe80000100a00 */
[----:B------:R-:W-:Y:S04]  /*8a650*/  STL [R1+0x3b88], R4 ;  /* 0x003b880401007387 */ /* 0x000fe80000100800 */
[----:B------:R-:W2:Y:S04]  /*8a660*/  LDL.LU.64 R18, [R1+0x3d40] ;  /* 0x003d400001127983 */ /* 0x000ea80000300a00 */
[----:B------:R-:W2:Y:S05]  /*8a670*/  LDL.LU.64 R16, [R1+0x3d38] ;  /* 0x003d380001107983 */ /* 0x000eaa0000300a00 */
        /* <DEDUP_REMOVED lines=46> */
[----:B------:R-:W2:-:S15]  /*8a960*/  LDL.LU.64 R18, [R1+0x3c80] ;  /* 0x003c800001127983 */ /* 0x000e9e0000300a00 */
[----:B------:R-:W-:Y:S02]  /*8a970*/  NOP ;  /* 0x0000000000007918 */ /* 0x000fe40000000000 */
[----:B------:R0:W-:Y:S04]  /*8a980*/  STL.64 [R1+0x950], R8 ;  /* 0x0009500801007387 */ /* 0x0001e80000100a00 */
[----:B------:R1:W-:Y:S04]  /*8a990*/  STL.64 [R1+0x958], R10 ;  /* 0x0009580a01007387 */ /* 0x0003e80000100a00 */
[----:B0-----:R-:W3:Y:S04]  /*8a9a0*/  LDL.LU R8, [R1+0x8a0] ;  /* 0x0008a00001087983 */ /* 0x001ee80000300800 */
[----:B------:R-:W3:Y:S04]  /*8a9b0*/  LDL.LU R9, [R1+0x8a4] ;  /* 0x0008a40001097983 */ /* 0x000ee80000300800 */
[----:B-1----:R-:W3:Y:S04]  /*8a9c0*/  LDL.LU R10, [R1+0x8a8] ;  /* 0x0008a800010a7983 */ /* 0x002ee80000300800 */
        /* <DEDUP_REMOVED lines=51> */
[----:B------:R-:W2:-:S13]  /*8ad00*/  LDL.LU R12, [R1+0x3bb0] ;  /* 0x003bb000010c7983 */ /* 0x000e9a0000300800 */
[----:B------:R-:W-:Y:S04]  /*8ad10*/  STL.64 [R1+0x8c0], R16 ;  /* 0x0008c01001007387 */ /* 0x000fe80000100a00 */
[----:B------:R0:W-:Y:S04]  /*8ad20*/  STL.64 [R1+0x8c8], R18 ;  /* 0x0008c81201007387 */ /* 0x0001e80000100a00 */
[----:B0-----:R-:W3:Y:S02]  /*8ad30*/  LDL.LU.64 R18, [R1+0x3ba8] ;  /* 0x003ba80001127983 */ /* 0x001ee40000300a00 */
[----:B---3--:R-:W-:Y:S02]  /*8ad40*/  HMMA.16816.F32.BF16 R20, R24, R18, R20 ;  /* 0x000000121814723c */ /* 0x008fe40000041814 */
[----:B------:R0:W-:Y:S04]  /*8ad50*/  STL.64 [R1+0x3af0], R18 ;  /* 0x003af01201007387 */ /* 0x0001e80000100a00 */
[----:B0-----:R-:W3:-:S13]  /*8ad60*/  LDL.64 R18, [R1+0x168] ;  /* 0x0001680001127983 */ /* 0x001eda0000100a00 */
[----:B------:R-:W-:Y:S04]  /*8ad70*/  STL.64 [R1+0x8b0], R20 ;  /* 0x0008b01401007387 */ /* 0x000fe80000100a00 */
[----:B------:R-:W-:Y:S04]  /*8ad80*/  STL.64 [R1+0x8b8], R22 ;  /* 0x0008b81601007387 */ /* 0x000fe80000100a00 */
[----:B---3--:R0:W-:Y:S04]  /*8ad90*/  STL.64 [R1+0x3b28], R18 ;  /* 0x003b281201007387 */ /* 0x0081e80000100a00 */
[----:B0-----:R-:W3:Y:S01]  /*8ada0*/  LDL.64 R18, [R1+0x188] ;  /* 0x0001880001127983 */ /* 0x001ee20000100a00 */
[----:B--2---:R-:W-:Y:S03]  /*8adb0*/  HMMA.16816.F32.BF16 R8, R24, R14, R8 ;  /* 0x0000000e1808723c */ /* 0x004fe60000041808 */
[----:B---3--:R0:W-:Y:S04]  /*8adc0*/  STL.64 [R1+0x3b40], R18 ;  /* 0x003b401201007387 */ /* 0x0081e80000100a00 */
[----:B0-----:R-:W2:Y:S04]  /*8add0*/  LDL.64 R18, [R1+0x198] ;  /* 0x0001980001127983 */ /* 0x001ea80000100a00 */
[----:B--2---:R4:W-:Y:S04]  /*8ade0*/  STL.64 [R1+0x3b48], R18 ;  /* 0x003b481201007387 */ /* 0x0049e80000100a00 */
[----:B------:R-:W2:Y:S01]  /*8adf0*/  LDL.LU R4, [R1+0x890] ;  /* 0x0008900001047983 */ /* 0x000ea20000300800 */
[----:B----4-:R-:W-:-:S03]  /*8ae00*/  IMAD.MOV.U32 R19, RZ, RZ, R5 ;  /* 0x000000ffff137224 */ /* 0x010fc600078e0005 */
[----:B------:R-:W2:Y:S04]  /*8ae10*/  LDL.LU R5, [R1+0x894] ;  /* 0x0008940001057983 */ /* 0x000ea80000300800 */
[----:B------:R-:W2:Y:S01]  /*8ae20*/  LDL.LU R6, [R1+0x898] ;  /* 0x0008980001067983 */ /* 0x000ea20000300800 */
[----:B------:R-:W-:-:S03]  /*8ae30*/  IMAD.MOV.U32 R18, RZ, RZ, R12 ;  /* 0x000000ffff127224 */ /* 0x000fc600078e000c */
[----:B------:R-:W2:Y:S04]  /*8ae40*/  LDL.LU R7, [R1+0x89c] ;  /* 0x00089c0001077983 */ /* 0x000ea80000300800 */
[----:B------:R-:W3:Y:S04]  /*8ae50*/  LDL.LU R20, [R1+0x4d0] ;  /* 0x0004d00001147983 */ /* 0x000ee80000300800 */
[----:B------:R-:W3:Y:S04]  /*8ae60*/  LDL.LU R21, [R1+0x4d4] ;  /* 0x0004d40001157983 */ /* 0x000ee80000300800 */
[----:B------:R-:W3:Y:S04]  /*8ae70*/  LDL.LU R22, [R1+0x4d8] ;  /* 0x0004d80001167983 */ /* 0x000ee80000300800 */
[----:B------:R-:W3:Y:S04]  /*8ae80*/  LDL.LU R23, [R1+0x4dc] ;  /* 0x0004dc0001177983 */ /* 0x000ee80000300800 */
[----:B------:R-:W-:Y:S04]  /*8ae90*/  STL.64 [R1+0x3b60], R18 ;  /* 0x003b601201007387 */ /* 0x000fe80000100a00 */
[----:B------:R-:W-:Y:S04]  /*8aea0*/  STL.64 [R1+0x8a0], R8 ;  /* 0x0008a00801007387 */ /* 0x000fe80000100a00 */
[----:B------:R0:W-:Y:S04]  /*8aeb0*/  STL.64 [R1+0x8a8], R10 ;  /* 0x0008a80a01007387 */ /* 0x0001e80000100a00 */
[----:B0-----:R-:W2:Y:S04]  /*8aec0*/  LDL.LU.64 R10, [R1+0x3ba0] ;  /* 0x003ba000010a7983 */ /* 0x001ea80000300a00 */
[----:B------:R0:W-:Y:S04]  /*8aed0*/  STL.64 [R1+0x3b08], R14 ;  /* 0x003b080e01007387 */ /* 0x0001e80000100a00 */
[----:B------:R-:W4:Y:S04]  /*8aee0*/  LDL.LU R12, [R1+0xf80] ;  /* 0x000f8000010c7983 */ /* 0x000f280000300800 */
[----:B------:R-:W4:Y:S04]  /*8aef0*/  LDL.LU R13, [R1+0xf84] ;  /* 0x000f8400010d7983 */ /* 0x000f280000300800 */
[----:B0-----:R-:W2:Y:S01]  /*8af00*/  LDL.LU R14, [R1+0xf88] ;  /* 0x000f8800010e7983 */ /* 0x001ea20000300800 */
[----:B------:R-:W-:-:S03]  /*8af10*/  IMAD.MOV.U32 R15, RZ, RZ, R29 ;  /* 0x000000ffff0f7224 */ /* 0x000fc600078e001d */
[----:B------:R-:W3:Y:S04]  /*8af20*/  LDL.LU R29, [R1+0x3b98] ;  /* 0x003b9800011d7983 */ /* 0x000ee80000300800 */
[----:B--2---:R-:W-:Y:S04]  /*8af30*/  STL.64 [R1+0x3b38], R14 ;  /* 0x003b380e01007387 */ /* 0x004fe80000100a00 */
[----:B----4-:R0:W-:Y:S04]  /*8af40*/  STL.64 [R1+0x3b30], R12 ;  /* 0x003b300c01007387 */ /* 0x0101e80000100a00 */
[----:B0-----:R-:W2:Y:S04]  /*8af50*/  LDL.LU R12, [R1+0xfa0] ;  /* 0x000fa000010c7983 */ /* 0x001ea80000300800 */
[----:B------:R-:W2:Y:S04]  /*8af60*/  LDL.LU R13, [R1+0xfa4] ;  /* 0x000fa400010d7983 */ /* 0x000ea80000300800 */
[----:B------:R-:W4:Y:S04]  /*8af70*/  LDL.LU R14, [R1+0xfa8] ;  /* 0x000fa800010e7983 */ /* 0x000f280000300800 */
[----:B------:R-:W4:Y:S01]  /*8af80*/  LDL.LU R15, [R1+0xfac] ;  /* 0x000fac00010f7983 */ /* 0x000f220000300800 */
[C---:B------:R-:W-:Y:S03]  /*8af90*/  HMMA.16816.F32.BF16 R4, R24.reuse, R10, R4 ;  /* 0x0000000a1804723c */ /* 0x040fe60000041804 */
        /* <DEDUP_REMOVED lines=15> */
[----:B------:R-:W4:Y:S04]  /*8b090*/  LDL.LU R4, [R1+0x3b88] ;  /* 0x003b880001047983 */ /* 0x000f280000300800 */
[----:B------:R0:W-:Y:S04]  /*8b0a0*/  STL.64 [R1+0x3b20], R10 ;  /* 0x003b200a01007387 */ /* 0x0001e80000100a00 */
[----:B0-----:R-:W2:Y:S01]  /*8b0b0*/  LDL.64 R10, [R1+0x178] ;  /* 0x00017800010a7983 */ /* 0x001ea20000100a00 */
[----:B---3--:R-:W-:Y:S03]  /*8b0c0*/  HMMA.16816.F32.BF16 R24, R24, R6, R20 ;  /* 0x000000061818723c */ /* 0x008fe60000041814 */
[----:B------:R-:W2:Y:S04]  /*8b0d0*/  LDL.LU.64 R22, [R1+0x3b80] ;  /* 0x003b800001167983 */ /* 0x000ea80000300a00 */
[----:B------:R-:W2:Y:S04]  /*8b0e0*/  LDL.LU.64 R20, [R1+0x3b78] ;  /* 0x003b780001147983 */ /* 0x000ea80000300a00 */
[----:B------:R-:W-:Y:S08]  /*8b0f0*/  STL.64 [R1+0x3988], R6 ;  /* 0x0039880601007387 */ /* 0x000ff00000100a00 */
[----:B------:R-:W-:Y:S04]  /*8b100*/  STL.64 [R1+0x4d0], R24 ;  /* 0x0004d01801007387 */ /* 0x000fe80000100a00 */
[----:B------:R-:W-:Y:S04]  /*8b110*/  STL.64 [R1+0x4d8], R26 ;  /* 0x0004d81a01007387 */ /* 0x000fe80000100a00 */
[----:B------:R-:W0:Y:S01]  /*8b120*/  LDSM.16.MT88.4 R24, [R28+UR5+0x13080] ;  /* 0x013080051c18783b */ /* 0x000e220008004200 */
[----:B------:R-:W-:-:S02]  /*8b130*/  IMAD.MOV.U32 R18, RZ, RZ, R2 ;  /* 0x000000ffff127224 */ /* 0x000fc400078e0002 */
[----:B------:R-:W-:Y:S01]  /*8b140*/  IMAD.MOV.U32 R19, RZ, RZ, R0 ;  /* 0x000000ffff137224 */ /* 0x000fe200078e0000 */
[----:B0-----:R-:W-:Y:S04]  /*8b150*/  STL.64 [R1+0x3960], R26 ;  /* 0x0039601a01007387 */ /* 0x001fe80000100a00 */
[----:B------:R0:W-:Y:S04]  /*8b160*/  STL.64 [R1+0x3958], R24 ;  /* 0x0039581801007387 */ /* 0x0001e80000100a00 */
[----:B0-----:R-:W3:Y:S04]  /*8b170*/  LDL.LU R24, [R1+0xfb0] ;  /* 0x000fb00001187983 */ /* 0x001ee80000300800 */
[----:B------:R-:W3:Y:S04]  /*8b180*/  LDL.LU R25, [R1+0xfb4] ;  /* 0x000fb40001197983 */ /* 0x000ee80000300800 */
[----:B------:R-:W3:Y:S01]  /*8b190*/  LDL.LU R26, [R1+0xfb8] ;  /* 0x000fb800011a7983 */ /* 0x000ee20000300800 */
[----:B--2---:R-:W-:Y:S03]  /*8b1a0*/  HMMA.16816.F32.BF16 R16, R20, R18, R12 ;  /* 0x000000121410723c */ /* 0x004fe6000004180c */
[----:B------:R-:W2:Y:S04]  /*8b1b0*/  LDL.LU.64 R14, [R1+0x3b70] ;  /* 0x003b7000010e7983 */ /* 0x000ea80000300a00 */
[----:B------:R-:W2:-:S12]  /*8b1c0*/  LDL.LU.64 R12, [R1+0x3b68] ;  /* 0x003b6800010c7983 */ /* 0x000e980000300a00 */
[----:B------:R-:W-:Y:S04]  /*8b1d0*/  STL.64 [R1+0xfd0], R16 ;  /* 0x000fd01001007387 */ /* 0x000fe80000100a00 */
[----:B------:R0:W-:Y:S04]  /*8b1e0*/  STL.64 [R1+0xfd8], R18 ;  /* 0x000fd81201007387 */ /* 0x0001e80000100a00 */
[----:B0-----:R-:W2:Y:S01]  /*8b1f0*/  LDL.LU.64 R18, [R1+0x3b60] ;  /* 0x003b600001127983 */ /* 0x001ea20000300a00 */
[----:B------:R-:W-:Y:S02]  /*8b200*/  IMAD.MOV.U32 R27, RZ, RZ, R29 ;  /* 0x000000ffff1b7224 */ /* 0x000fe400078e001d */
[----:B------:R-:W-:-:S05]  /*8b210*/  IMAD.MOV.U32 R29, RZ, RZ, R16 ;  /* 0x000000ffff1d7224 */ /* 0x000fca00078e0010 */
[----:B------:R-:W-:Y:S01]  /*8b220*/  STL [R1+0x2ae8], R29 ;  /* 0x002ae81d01007387 */ /* 0x000fe20000100800 */
[----:B--2---:R-:W-:Y:S03]  /*8b230*/  HMMA.16816.F32.BF16 R16, R20, R18, R12 ;  /* 0x000000121410723c */ /* 0x004fe6000004180c */
[----:B------:R-:W2:Y:S04]  /*8b240*/  LDL.LU.64 R14, [R1+0x3b58] ;  /* 0x003b5800010e7983 */ /* 0x000ea80000300a00 */
[----:B------:R-:W2:-:S12]  /*8b250*/  LDL.LU.64 R12, [R1+0x3b50] ;  /* 0x003b5000010c7983 */ /* 0x000e980000300a00 */
[----:B------:R-:W-:Y:S04]  /*8b260*/  STL.64 [R1+0xfc0], R16 ;  /* 0x000fc01001007387 */ /* 0x000fe80000100a00 */
[----:B------:R0:W-:Y:S04]  /*8b270*/  STL.64 [R1+0xfc8], R18 ;  /* 0x000fc81201007387 */ /* 0x0001e80000100a00 */
[----:B0-----:R-:W3:Y:S02]  /*8b280*/  LDL.LU.64 R18, [R1+0x3b48] ;  /* 0x003b480001127983 */ /* 0x001ee40000300a00 */
[----:B---3--:R-:W-:-:S15]  /*8b290*/  HMMA.16816.F32.BF16 R24, R20, R18, R24 ;  /* 0x000000121418723c */ /* 0x008fde0000041818 */
        /* <DEDUP_REMOVED lines=21> */
[----:B------:R-:W-:Y:S01]  /*8b3f0*/  IMAD.MOV.U32 R28, RZ, RZ, R11 ;  /* 0x000000ffff1c7224 */ /* 0x000fe200078e000b */
[C---:B---3--:R-:W-:Y:S08]  /*8b400*/  HMMA.16816.F32.BF16 R24, R20.reuse, R10, R24 ;  /* 0x0000000a1418723c */ /* 0x048ff00000041818 */
[----:B--2---:R-:W-:Y:S01]  /*8b410*/  HMMA.16816.F32.BF16 R8, R20, R18, R12 ;  /* 0x000000121408723c */ /* 0x004fe2000004180c */
[----:B------:R-:W-:-:S02]  /*8b420*/  IMAD.MOV.U32 R2, RZ, RZ, R18 ;  /* 0x000000ffff027224 */ /* 0x000fc400078e0012 */
[----:B------:R-:W-:-:S08]  /*8b430*/  IMAD.MOV.U32 R0, RZ, RZ, R19 ;  /* 0x000000ffff007224 */ /* 0x000fd000078e0013 */
[----:B------:R0:W-:Y:S04]  /*8b440*/  STL.64 [R1+0xf90], R24 ;  /* 0x000f901801007387 */ /* 0x0001e80000100a00 */
[----:B------:R1:W-:Y:S04]  /*8b450*/  STL.64 [R1+0xf98], R26 ;  /* 0x000f981a01007387 */ /* 0x0003e80000100a00 */
[----:B------:R2:W-:Y:S04]  /*8b460*/  STL.64 [R1+0xf80], R8 ;  /* 0x000f800801007387 */ /* 0x0005e80000100a00 */
[----:B------:R3:W-:Y:S04]  /*8b470*/  STL.64 [R1+0xf88], R10 ;  /* 0x000f880a01007387 */ /* 0x0007e80000100a00 */
[----:B0-----:R-:W4:Y:S04]  /*8b480*/  LDL.LU R24, [R1+0xf10] ;  /* 0x000f100001187983 */ /* 0x001f280000300800 */
[----:B------:R-:W4:Y:S04]  /*8b490*/  LDL.LU R25, [R1+0xf14] ;  /* 0x000f140001197983 */ /* 0x000f280000300800 */
[----:B-1----:R-:W4:Y:S04]  /*8b4a0*/  LDL.LU R26, [R1+0xf18] ;  /* 0x000f1800011a7983 */ /* 0x002f280000300800 */
[----:B------:R-:W4:Y:S04]  /*8b4b0*/  LDL.LU R27, [R1+0xf1c] ;  /* 0x000f1c00011b7983 */ /* 0x000f280000300800 */
[----:B------:R-:W4:Y:S04]  /*8b4c0*/  LDL.LU R16, [R1+0xf50] ;  /* 0x000f500001107983 */ /* 0x000f280000300800 */
[----:B------:R-:W4:Y:S04]  /*8b4d0*/  LDL.LU R17, [R1+0xf54] ;  /* 0x000f540001117983 */ /* 0x000f280000300800 */
[----:B------:R-:W4:Y:S04]  /*8b4e0*/  LDL.LU R18, [R1+0xf58] ;  /* 0x000f580001127983 */ /* 0x000f280000300800 */
[----:B------:R-:W4:Y:S04]  /*8b4f0*/  LDL.LU R19, [R1+0xf5c] ;  /* 0x000f5c0001137983 */ /* 0x000f280000300800 */
[----:B--2---:R-:W2:Y:S04]  /*8b500*/  LDL.LU R8, [R1+0xf70] ;  /* 0x000f700001087983 */ /* 0x004ea80000300800 */
[----:B------:R-:W2:Y:S04]  /*8b510*/  LDL.LU R9, [R1+0xf74] ;  /* 0x000f740001097983 */ /* 0x000ea80000300800 */
[----:B---3--:R-:W2:Y:S04]  /*8b520*/  LDL.LU R10, [R1+0xf78] ;  /* 0x000f7800010a7983 */ /* 0x008ea80000300800 */
[----:B------:R-:W2:Y:S04]  /*8b530*/  LDL.LU R11, [R1+0xf7c] ;  /* 0x000f7c00010b7983 */ /* 0x000ea80000300800 */
[----:B------:R-:W3:Y:S04]  /*8b540*/  LDL.LU R12, [R1+0xf60] ;  /* 0x000f6000010c7983 */ /* 0x000ee80000300800 */
[----:B------:R-:W3:Y:S04]  /*8b550*/  LDL.LU R13, [R1+0xf64] ;  /* 0x000f6400010d7983 */ /* 0x000ee80000300800 */
[----:B------:R-:W2:Y:S04]  /*8b560*/  LDL.LU R14, [R1+0xf68] ;  /* 0x000f6800010e7983 */ /* 0x000ea80000300800 */
[----:B------:R-:W2:Y:S04]  /*8b570*/  LDL.LU R15, [R1+0xf6c] ;  /* 0x000f6c00010f7983 */ /* 0x000ea80000300800 */
[----:B--2---:R0:W-:Y:S04]  /*8b580*/  STL.64 [R1+0x3b18], R14 ;  /* 0x003b180e01007387 */ /* 0x0041e80000100a00 */
[----:B---3--:R-:W-:Y:S04]  /*8b590*/  STL.64 [R1+0x3b10], R12 ;  /* 0x003b100c01007387 */ /* 0x008fe80000100a00 */
[----:B0-----:R-:W2:Y:S04]  /*8b5a0*/  LDL.64 R14, [R1+0x158] ;  /* 0x00015800010e7983 */ /* 0x001ea80000100a00 */
[----:B----4-:R0:W-:Y:S04]  /*8b5b0*/  STL.64 [R1+0x3b00], R18 ;  /* 0x003b001201007387 */ /* 0x0101e80000100a00 */
[----:B------:R-:W-:Y:S04]  /*8b5c0*/  STL.64 [R1+0x3af8], R16 ;  /* 0x003af81001007387 */ /* 0x000fe80000100a00 */
[----:B0-----:R-:W3:Y:S04]  /*8b5d0*/  LDL.64 R18, [R1+0x148] ;  /* 0x0001480001127983 */ /* 0x001ee80000100a00 */
[----:B------:R0:W-:Y:S04]  /*8b5e0*/  STL.64 [R1+0x3ac0], R26 ;  /* 0x003ac01a01007387 */ /* 0x0001e80000100a00 */
[----:B------:R-:W-:Y:S04]  /*8b5f0*/  STL.64 [R1+0x3ab8], R24 ;  /* 0x003ab81801007387 */ /* 0x000fe80000100a00 */
[----:B0-----:R-:W4:Y:S04]  /*8b600*/  LDL.64 R26, [R1+0x118] ;  /* 0x00011800011a7983 */ /* 0x001f280000100a00 */
[----:B----4-:R0:W-:Y:S02]  /*8b610*/  STL.64 [R1+0x3ad0], R26 ;  /* 0x003ad01a01007387 */ /* 0x0101e40000100a00 */
[----:B0-----:R-:W-:-:S02]  /*8b620*/  IMAD.MOV.U32 R26, RZ, RZ, R4 ;  /* 0x000000ffff1a7224 */ /* 0x001fc400078e0004 */
[----:B------:R-:W-:-:S05]  /*8b630*/  IMAD.MOV.U32 R27, RZ, RZ, R3 ;  /* 0x000000ffff1b7224 */ /* 0x000fca00078e0003 */
[----:B------:R0:W-:Y:S04]  /*8b640*/  STL.64 [R1+0x3ae8], R26 ;  /* 0x003ae81a01007387 */ /* 0x0001e80000100a00 */
[----:B------:R-:W4:Y:S04]  /*8b650*/  LDL.64 R6, [R1+0xf8] ;  /* 0x0000f80001067983 */ /* 0x000f280000100a00 */
[----:B0-----:R-:W2:Y:S04]  /*8b660*/  LDL.64 R26, [R1+0x138] ;  /* 0x00013800011a7983 */ /* 0x001ea80000100a00 */
[----:B----4-:R0:W-:Y:S04]  /*8b670*/  STL.64 [R1+0x3ac8], R6 ;  /* 0x003ac80601007387 */ /* 0x0101e80000100a00 */
[----:B------:R-:W4:Y:S04]  /*8b680*/  LDL.LU R4, [R1+0xf30] ;  /* 0x000f300001047983 */ /* 0x000f280000300800 */
[----:B------:R-:W4:Y:S04]  /*8b690*/  LDL.LU R5, [R1+0xf34] ;  /* 0x000f340001057983 */ /* 0x000f280000300800 */
[----:B0-----:R-:W3:Y:S04]  /*8b6a0*/  LDL.LU R6, [R1+0xf38] ;  /* 0x000f380001067983 */ /* 0x001ee80000300800 */
[----:B------:R-:W3:Y:S01]  /*8b6b0*/  LDL.LU R7, [R1+0xf3c] ;  /* 0x000f3c0001077983 */ /* 0x000ee20000300800 */
[----:B--2---:R-:W-:Y:S01]  /*8b6c0*/  HMMA.16816.F32.BF16 R8, R20, R14, R8 ;  /* 0x0000000e1408723c */ /* 0x004fe20000041808 */
[----:B------:R-:W-:-:S02]  /*8b6d0*/  IMAD.MOV.U32 R3, RZ, RZ, R15 ;  /* 0x000000ffff037224 */ /* 0x000fc400078e000f */
[----:B---3--:R-:W-:Y:S04]  /*8b6e0*/  STL.64 [R1+0x3ae0], R6 ;  /* 0x003ae00601007387 */ /* 0x008fe80000100a00 */
[----:B----4-:R0:W-:Y:S04]  /*8b6f0*/  STL.64 [R1+0x3ad8], R4 ;  /* 0x003ad80401007387 */ /* 0x0101e80000100a00 */
        /* <DEDUP_REMOVED lines=10> */
[----:B------:R-:W4:Y:S04]  /*8b7a0*/  LDL.LU.64 R14, [R1+0x3b18] ;  /* 0x003b1800010e7983 */ /* 0x000f280000300a00 */
[----:B------:R-:W4:Y:S04]  /*8b7b0*/  LDL.LU.64 R12, [R1+0x3b10] ;  /* 0x003b1000010c7983 */ /* 0x000f280000300a00 */
[----:B------:R-:W-:Y:S04]  /*8b7c0*/  STL [R1+0x3884], R3 ;  /* 0x0038840301007387 */ /* 0x000fe80000100800 */
[----:B------:R-:W-:Y:S01]  /*8b7d0*/  STL [R1+0x3880], R8 ;  /* 0x0038800801007387 */ /* 0x000fe20000100800 */
[----:B------:R-:W-:Y:S01]  /*8b7e0*/  IMAD.MOV.U32 R9, RZ, RZ, R19 ;  /* 0x000000ffff097224 */ /* 0x000fe200078e0013 */
[----:B----4-:R-:W-:-:S15]  /*8b7f0*/  HMMA.16816.F32.BF16 R12, R20, R18, R12 ;  /* 0x00000012140c723c */ /* 0x010fde000004180c */
[----:B------:R-:W-:-:S04]  /*8b800*/  NOP ;  /* 0x0000000000007918 */ /* 0x000fc80000000000 */
[----:B------:R0:W-:Y:S04]  /*8b810*/  STL.64 [R1+0xf60], R12 ;  /* 0x000f600c01007387 */ /* 0x0001e80000100a00 */
[----:B------:R1:W-:Y:S01]  /*8b820*/  STL.64 [R1+0xf68], R14 ;  /* 0x000f680e01007387 */ /* 0x0003e20000100a00 */
[----:B0-----:R-:W-:-:S03]  /*8b830*/  IMAD.MOV.U32 R12, RZ, RZ, R18 ;  /* 0x000000ffff0c7224 */ /* 0x001fc600078e0012 */
[----:B-1----:R-:W4:Y:S04]  /*8b840*/  LDL.LU.64 R14, [R1+0x3b08] ;  /* 0x003b0800010e7983 */ /* 0x002f280000300a00 */
[----:B------:R-:W2:Y:S04]  /*8b850*/  LDL.LU.64 R18, [R1+0x3b00] ;  /* 0x003b000001127983 */ /* 0x000ea80000300a00 */
[----:B------:R-:W2:Y:S04]  /*8b860*/  LDL.LU.64 R16, [R1+0x3af8] ;  /* 0x003af80001107983 */ /* 0x000ea80000300a00 */
[----:B------:R-:W-:Y:S04]  /*8b870*/  STL [R1+0x388c], R9 ;  /* 0x00388c0901007387 */ /* 0x000fe80000100800 */
[----:B------:R-:W-:Y:S01]  /*8b880*/  STL [R1+0x3888], R12 ;  /* 0x0038880c01007387 */ /* 0x000fe20000100800 */
[----:B------:R-:W-:Y:S01]  /*8b890*/  IMAD.MOV.U32 R13, RZ, RZ, R27 ;  /* 0x000000ffff0d7224 */ /* 0x000fe200078e001b */
[----:B--2---:R-:W-:-:S15]  /*8b8a0*/  HMMA.16816.F32.BF16 R16, R20, R26, R16 ;  /* 0x0000001a1410723c */ /* 0x004fde0000041810 */
[----:B------:R-:W-:-:S04]  /*8b8b0*/  NOP ;  /* 0x0000000000007918 */ /* 0x000fc80000000000 */
[----:B------:R0:W-:Y:S04]  /*8b8c0*/  STL.64 [R1+0xf50], R16 ;  /* 0x000f501001007387 */ /* 0x0001e80000100a00 */
[----:B------:R1:W-:Y:S01]  /*8b8d0*/  STL.64 [R1+0xf58], R18 ;  /* 0x000f581201007387 */ /* 0x0003e20000100a00 */
[----:B0-----:R-:W-:-:S03]  /*8b8e0*/  IMAD.MOV.U32 R16, RZ, RZ, R26 ;  /* 0x000000ffff107224 */ /* 0x001fc600078e001a */
[----:B-1----:R-:W2:Y:S04]  /*8b8f0*/  LDL.LU.64 R18, [R1+0x3af0] ;  /* 0x003af00001127983 */ /* 0x002ea80000300a00 */
[----:B------:R-:W2:Y:S04]  /*8b900*/  LDL.LU.64 R26, [R1+0x3ae8] ;  /* 0x003ae800011a7983 */ /* 0x000ea80000300a00 */
[----:B------:R-:W-:Y:S04]  /*8b910*/  STL [R1+0x3894], R13 ;  /* 0x0038940d01007387 */ /* 0x000fe80000100800 */
[----:B----4-:R0:W-:Y:S04]  /*8b920*/  STL.64 [R1+0x3aa8], R14 ;  /* 0x003aa80e01007387 */ /* 0x0101e80000100a00 */
[----:B0-----:R-:W4:Y:S04]  /*8b930*/  LDL.64 R14, [R1+0x108] ;  /* 0x00010800010e7983 */ /* 0x001f280000100a00 */
        /* <DEDUP_REMOVED lines=16> */
[----:B------:R0:W-:Y:S04]  /*8ba40*/  STL [R1+0x389c], R17 ;  /* 0x00389c1101007387 */ /* 0x0001e80000100800 */
[----:B------:R1:W-:Y:S04]  /*8ba50*/  STL.64 [R1+0x3a98], R18 ;  /* 0x003a981201007387 */ /* 0x0003e80000100a00 */
[----:B------:R-:W2:Y:S04]  /*8ba60*/  LDL.LU R16, [R1+0xf20] ;  /* 0x000f200001107983 */ /* 0x000ea80000300800 */
[----:B0-----:R-:W2:Y:S04]  /*8ba70*/  LDL.LU R17, [R1+0xf24] ;  /* 0x000f240001117983 */ /* 0x001ea80000300800 */
[----:B-1----:R-:W2:Y:S04]  /*8ba80*/  LDL.LU R18, [R1+0xf28] ;  /* 0x000f280001127983 */ /* 0x002ea80000300800 */
[----:B------:R-:W2:Y:S01]  /*8ba90*/  LDL.LU R19, [R1+0xf2c] ;  /* 0x000f2c0001137983 */ /* 0x000ea20000300800 */
[----:B----4-:R-:W-:-:S02]  /*8baa0*/  IMAD.MOV.U32 R0, RZ, RZ, R14 ;  /* 0x000000ffff007224 */ /* 0x010fc400078e000e */
[----:B------:R-:W-:Y:S01]  /*8bab0*/  IMAD.MOV.U32 R2, RZ, RZ, R15 ;  /* 0x000000ffff027224 */ /* 0x000fe200078e000f */
        /* <DEDUP_REMOVED lines=8> */
[----:B------:R1:W-:Y:S04]  /*8bb40*/  STL.64 [R1+0xf18], R14 ;  /* 0x000f180e01007387 */ /* 0x0003e80000100a00 */
[----:B------:R-:W2:Y:S04]  /*8bb50*/  LDL.LU R24, [R1+0xea0] ;  /* 0x000ea00001187983 */ /* 0x000ea80000300800 */
[----:B------:R-:W2:Y:S04]  /*8bb60*/  LDL.LU R25, [R1+0xea4] ;  /* 0x000ea40001197983 */ /* 0x000ea80000300800 */
[----:B------:R-:W4:Y:S04]  /*8bb70*/  LDL.LU R26, [R1+0xea8] ;  /* 0x000ea800011a7983 */ /* 0x000f280000300800 */
[----:B------:R-:W4:Y:S04]  /*8bb80*/  LDL.LU R27, [R1+0xeac] ;  /* 0x000eac00011b7983 */ /* 0x000f280000300800 */
[----:B0-----:R-:W2:Y:S04]  /*8bb90*/  LDL.64 R18, [R1+0xd8] ;  /* 0x0000d80001127983 */ /* 0x001ea80000100a00 */
[----:B-1----:R-:W3:Y:S04]  /*8bba0*/  LDL.64 R14, [R1+0xe8] ;  /* 0x0000e800010e7983 */ /* 0x002ee80000100a00 */
[----:B--2---:R0:W-:Y:S04]  /*8bbb0*/  STL.64 [R1+0x3ab0], R18 ;  /* 0x003ab01201007387 */ /* 0x0041e80000100a00 */
[----:B------:R-:W3:Y:S04]  /*8bbc0*/  LDL.LU R16, [R1+0xf00] ;  /* 0x000f000001107983 */ /* 0x000ee80000300800 */
[----:B------:R-:W3:Y:S04]  /*8bbd0*/  LDL.LU R17, [R1+0xf04] ;  /* 0x000f040001117983 */ /* 0x000ee80000300800 */
[----:B0-----:R-:W3:Y:S04]  /*8bbe0*/  LDL.LU R18, [R1+0xf08] ;  /* 0x000f080001127983 */ /* 0x001ee80000300800 */
[----:B------:R-:W3:Y:S04]  /*8bbf0*/  LDL.LU R19, [R1+0xf0c] ;  /* 0x000f0c0001137983 */ /* 0x000ee80000300800 */
        /* <DEDUP_REMOVED lines=12> */
[----:B------:R-:W2:Y:S04]  /*8bcc0*/  LDL.LU R24, [R1+0xef0] ;  /* 0x000ef00001187983 */ /* 0x000ea80000300800 */
[----:B------:R-:W2:Y:S04]  /*8bcd0*/  LDL.LU R25, [R1+0xef4] ;  /* 0x000ef40001197983 */ /* 0x000ea80000300800 */
[----:B0-----:R-:W2:Y:S04]  /*8bce0*/  LDL.LU R26, [R1+0xef8] ;  /* 0x000ef800011a7983 */ /* 0x001ea80000300800 */
[----:B------:R-:W2:Y:S04]  /*8bcf0*/  LDL.LU R27, [R1+0xefc] ;  /* 0x000efc00011b7983 */ /* 0x000ea80000300800 */
[----:B------:R-:W4:Y:S04]  /*8bd00*/  LDL.64 R6, [R1+0x88] ;  /* 0x0000880001067983 */ /* 0x000f280000100a00 */
        /* <DEDUP_REMOVED lines=26> */
[----:B------:R-:W-:Y:S04]  /*8beb0*/  STL.64 [R1+0xf00], R16 ;  /* 0x000f001001007387 */ /* 0x000fe80000100a00 */
[----:B------:R0:W-:Y:S04]  /*8bec0*/  STL.64 [R1+0xf08], R18 ;  /* 0x000f081201007387 */ /* 0x0001e80000100a00 */
[----:B0-----:R-:W3:Y:S01]  /*8bed0*/  LDL.LU.64 R18, [R1+0x3ab0] ;  /* 0x003ab00001127983 */ /* 0x001ee20000300a00 */
[----:B------:R-:W-:-:S02]  /*8bee0*/  IMAD.MOV.U32 R12, RZ, RZ, R15 ;  /* 0x000000ffff0c7224 */ /* 0x000fc400078e000f */
[----:B------:R-:W-:Y:S02]  /*8bef0*/  IMAD.MOV.U32 R9, RZ, RZ, R14 ;  /* 0x000000ffff097224 */ /* 0x000fe400078e000e */
[----:B------:R-:W4:Y:S04]  /*8bf00*/  LDL.LU.64 R14, [R1+0x3aa8] ;  /* 0x003aa800010e7983 */ /* 0x000f280000300a00 */
[----:B------:R-:W-:Y:S04]  /*8bf10*/  STL [R1+0x38b4], R12 ;  /* 0x0038b40c01007387 */ /* 0x000fe80000100800 */
[----:B------:R-:W-:Y:S01]  /*8bf20*/  STL [R1+0x38b0], R9 ;  /* 0x0038b00901007387 */ /* 0x000fe20000100800 */
[----:B---3--:R-:W-:-:S15]  /*8bf30*/  HMMA.16816.F32.BF16 R24, R20, R18, R24 ;  /* 0x000000121418723c */ /* 0x008fde0000041818 */
[----:B------:R-:W-:-:S04]  /*8bf40*/  NOP ;  /* 0x0000000000007918 */ /* 0x000fc80000000000 */
[----:B------:R-:W-:Y:S04]  /*8bf50*/  STL.64 [R1+0xef0], R24 ;  /* 0x000ef01801007387 */ /* 0x000fe80000100a00 */
[----:B------:R0:W-:Y:S04]  /*8bf60*/  STL.64 [R1+0xef8], R26 ;  /* 0x000ef81a01007387 */ /* 0x0001e80000100a00 */
[----:B0-----:R-:W2:Y:S01]  /*8bf70*/  LDL.LU.64 R26, [R1+0x3aa0] ;  /* 0x003aa000011a7983 */ /* 0x001ea20000300a00 */
[----:B------:R-:W-:Y:S02]  /*8bf80*/  IMAD.MOV.U32 R16, RZ, RZ, R19 ;  /* 0x000000ffff107224 */ /* 0x000fe400078e0013 */
[----:B------:R-:W-:-:S02]  /*8bf90*/  IMAD.MOV.U32 R13, RZ, RZ, R18 ;  /* 0x000000ffff0d7224 */ /* 0x000fc400078e0012 */
[----:B------:R-:W3:Y:S04]  /*8bfa0*/  LDL.LU.64 R18, [R1+0x3a98] ;  /* 0x003a980001127983 */ /* 0x000ee80000300a00 */
        /* <DEDUP_REMOVED lines=46> */
[----:B------:R-:W-:Y:S01]  /*8c290*/  STL [R1+0x38d8], R12 ;  /* 0x0038d80c01007387 */ /* 0x000fe20000100800 */
[----:B--2---:R-:W-:-:S15]  /*8c2a0*/  HMMA.16816.F32.BF16 R8, R20, R6, R24 ;  /* 0x000000061408723c */ /* 0x004fde0000041818 */
[----:B------:R-:W-:-:S04]  /*8c2b0*/  NOP ;  /* 0x0000000000007918 */ /* 0x000fc80000000000 */
[----:B------:R-:W-:Y:S04]  /*8c2c0*/  STL.64 [R1+0xea0], R8 ;  /* 0x000ea00801007387 */ /* 0x000fe80000100a00 */
[----:B------:R-:W-:Y:S04]  /*8c2d0*/  STL.64 [R1+0xea8], R10 ;  /* 0x000ea80a01007387 */ /* 0x000fe80000100a00 */
[----:B------:R-:W2:Y:S01]  /*8c2e0*/  LDL.64 R26, [R1+0x18] ;  /* 0x00001800011a7983 */ /* 0x000ea20000100a00 */
[----:B------:R-:W-:Y:S02]  /*8c2f0*/  IMAD.MOV.U32 R16, RZ, RZ, R6 ;  /* 0x000000ffff107224 */ /* 0x000fe400078e0006 */
[----:B------:R-:W-:Y:S01]  /*8c300*/  IMAD.MOV.U32 R13, RZ, RZ, R7 ;  /* 0x000000ffff0d7224 */ /* 0x000fe200078e0007 */
[----:B--2---:R0:W-:Y:S04]  /*8c310*/  STL.64 [R1+0x39b0], R26 ;  /* 0x0039b01a01007387 */ /* 0x0041e80000100a00 */
[----:B------:R-:W2:Y:S04]  /*8c320*/  LDL.LU R4, [R1+0xe20] ;  /* 0x000e200001047983 */ /* 0x000ea80000300800 */
[----:B------:R-:W2:Y:S04]  /*8c330*/  LDL.LU R5, [R1+0xe24] ;  /* 0x000e240001057983 */ /* 0x000ea80000300800 */
[----:B------:R-:W2:Y:S04]  /*8c340*/  LDL.LU R6, [R1+0xe28] ;  /* 0x000e280001067983 */ /* 0x000ea80000300800 */
[----:B------:R-:W2:Y:S04]  /*8c350*/  LDL.LU R7, [R1+0xe2c] ;  /* 0x000e2c0001077983 */ /* 0x000ea80000300800 */
[----:B0-----:R-:W2:Y:S04]  /*8c360*/  LDL.64 R26, [R1+0x28] ;  /* 0x00002800011a7983 */ /* 0x001ea80000100a00 */
[----:B--2---:R0:W-:Y:S04]  /*8c370*/  STL.64 [R1+0x39c8], R26 ;  /* 0x0039c81a01007387 */ /* 0x0041e80000100a00 */
[----:B0-----:R-:W2:Y:S04]  /*8c380*/  LDL.64 R26, [R1+0x38] ;  /* 0x00003800011a7983 */ /* 0x001ea80000100a00 */
[----:B--2---:R0:W-:Y:S04]  /*8c390*/  STL.64 [R1+0x39e0], R26 ;  /* 0x0039e01a01007387 */ /* 0x0041e80000100a00 */
[----:B0-----:R-:W2:Y:S04]  /*8c3a0*/  LDL.64 R26, [R1+0x48] ;  /* 0x00004800011a7983 */ /* 0x001ea80000100a00 */
[----:B--2---:R-:W-:Y:S04]  /*8c3b0*/  STL.64 [R1+0x3a00], R26 ;  /* 0x003a001a01007387 */ /* 0x004fe80000100a00 */
[----:B------:R-:W-:Y:S04]  /*8c3c0*/  STL.64 [R1+0x39a8], R6 ;  /* 0x0039a80601007387 */ /* 0x000fe80000100a00 */
[----:B------:R0:W-:Y:S04]  /*8c3d0*/  STL.64 [R1+0x39a0], R4 ;  /* 0x0039a00401007387 */ /* 0x0001e80000100a00 */
        /* <DEDUP_REMOVED lines=8> */
[----:B--2---:R0:W-:Y:S04]  /*8c460*/  STL.64 [R1+0x3a10], R26 ;  /* 0x003a101a01007387 */ /* 0x0041e80000100a00 */
[----:B------:R-:W-:Y:S04]  /*8c470*/  STL.64 [R1+0x3a08], R24 ;  /* 0x003a081801007387 */ /* 0x000fe80000100a00 */
[----:B0-----:R-:W2:Y:S04]  /*8c480*/  LDL.64 R26, [R1+0x68] ;  /* 0x00006800011a7983 */ /* 0x001ea80000100a00 */
[----:B--2---:R0:W-:Y:S04]  /*8c490*/  STL.64 [R1+0x3a20], R26 ;  /* 0x003a201a01007387 */ /* 0x0041e80000100a00 */
[----:B------:R-:W2:Y:S04]  /*8c4a0*/  LDL.64 R10, [R1+0x58] ;  /* 0x00005800010a7983 */ /* 0x000ea80000100a00 */
[----:B0-----:R-:W3:Y:S04]  /*8c4b0*/  LDL.64 R26, [R1+0x78] ;  /* 0x00007800011a7983 */ /* 0x001ee80000100a00 */
[----:B--2---:R0:W-:Y:S04]  /*8c4c0*/  STL.64 [R1+0x3a18], R10 ;  /* 0x003a180a01007387 */ /* 0x0041e80000100a00 */
[----:B------:R-:W2:Y:S04]  /*8c4d0*/  LDL.LU R8, [R1+0xe80] ;  /* 0x000e800001087983 */ /* 0x000ea80000300800 */
[----:B------:R-:W2:Y:S04]  /*8c4e0*/  LDL.LU R9, [R1+0xe84] ;  /* 0x000e840001097983 */ /* 0x000ea80000300800 */
[----:B0-----:R-:W2:Y:S04]  /*8c4f0*/  LDL.LU R10, [R1+0xe88] ;  /* 0x000e8800010a7983 */ /* 0x001ea80000300800 */
[----:B------:R-:W2:Y:S04]  /*8c500*/  LDL.LU R11, [R1+0xe8c] ;  /* 0x000e8c00010b7983 */ /* 0x000ea80000300800 */
[----:B--2---:R-:W-:Y:S04]  /*8c510*/  STL.64 [R1+0x3a30], R10 ;  /* 0x003a300a01007387 */ /* 0x004fe80000100a00 */
[----:B------:R0:W-:Y:S04]  /*8c520*/  STL.64 [R1+0x3a28], R8 ;  /* 0x003a280801007387 */ /* 0x0001e80000100a00 */
[----:B0-----:R-:W3:Y:S04]  /*8c530*/  LDL.LU R8, [R1+0xe90] ;  /* 0x000e900001087983 */ /* 0x001ee80000300800 */
[----:B------:R-:W3:Y:S04]  /*8c540*/  LDL.LU R9, [R1+0xe94] ;  /* 0x000e940001097983 */ /* 0x000ee80000300800 */
[----:B------:R-:W3:Y:S04]  /*8c550*/  LDL.LU R10, [R1+0xe98] ;  /* 0x000e9800010a7983 */ /* 0x000ee80000300800 */
[----:B------:R-:W3:Y:S04]  /*8c560*/  LDL.LU R11, [R1+0xe9c] ;  /* 0x000e9c00010b7983 */ /* 0x000ee80000300800 */
        /* <DEDUP_REMOVED lines=12> */
[----:B---3--:R-:W-:Y:S01]  /*8c630*/  HMMA.16816.F32.BF16 R8, R20, R26, R8 ;  /* 0x0000001a1408723c */ /* 0x008fe20000041808 */
[----:B------:R-:W-:-:S02]  /*8c640*/  IMAD.MOV.U32 R29, RZ, RZ, R26 ;  /* 0x000000ffff1d7224 */ /* 0x000fc400078e001a */
[----:B------:R-:W-:Y:S01]  /*8c650*/  IMAD.MOV.U32 R17, RZ, RZ, R27 ;  /* 0x000000ffff117224 */ /* 0x000fe200078e001b */
[----:B--2---:R-:W-:Y:S04]  /*8c660*/  STL.64 [R1+0x39f0], R6 ;  /* 0x0039f00601007387 */ /* 0x004fe80000100a00 */
[----:B------:R0:W-:Y:S04]  /*8c670*/  STL.64 [R1+0x39e8], R4 ;  /* 0x0039e80401007387 */ /* 0x0001e80000100a00 */
        /* <DEDUP_REMOVED lines=31> */
[----:B------:R-:W3:Y:S01]  /*8c870*/  LDL.LU.64 R10, [R1+0x39f8] ;  /* 0x0039f800010a7983 */ /* 0x000ee20000300a00 */
        /* <DEDUP_REMOVED lines=8> */
[----:B------:R-:W2:Y:S04]  /*8c900*/  LDL.LU.64 R26, [R1+0x39e0] ;  /* 0x0039e000011a7983 */ /* 0x000ea80000300a00 */
[----:B---3--:R0:W-:Y:S04]  /*8c910*/  STL.64 [R1+0x3980], R10 ;  /* 0x0039800a01007387 */ /* 0x0081e80000100a00 */
[----:B------:R-:W-:Y:S04]  /*8c920*/  STL.64 [R1+0x3978], R8 ;  /* 0x0039780801007387 */ /* 0x000fe80000100a00 */
[----:B0-----:R-:W3:Y:S01]  /*8c930*/  LDL.64 R10, [R1+0x8] ;  /* 0x00000800010a7983 */ /* 0x001ee20000100a00 */
        /* <DEDUP_REMOVED lines=22> */
[----:B0-----:R-:W3:Y:S04]  /*8caa0*/  LDL.LU.64 R6, [R1+0x39a8] ;  /* 0x0039a80001067983 */ /* 0x001ee80000300a00 */
[----:B------:R-:W3:Y:S01]  /*8cab0*/  LDL.LU.64 R4, [R1+0x39a0] ;  /* 0x0039a00001047983 */ /* 0x000ee20000300a00 */
[----:B------:R-:W-:-:S02]  /*8cac0*/  IMAD.MOV.U32 R2, RZ, RZ, R26 ;  /* 0x000000ffff027224 */ /* 0x000fc400078e001a */
[----:B------:R-:W-:Y:S02]  /*8cad0*/  IMAD.MOV.U32 R0, RZ, RZ, R27 ;  /* 0x000000ffff007224 */ /* 0x000fe400078e001b */
[----:B------:R-:W2:Y:S04]  /*8cae0*/  LDL.LU.64 R26, [R1+0x3998] ;  /* 0x00399800011a7983 */ /* 0x000ea80000300a00 */
[----:B------:R-:W2:Y:S01]  /*8caf0*/  LDL.LU.64 R24, [R1+0x3990] ;  /* 0x0039900001187983 */ /* 0x000ea20000300a00 */
[----:B---3--:R-:W-:-:S15]  /*8cb00*/  HMMA.16816.F32.BF16 R4, R20, R10, R4 ;  /* 0x0000000a1404723c */ /* 0x008fde0000041804 */
[----:B------:R-:W-:-:S04]  /*8cb10*/  NOP ;  /* 0x0000000000007918 */ /* 0x000fc80000000000 */
[----:B------:R-:W-:Y:S04]  /*8cb20*/  STL.64 [R1+0xe20], R4 ;  /* 0x000e200401007387 */ /* 0x000fe80000100a00 */
[----:B------:R0:W-:Y:S04]  /*8cb30*/  STL.64 [R1+0xe28], R6 ;  /* 0x000e280601007387 */ /* 0x0001e80000100a00 */
[----:B0-----:R-:W3:Y:S01]  /*8cb40*/  LDL.LU.64 R6, [R1+0x3988] ;  /* 0x0039880001067983 */ /* 0x001ee20000300a00 */
[----:B------:R-:W-:Y:S02]  /*8cb50*/  IMAD.MOV.U32 R5, RZ, RZ, R10 ;  /* 0x000000ffff057224 */ /* 0x000fe400078e000a */
[----:B------:R-:W-:Y:S01]  /*8cb60*/  IMAD.MOV.U32 R4, RZ, RZ, R11 ;  /* 0x000000ffff047224 */ /* 0x000fe200078e000b */
        /* <DEDUP_REMOVED lines=8> */
[----:B------:R-:W3:Y:S04]  /*8cbf0*/  LDL.LU R6, [R1+0xe18] ;  /* 0x000e180001067983 */ /* 0x000ee80000300800 */
[----:B------:R-:W3:Y:S04]  /*8cc00*/  LDL.LU R7, [R1+0xe1c] ;  /* 0x000e1c0001077983 */ /* 0x000ee80000300800 */
[----:B------:R-:W-:Y:S04]  /*8cc10*/  STL.64 [R1+0x3678], R18 ;  /* 0x0036781201007387 */ /* 0x000fe80000100a00 */
[----:B------:R0:W-:Y:S01]  /*8cc20*/  STL.64 [R1+0x38f8], R16 ;  /* 0x0038f81001007387 */ /* 0x0001e20000100a00 */
[----:B---3--:R-:W-:-:S15]  /*8cc30*/  HMMA.16816.F32.BF16 R4, R20, R18, R4 ;  /* 0x000000121404723c */ /* 0x008fde0000041804 */
[----:B------:R-:W-:-:S04]  /*8cc40*/  NOP ;  /* 0x0000000000007918 */ /* 0x000fc80000000000 */
[----:B------:R1:W-:Y:S04]  /*8cc50*/  STL.64 [R1+0xe10], R4 ;  /* 0x000e100401007387 */ /* 0x0003e80000100a00 */
[----:B------:R3:W-:Y:S04]  /*8cc60*/  STL.64 [R1+0xe18], R6 ;  /* 0x000e180601007387 */ /* 0x0007e80000100a00 */
[----:B0-----:R-:W2:Y:S04]  /*8cc70*/  LDL.LU R16, [R1+0x480] ;  /* 0x0004800001107983 */ /* 0x001ea80000300800 */
[----:B------:R-:W2:Y:S04]  /*8cc80*/  LDL.LU R17, [R1+0x484] ;  /* 0x0004840001117983 */ /* 0x000ea80000300800 */
[----:B------:R-:W2:Y:S04]  /*8cc90*/  LDL.LU R18, [R1+0x488] ;  /* 0x0004880001127983 */ /* 0x000ea80000300800 */
[----:B------:R-:W2:Y:S01]  /*8cca0*/  LDL.LU R19, [R1+0x48c] ;  /* 0x00048c0001137983 */ /* 0x000ea20000300800 */
[----:B----4-:R-:W-:Y:S03]  /*8ccb0*/  HMMA.16816.F32.BF16 R8, R20, R14, R8 ;  /* 0x0000000e1408723c */ /* 0x010fe60000041808 */
[----:B--2---:R0:W-:Y:S04]  /*8ccc0*/  STL.64 [R1+0x3908], R18 ;  /* 0x0039081201007387 */ /* 0x0041e80000100a00 */
[----:B------:R-:W-:Y:S04]  /*8ccd0*/  STL.64 [R1+0x3900], R16 ;  /* 0x0039001001007387 */ /* 0x000fe80000100a00 */
[----:B-1----:R-:W2:Y:S04]  /*8cce0*/  LDL.LU R4, [R1+0xdf0] ;  /* 0x000df00001047983 */ /* 0x002ea80000300800 */
[----:B------:R-:W2:Y:S04]  /*8ccf0*/  LDL.LU R5, [R1+0xdf4] ;  /* 0x000df40001057983 */ /* 0x000ea80000300800 */
[----:B---3--:R-:W2:Y:S04]  /*8cd00*/  LDL.LU R6, [R1+0xdf8] ;  /* 0x000df80001067983 */ /* 0x008ea80000300800 */
[----:B------:R-:W2:Y:S01]  /*8cd10*/  LDL.LU R7, [R1+0xdfc] ;  /* 0x000dfc0001077983 */ /* 0x000ea20000300800 */
[----:B0-----:R-:W-:-:S02]  /*8cd20*/  IMAD.MOV.U32 R18, RZ, RZ, R27 ;  /* 0x000000ffff127224 */ /* 0x001fc400078e001b */
[----:B------:R-:W-:-:S05]  /*8cd30*/  IMAD.MOV.U32 R19, RZ, RZ, R26 ;  /* 0x000000ffff137224 */ /* 0x000fca00078e001a */
[----:B------:R0:W-:Y:S02]  /*8cd40*/  STL.64 [R1+0x3918], R18 ;  /* 0x0039181201007387 */ /* 0x0001e40000100a00 */
[----:B0-----:R-:W-:Y:S02]  /*8cd50*/  IMAD.MOV.U32 R18, RZ, RZ, R25 ;  /* 0x000000ffff127224 */ /* 0x001fe400078e0019 */
[----:B------:R-:W-:Y:S02]  /*8cd60*/  IMAD.MOV.U32 R19, RZ, RZ, R24 ;  /* 0x000000ffff137224 */ /* 0x000fe400078e0018 */
[----:B------:R-:W3:Y:S04]  /*8cd70*/  LDL.LU R24, [R1+0x570] ;  /* 0x0005700001187983 */ /* 0x000ee80000300800 */
[----:B------:R-:W3:Y:S04]  /*8cd80*/  LDL.LU R25, [R1+0x574] ;  /* 0x0005740001197983 */ /* 0x000ee80000300800 */
[----:B------:R-:W3:Y:S04]  /*8cd90*/  LDL.LU R26, [R1+0x578] ;  /* 0x00057800011a7983 */ /* 0x000ee80000300800 */
[----:B------:R-:W3:Y:S04]  /*8cda0*/  LDL.LU R27, [R1+0x57c] ;  /* 0x00057c00011b7983 */ /* 0x000ee80000300800 */
[----:B------:R0:W-:Y:S04]  /*8cdb0*/  STL.64 [R1+0x3928], R18 ;  /* 0x0039281201007387 */ /* 0x0001e80000100a00 */
[----:B0-----:R-:W4:Y:S04]  /*8cdc0*/  LDL R18, [R1+0x1a8] ;  /* 0x0001a80001127983 */ /* 0x001f280000100800 */
[----:B------:R-:W4:Y:S04]  /*8cdd0*/  LDL R19, [R1+0x1ac] ;  /* 0x0001ac0001137983 */ /* 0x000f280000100800 */
[----:B----4-:R0:W-:Y:S04]  /*8cde0*/  STL.64 [R1+0x3940], R18 ;  /* 0x0039401201007387 */ /* 0x0101e80000100a00 */
[----:B0-----:R-:W4:Y:S04]  /*8cdf0*/  LDL R18, [R1+0x1b8] ;  /* 0x0001b80001127983 */ /* 0x001f280000100800 */
[----:B------:R-:W4:Y:S04]  /*8ce00*/  LDL R19, [R1+0x1bc] ;  /* 0x0001bc0001137983 */ /* 0x000f280000100800 */
[----:B------:R-:W-:Y:S04]  /*8ce10*/  STL.64 [R1+0xe00], R8 ;  /* 0x000e000801007387 */ /* 0x000fe80000100a00 */
[----:B------:R0:W-:Y:S04]  /*8ce20*/  STL.64 [R1+0xe08], R10 ;  /* 0x000e080a01007387 */ /* 0x0001e80000100a00 */
[----:B0-----:R-:W2:Y:S04]  /*8ce30*/  LDL.LU.64 R10, [R1+0x3980] ;  /* 0x00398000010a7983 */ /* 0x001ea80000300a00 */
        /* <DEDUP_REMOVED lines=16> */
[----:B0-----:R-:W4:Y:S04]  /*8cf40*/  LDL.LU R12, [R1+0x4c0] ;  /* 0x0004c000010c7983 */ /* 0x001f280000300800 */
[----:B------:R-:W4:Y:S04]  /*8cf50*/  LDL.LU R13, [R1+0x4c4] ;  /* 0x0004c400010d7983 */ /* 0x000f280000300800 */
[----:B------:R-:W4:Y:S04]  /*8cf60*/  LDL.LU R14, [R1+0x4c8] ;  /* 0x0004c800010e7983 */ /* 0x000f280000300800 */
[----:B------:R-:W4:Y:S04]  /*8cf70*/  LDL.LU R15, [R1+0x4cc] ;  /* 0x0004cc00010f7983 */ /* 0x000f280000300800 */
[----:B------:R-:W-:Y:S04]  /*8cf80*/  STL.64 [R1+0xdf0], R4 ;  /* 0x000df00401007387 */ /* 0x000fe80000100a00 */
[----:B------:R0:W-:Y:S04]  /*8cf90*/  STL.64 [R1+0xdf8], R6 ;  /* 0x000df80601007387 */ /* 0x0001e80000100a00 */
[----:B0-----:R-:W3:Y:S04]  /*8cfa0*/  LDL.LU.64 R6, [R1+0x3970] ;  /* 0x0039700001067983 */ /* 0x001ee80000300a00 */
[----:B------:R-:W2:Y:S04]  /*8cfb0*/  LDL.LU.64 R4, [R1+0x3968] ;  /* 0x0039680001047983 */ /* 0x000ea80000300a00 */
[----:B------:R-:W-:Y:S04]  /*8cfc0*/  STL.64 [R1+0x3668], R10 ;  /* 0x0036680a01007387 */ /* 0x000fe80000100a00 */
[----:B------:R0:W-:Y:S04]  /*8cfd0*/  STL.64 [R1+0x3910], R8 ;  /* 0x0039100801007387 */ /* 0x0001e80000100a00 */
[----:B0-----:R-:W2:Y:S04]  /*8cfe0*/  LDL.LU R8, [R1+0x490] ;  /* 0x0004900001087983 */ /* 0x001ea80000300800 */
[----:B------:R-:W2:Y:S04]  /*8cff0*/  LDL.LU R9, [R1+0x494] ;  /* 0x0004940001097983 */ /* 0x000ea80000300800 */
[----:B------:R-:W2:Y:S04]  /*8d000*/  LDL.LU R10, [R1+0x498] ;  /* 0x00049800010a7983 */ /* 0x000ea80000300800 */
[----:B------:R-:W2:Y:S01]  /*8d010*/  LDL.LU R11, [R1+0x49c] ;  /* 0x00049c00010b7983 */ /* 0x000ea20000300800 */
[----:B---3--:R-:W-:Y:S03]  /*8d020*/  HMMA.16816.F32.BF16 R20, R20, R6, R24 ;  /* 0x000000061414723c */ /* 0x008fe60000041818 */
[----:B------:R-:W4:Y:S04]  /*8d030*/  LDL.LU.64 R26, [R1+0x3960] ;  /* 0x00396000011a7983 */ /* 0x000f280000300a00 */
[----:B------:R-:W4:-:S12]  /*8d040*/  LDL.LU.64 R24, [R1+0x3958] ;  /* 0x0039580001187983 */ /* 0x000f180000300a00 */
[----:B------:R-:W-:Y:S04]  /*8d050*/  STL.64 [R1+0x570], R20 ;  /* 0x0005701401007387 */ /* 0x000fe80000100a00 */
[----:B------:R0:W-:Y:S04]  /*8d060*/  STL.64 [R1+0x578], R22 ;  /* 0x0005781601007387 */ /* 0x0001e80000100a00 */
[----:B0-----:R-:W3:Y:S04]  /*8d070*/  LDL R22, [R1+0x178] ;  /* 0x0001780001167983 */ /* 0x001ee80000100800 */
[----:B------:R-:W-:Y:S01]  /*8d080*/  STL.64 [R1+0x3680], R6 ;  /* 0x0036800601007387 */ /* 0x000fe20000100a00 */
        /* <DEDUP_REMOVED lines=25> */
[----:B------:R-:W-:-:S07]  /*8d220*/  IMAD.MOV.U32 R23, RZ, RZ, R28 ;  /* 0x000000ffff177224 */ /* 0x000fce00078e001c */
[----:B---3--:R-:W-:Y:S01]  /*8d230*/  HMMA.16816.F32.BF16 R20, R24, R22, R16 ;  /* 0x000000161814723c */ /* 0x008fe20000041810 */
[----:B------:R-:W-:Y:S02]  /*8d240*/  IMAD.MOV.U32 R18, RZ, RZ, R5 ;  /* 0x000000ffff127224 */ /* 0x000fe400078e0005 */
[----:B------:R-:W-:Y:S01]  /*8d250*/  IMAD.MOV.U32 R19, RZ, RZ, R4 ;  /* 0x000000ffff137224 */ /* 0x000fe200078e0004 */
[----:B------:R-:W3:-:S15]  /*8d260*/  LDL.LU.64 R16, [R1+0x38f8] ;  /* 0x0038f80001107983 */ /* 0x000ede0000300a00 */
[----:B------:R-:W-:Y:S04]  /*8d270*/  STL.64 [R1+0x480], R20 ;  /* 0x0004801401007387 */ /* 0x000fe80000100a00 */
[----:B------:R-:W-:Y:S04]  /*8d280*/  STL.64 [R1+0x488], R22 ;  /* 0x0004881601007387 */ /* 0x000fe80000100a00 */
[----:B------:R0:W-:Y:S04]  /*8d290*/  STL.64 [R1+0x3688], R18 ;  /* 0x0036881201007387 */ /* 0x0001e80000100a00 */
[----:B------:R-:W2:Y:S04]  /*8d2a0*/  LDL.LU R4, [R1+0x740] ;  /* 0x0007400001047983 */ /* 0x000ea80000300800 */
[----:B------:R-:W2:Y:S04]  /*8d2b0*/  LDL.LU R5, [R1+0x744] ;  /* 0x0007440001057983 */ /* 0x000ea80000300800 */
[----:B------:R-:W2:Y:S04]  /*8d2c0*/  LDL.LU R6, [R1+0x748] ;  /* 0x0007480001067983 */ /* 0x000ea80000300800 */
        /* <DEDUP_REMOVED lines=28> */
[----:B------:R-:W4:Y:S04]  /*8d490*/  LDL.LU R16, [R1+0x38e0] ;  /* 0x0038e00001107983 */ /* 0x000f280000300800 */
        /* <DEDUP_REMOVED lines=131> */
[----:B------:R-:W-:-:S05]  /*8dcd0*/  IMAD.MOV.U32 R19, RZ, RZ, R17 ;  /* 0x000000ffff137224 */ /* 0x000fca00078e0011 */
[----:B------:R-:W-:Y:S04]  /*8dce0*/  STL.64 [R1+0x3820], R18 ;  /* 0x0038201201007387 */ /* 0x000fe80000100a00 */
[----:B--2---:R-:W-:Y:S04]  /*8dcf0*/  STL.64 [R1+0x37d0], R6 ;  /* 0x0037d00601007387 */ /* 0x004fe80000100a00 */
[----:B------:R0:W-:Y:S04]  /*8dd00*/  STL.64 [R1+0x37c8], R4 ;  /* 0x0037c80401007387 */ /* 0x0001e80000100a00 */
[----:B0-----:R-:W2:Y:S04]  /*8dd10*/  LDL.LU R4, [R1+0x820] ;  /* 0x0008200001047983 */ /* 0x001ea80000300800 */
[----:B------:R-:W2:Y:S04]  /*8dd20*/  LDL.LU R5, [R1+0x824] ;  /* 0x0008240001057983 */ /* 0x000ea80000300800 */
[----:B------:R-:W3:Y:S04]  /*8dd30*/  LDL.LU R6, [R1+0x828] ;  /* 0x0008280001067983 */ /* 0x000ee80000300800 */
[----:B------:R-:W3:Y:S04]  /*8dd40*/  LDL.LU R7, [R1+0x82c] ;  /* 0x00082c0001077983 */ /* 0x000ee80000300800 */
[----:B------:R-:W2:Y:S01]  /*8dd50*/  LDL.64 R18, [R1+0x128] ;  /* 0x0001280001127983 */ /* 0x000ea20000100a00 */
[----:B------:R-:W-:-:S02]  /*8dd60*/  IMAD.MOV.U32 R10, RZ, RZ, R8 ;  /* 0x000000ffff0a7224 */ /* 0x000fc400078e0008 */
[----:B------:R-:W-:Y:S01]  /*8dd70*/  IMAD.MOV.U32 R11, RZ, RZ, R3 ;  /* 0x000000ffff0b7224 */ /* 0x000fe200078e0003 */
[----:B--2---:R-:W-:Y:S04]  /*8dd80*/  STL.64 [R1+0x3838], R18 ;  /* 0x0038381201007387 */ /* 0x004fe80000100a00 */
[----:B---3--:R-:W-:Y:S04]  /*8dd90*/  STL.64 [R1+0x37e8], R6 ;  /* 0x0037e80601007387 */ /* 0x008fe80000100a00 */
[----:B------:R0:W-:Y:S04]  /*8dda0*/  STL.64 [R1+0x37e0], R4 ;  /* 0x0037e00401007387 */ /* 0x0001e80000100a00 */
[----:B0-----:R-:W2:Y:S04]  /*8ddb0*/  LDL.LU R4, [R1+0x830] ;  /* 0x0008300001047983 */ /* 0x001ea80000300800 */
[----:B------:R-:W2:Y:S04]  /*8ddc0*/  LDL.LU R5, [R1+0x834] ;  /* 0x0008340001057983 */ /* 0x000ea80000300800 */
[----:B------:R-:W3:Y:S04]  /*8ddd0*/  LDL.LU R6, [R1+0x838] ;  /* 0x0008380001067983 */ /* 0x000ee80000300800 */
[----:B------:R-:W3:Y:S01]  /*8dde0*/  LDL.LU R7, [R1+0x83c] ;  /* 0x00083c0001077983 */ /* 0x000ee20000300800 */
[----:B------:R-:W-:-:S02]  /*8ddf0*/  IMAD.MOV.U32 R18, RZ, RZ, R16 ;  /* 0x000000ffff127224 */ /* 0x000fc400078e0010 */
[----:B----4-:R-:W-:-:S05]  /*8de00*/  IMAD.MOV.U32 R19, RZ, RZ, R13 ;  /* 0x000000ffff137224 */ /* 0x010fca00078e000d */
[----:B------:R0:W-:Y:S02]  /*8de10*/  STL.64 [R1+0x3850], R18 ;  /* 0x0038501201007387 */ /* 0x0001e40000100a00 */
[----:B0-----:R-:W-:Y:S02]  /*8de20*/  IMAD.MOV.U32 R18, RZ, RZ, R12 ;  /* 0x000000ffff127224 */ /* 0x001fe400078e000c */
[----:B------:R-:W-:-:S05]  /*8de30*/  IMAD.MOV.U32 R19, RZ, RZ, R9 ;  /* 0x000000ffff137224 */ /* 0x000fca00078e0009 */
[----:B------:R-:W-:Y:S04]  /*8de40*/  STL.64 [R1+0x3868], R18 ;  /* 0x0038681201007387 */ /* 0x000fe80000100a00 */
[----:B------:R0:W-:Y:S04]  /*8de50*/  STL.64 [R1+0x3870], R10 ;  /* 0x0038700a01007387 */ /* 0x0001e80000100a00 */
[----:B------:R-:W4:Y:S04]  /*8de60*/  LDL.LU R20, [R1+0x460] ;  /* 0x0004600001147983 */ /* 0x000f280000300800 */
[----:B------:R-:W4:Y:S04]  /*8de70*/  LDL.LU R21, [R1+0x464] ;  /* 0x0004640001157983 */ /* 0x000f280000300800 */
[----:B------:R-:W4:Y:S04]  /*8de80*/  LDL.LU R22, [R1+0x468] ;  /* 0x0004680001167983 */ /* 0x000f280000300800 */
[----:B------:R-:W4:Y:S04]  /*8de90*/  LDL.LU R23, [R1+0x46c] ;  /* 0x00046c0001177983 */ /* 0x000f280000300800 */
        /* <DEDUP_REMOVED lines=22> */
[----:B------:R-:W0:Y:S01]  /*8e000*/  S2R R28, SR_TID.X ;  /* 0x00000000001c7919 */ /* 0x000e220000002100 */
[----:B------:R-:W-:-:S02]  /*8e010*/  IMAD.MOV.U32 R18, RZ, RZ, R2 ;  /* 0x000000ffff127224 */ /* 0x000fc400078e0002 */
[----:B------:R-:W-:Y:S01]  /*8e020*/  IMAD.MOV.U32 R19, RZ, RZ, R0 ;  /* 0x000000ffff137224 */ /* 0x000fe200078e0000 */
[----:B---3--:R-:W-:Y:S04]  /*8e030*/  STL.64 [R1+0x3848], R6 ;  /* 0x0038480601007387 */ /* 0x008fe80000100a00 */
[----:B--2---:R1:W-:Y:S04]  /*8e040*/  STL.64 [R1+0x3840], R4 ;  /* 0x0038400401007387 */ /* 0x0043e80000100a00 */
[----:B-1----:R-:W2:Y:S04]  /*8e050*/  LDL.LU R4, [R1+0x870] ;  /* 0x0008700001047983 */ /* 0x002ea80000300800 */
[----:B------:R-:W2:Y:S04]  /*8e060*/  LDL.LU R5, [R1+0x874] ;  /* 0x0008740001057983 */ /* 0x000ea80000300800 */
[----:B------:R-:W3:Y:S04]  /*8e070*/  LDL.LU R6, [R1+0x878] ;  /* 0x0008780001067983 */ /* 0x000ee80000300800 */
[----:B------:R-:W3:Y:S01]  /*8e080*/  LDL.LU R7, [R1+0x87c] ;  /* 0x00087c0001077983 */ /* 0x000ee20000300800 */
[C---:B0-----:R-:W-:Y:S01]  /*8e090*/  LOP3.LUT R14, R28.reuse, 0x7, RZ, 0xc0, !PT ;  /* 0x000000071c0e7812 */ /* 0x041fe200078ec0ff */
[----:B----4-:R-:W-:Y:S01]  /*8e0a0*/  HMMA.16816.F32.BF16 R16, R24, R18, R8 ;  /* 0x000000121810723c */ /* 0x010fe20000041808 */
[----:B------:R-:W-:-:S02]  /*8e0b0*/  IMAD.SHL.U32 R15, R28, 0x80, RZ ;  /* 0x000000801c0f7824 */ /* 0x000fc400078e00ff */
[----:B------:R-:W-:Y:S02]  /*8e0c0*/  IMAD.SHL.U32 R28, R28, 0x2, RZ ;  /* 0x000000021c1c7824 */ /* 0x000fe400078e00ff */
[----:B------:R-:W-:-:S05]  /*8e0d0*/  IMAD R14, R14, 0x110, RZ ;  /* 0x000001100e0e7824 */ /* 0x000fca00078e02ff */
[----:B------:R-:W-:-:S04]  /*8e0e0*/  LOP3.LUT R28, R14, 0x10, R28, 0x78, !PT ;  /* 0x000000100e1c7812 */ /* 0x000fc800078e781c */
[----:B------:R-:W-:Y:S01]  /*8e0f0*/  LOP3.LUT R28, R28, 0x800, R15, 0xf8, !PT ;  /* 0x000008001c1c7812 */ /* 0x000fe200078ef80f */
        /* <DEDUP_REMOVED lines=14> */
[----:B------:R-:W3:Y:S01]  /*8e1e0*/  LDL.LU R8, [R1+0x720] ;  /* 0x0007200001087983 */ /* 0x000ee20000300800 */
[C---:B----4-:R-:W-:Y:S08]  /*8e1f0*/  HMMA.16816.F32.BF16 R20, R24.reuse, R10, R20 ;  /* 0x0000000a1814723c */ /* 0x050ff00000041814 */
[C---:B--2---:R-:W-:Y:S11]  /*8e200*/  HMMA.16816.F32.BF16 R16, R24.reuse, R18, R4 ;  /* 0x000000121810723c */ /* 0x044ff60000041804 */
[----:B------:R-:W-:Y:S04]  /*8e210*/  STL.64 [R1+0x460], R20 ;  /* 0x0004601401007387 */ /* 0x000fe80000100a00 */
[----:B------:R-:W-:Y:S04]  /*8e220*/  STL.64 [R1+0x468], R22 ;  /* 0x0004681601007387 */ /* 0x000fe80000100a00 */
        /* <DEDUP_REMOVED lines=130> */
[----:B0-----:R-:W3:Y:S02]  /*8ea50*/  LDL.LU.64 R18, [R1+0x3678] ;  /* 0x0036780001127983 */ /* 0x001ee40000300a00 */
[----:B---3--:R-:W-:-:S15]  /*8ea60*/  HMMA.16816.F32.BF16 R12, R24, R18, R12 ;  /* 0x00000012180c723c */ /* 0x008fde000004180c */
[----:B------:R-:W-:-:S04]  /*8ea70*/  NOP ;  /* 0x0000000000007918 */ /* 0x000fc80000000000 */
[----:B------:R-:W-:Y:S04]  /*8ea80*/  STL.64 [R1+0x730], R12 ;  /* 0x0007300c01007387 */ /* 0x000fe80000100a00 */
[----:B------:R0:W-:Y:S04]  /*8ea90*/  STL.64 [R1+0x738], R14 ;  /* 0x0007380e01007387 */ /* 0x0001e80000100a00 */
[----:B0-----:R-:W2:Y:S04]  /*8eaa0*/  LDL.LU.64 R14, [R1+0x3670] ;  /* 0x00367000010e7983 */ /* 0x001ea80000300a00 */
[----:B------:R0:W-:Y:S04]  /*8eab0*/  STL.64 [R1+0x3568], R18 ;  /* 0x0035681201007387 */ /* 0x0001e80000100a00 */
[----:B------:R-:W4:Y:S04]  /*8eac0*/  LDL.LU R16, [R1+0x450] ;  /* 0x0004500001107983 */ /* 0x000f280000300800 */
[----:B------:R-:W4:Y:S04]  /*8ead0*/  LDL.LU R17, [R1+0x454] ;  /* 0x0004540001117983 */ /* 0x000f280000300800 */
[----:B0-----:R-:W4:Y:S04]  /*8eae0*/  LDL.LU R18, [R1+0x458] ;  /* 0x0004580001127983 */ /* 0x001f280000300800 */
[----:B------:R-:W4:Y:S01]  /*8eaf0*/  LDL.LU R19, [R1+0x45c] ;  /* 0x00045c0001137983 */ /* 0x000f220000300800 */
[----:B--2---:R-:W-:-:S15]  /*8eb00*/  HMMA.16816.F32.BF16 R8, R24, R14, R8 ;  /* 0x0000000e1808723c */ /* 0x004fde0000041808 */
[----:B------:R-:W-:-:S04]  /*8eb10*/  NOP ;  /* 0x0000000000007918 */ /* 0x000fc80000000000 */
[----:B------:R-:W-:Y:S04]  /*8eb20*/  STL.64 [R1+0x720], R8 ;  /* 0x0007200801007387 */ /* 0x000fe80000100a00 */
[----:B------:R0:W-:Y:S04]  /*8eb30*/  STL.64 [R1+0x728], R10 ;  /* 0x0007280a01007387 */ /* 0x0001e80000100a00 */
[----:B0-----:R-:W2:Y:S04]  /*8eb40*/  LDL.LU.64 R10, [R1+0x3668] ;  /* 0x00366800010a7983 */ /* 0x001ea80000300a00 */
[----:B------:R0:W-:Y:S04]  /*8eb50*/  STL [R1+0x34a4], R14 ;  /* 0x0034a40e01007387 */ /* 0x0001e80000100800 */
[----:B------:R1:W-:Y:S04]  /*8eb60*/  STL [R1+0x34a0], R15 ;  /* 0x0034a00f01007387 */ /* 0x0003e80000100800 */
[----:B------:R-:W2:Y:S04]  /*8eb70*/  LDL.LU R12, [R1+0x710] ;  /* 0x00071000010c7983 */ /* 0x000ea80000300800 */
[----:B------:R-:W2:Y:S04]  /*8eb80*/  LDL.LU R13, [R1+0x714] ;  /* 0x00071400010d7983 */ /* 0x000ea80000300800 */
[----:B0-----:R-:W2:Y:S04]  /*8eb90*/  LDL.LU R14, [R1+0x718] ;  /* 0x00071800010e7983 */ /* 0x001ea80000300800 */
[----:B-1----:R-:W2:Y:S02]  /*8eba0*/  LDL.LU R15, [R1+0x71c] ;  /* 0x00071c00010f7983 */ /* 0x002ea40000300800 */
[----:B--2---:R-:W-:Y:S02]  /*8ebb0*/  HMMA.16816.F32.BF16 R12, R24, R10, R12 ;  /* 0x0000000a180c723c */ /* 0x004fe4000004180c */
[----:B------:R0:W-:Y:S04]  /*8ebc0*/  STL [R1+0x3484], R10 ;  /* 0x0034840a01007387 */ /* 0x0001e80000100800 */
[----:B------:R1:W-:-:S13]  /*8ebd0*/  STL [R1+0x3480], R11 ;  /* 0x0034800b01007387 */ /* 0x0003da0000100800 */
[----:B------:R-:W-:Y:S04]  /*8ebe0*/  STL.64 [R1+0x710], R12 ;  /* 0x0007100c01007387 */ /* 0x000fe80000100a00 */
[----:B------:R-:W-:Y:S04]  /*8ebf0*/  STL.64 [R1+0x718], R14 ;  /* 0x0007180e01007387 */ /* 0x000fe80000100a00 */
[----:B------:R-:W2:Y:S04]  /*8ec00*/  LDL.LU R8, [R1+0xdb0] ;  /* 0x000db00001087983 */ /* 0x000ea80000300800 */
[----:B------:R-:W2:Y:S04]  /*8ec10*/  LDL.LU R9, [R1+0xdb4] ;  /* 0x000db40001097983 */ /* 0x000ea80000300800 */
[----:B0-----:R-:W3:Y:S04]  /*8ec20*/  LDL.LU R10, [R1+0xdb8] ;  /* 0x000db800010a7983 */ /* 0x001ee80000300800 */
[----:B-1----:R-:W3:Y:S04]  /*8ec30*/  LDL.LU R11, [R1+0xdbc] ;  /* 0x000dbc00010b7983 */ /* 0x002ee80000300800 */
[----:B---3--:R0:W-:Y:S04]  /*8ec40*/  STL.64 [R1+0x3650], R10 ;  /* 0x0036500a01007387 */ /* 0x0081e80000100a00 */
[----:B--2---:R-:W-:Y:S04]  /*8ec50*/  STL.64 [R1+0x3648], R8 ;  /* 0x0036480801007387 */ /* 0x004fe80000100a00 */
[----:B0-----:R-:W2:Y:S01]  /*8ec60*/  LDL.64 R10, [R1+0x198] ;  /* 0x00019800010a7983 */ /* 0x001ea20000100a00 */
[----:B------:R-:W-:Y:S01]  /*8ec70*/  LOP3.LUT R28, R28, 0x40, RZ, 0x3c, !PT ;  /* 0x000000401c1c7812 */ /* 0x000fe200078e3cff */
[----:B----4-:R-:W-:Y:S04]  /*8ec80*/  HMMA.16816.F32.BF16 R12, R24, R6, R16 ;  /* 0x00000006180c723c */ /* 0x010fe80000041810 */
[----:B------:R-:W0:Y:S04]  /*8ec90*/  LDSM.16.MT88.4 R24, [R28+UR5+0x13080] ;  /* 0x013080051c18783b */ /* 0x000e280008004200 */
[----:B------:R-:W1:Y:S04]  /*8eca0*/  LDSM.16.MT88.4 R20, [R28+UR5+0x13000] ;  /* 0x013000051c14783b */ /* 0x000e680008004200 */
[----:B--2---:R2:W-:Y:S04]  /*8ecb0*/  STL.64 [R1+0x3658], R10 ;  /* 0x0036580a01007387 */ /* 0x0045e80000100a00 */
[----:B--2---:R-:W2:Y:S04]  /*8ecc0*/  LDL.64 R10, [R1+0x1a8] ;  /* 0x0001a800010a7983 */ /* 0x004ea80000100a00 */
[----:B--2---:R2:W-:Y:S04]  /*8ecd0*/  STL.64 [R1+0x3660], R10 ;  /* 0x0036600a01007387 */ /* 0x0045e80000100a00 */
[----:B--2---:R-:W1:Y:S04]  /*8ece0*/  LDL.64 R10, [R1+0x1b8] ;  /* 0x0001b800010a7983 */ /* 0x004e680000100a00 */
[----:B------:R2:W-:Y:S04]  /*8ecf0*/  STL.64 [R1+0x35d0], R6 ;  /* 0x0035d00601007387 */ /* 0x0005e80000100a00 */
[----:B--2---:R-:W2:Y:S04]  /*8ed00*/  LDL.64 R6, [R1+0x188] ;  /* 0x0001880001067983 */ /* 0x004ea80000100a00 */
[----:B------:R3:W-:Y:S04]  /*8ed10*/  STL.64 [R1+0x450], R12 ;  /* 0x0004500c01007387 */ /* 0x0007e80000100a00 */
[----:B------:R4:W-:Y:S04]  /*8ed20*/  STL.64 [R1+0x458], R14 ;  /* 0x0004580e01007387 */ /* 0x0009e80000100a00 */
[----:B---3--:R-:W3:Y:S04]  /*8ed30*/  LDL.LU R12, [R1+0xda0] ;  /* 0x000da000010c7983 */ /* 0x008ee80000300800 */
[----:B------:R-:W3:Y:S04]  /*8ed40*/  LDL.LU R13, [R1+0xda4] ;  /* 0x000da400010d7983 */ /* 0x000ee80000300800 */
[----:B----4-:R-:W3:Y:S04]  /*8ed50*/  LDL.LU R14, [R1+0xda8] ;  /* 0x000da800010e7983 */ /* 0x010ee80000300800 */
[----:B------:R-:W3:Y:S04]  /*8ed60*/  LDL.LU R15, [R1+0xdac] ;  /* 0x000dac00010f7983 */ /* 0x000ee80000300800 */
[----:B------:R-:W4:Y:S04]  /*8ed70*/  LDL.64 R18, [R1+0x178] ;  /* 0x0001780001127983 */ /* 0x000f280000100a00 */
[----:B0-----:R-:W-:Y:S04]  /*8ed80*/  STL.64 [R1+0x3468], R26 ;  /* 0x0034681a01007387 */ /* 0x001fe80000100a00 */
[----:B------:R0:W-:Y:S04]  /*8ed90*/  STL.64 [R1+0x3460], R24 ;  /* 0x0034601801007387 */ /* 0x0001e80000100a00 */
[----:B0-----:R-:W1:Y:S04]  /*8eda0*/  LDL.LU R24, [R1+0xde0] ;  /* 0x000de00001187983 */ /* 0x001e680000300800 */
[----:B------:R-:W1:Y:S04]  /*8edb0*/  LDL.LU R25, [R1+0xde4] ;  /* 0x000de40001197983 */ /* 0x000e680000300800 */
[----:B------:R-:W1:Y:S04]  /*8edc0*/  LDL.LU R26, [R1+0xde8] ;  /* 0x000de800011a7983 */ /* 0x000e680000300800 */
[----:B------:R-:W1:Y:S02]  /*8edd0*/  LDL.LU R27, [R1+0xdec] ;  /* 0x000dec00011b7983 */ /* 0x000e640000300800 */
[----:B-1----:R-:W-:-:S15]  /*8ede0*/  HMMA.16816.F32.BF16 R24, R20, R10, R24 ;  /* 0x0000000a1418723c */ /* 0x002fde0000041818 */
[----:B------:R-:W-:-:S04]  /*8edf0*/  NOP ;  /* 0x0000000000007918 */ /* 0x000fc80000000000 */
[----:B------:R0:W-:Y:S04]  /*8ee00*/  STL.64 [R1+0xde0], R24 ;  /* 0x000de01801007387 */ /* 0x0001e80000100a00 */
[----:B------:R-:W-:Y:S01]  /*8ee10*/  STL.64 [R1+0xde8], R26 ;  /* 0x000de81a01007387 */ /* 0x000fe20000100a00 */
[----:B0-----:R-:W-:Y:S02]  /*8ee20*/  IMAD.MOV.U32 R24, RZ, RZ, R11 ;  /* 0x000000ffff187224 */ /* 0x001fe400078e000b */
[----:B------:R-:W-:Y:S02]  /*8ee30*/  IMAD.MOV.U32 R25, RZ, RZ, R10 ;  /* 0x000000ffff197224 */ /* 0x000fe400078e000a */
[----:B------:R-:W2:Y:S04]  /*8ee40*/  LDL.LU.64 R10, [R1+0x3660] ;  /* 0x00366000010a7983 */ /* 0x000ea80000300a00 */
[----:B------:R0:W-:Y:S04]  /*8ee50*/  STL [R1+0x348c], R24 ;  /* 0x00348c1801007387 */ /* 0x0001e80000100800 */
[----:B------:R1:W-:Y:S04]  /*8ee60*/  STL [R1+0x3488], R25 ;  /* 0x0034881901007387 */ /* 0x0003e80000100800 */
[----:B0-----:R-:W2:Y:S04]  /*8ee70*/  LDL.LU R24, [R1+0xdd0] ;  /* 0x000dd00001187983 */ /* 0x001ea80000300800 */
[----:B-1----:R-:W2:Y:S04]  /*8ee80*/  LDL.LU R25, [R1+0xdd4] ;  /* 0x000dd40001197983 */ /* 0x002ea80000300800 */
[----:B------:R-:W2:Y:S04]  /*8ee90*/  LDL.LU R26, [R1+0xdd8] ;  /* 0x000dd800011a7983 */ /* 0x000ea80000300800 */
[----:B------:R-:W2:Y:S02]  /*8eea0*/  LDL.LU R27, [R1+0xddc] ;  /* 0x000ddc00011b7983 */ /* 0x000ea40000300800 */
[----:B--2---:R-:W-:-:S15]  /*8eeb0*/  HMMA.16816.F32.BF16 R24, R20, R10, R24 ;  /* 0x0000000a1418723c */ /* 0x004fde0000041818 */
[----:B------:R-:W-:-:S04]  /*8eec0*/  NOP ;  /* 0x0000000000007918 */ /* 0x000fc80000000000 */
[----:B------:R-:W-:Y:S04]  /*8eed0*/  STL.64 [R1+0xdd0], R24 ;  /* 0x000dd01801007387 */ /* 0x000fe80000100a00 */
[----:B------:R0:W-:Y:S02]  /*8eee0*/  STL.64 [R1+0xdd8], R26 ;  /* 0x000dd81a01007387 */ /* 0x0001e40000100a00 */
[----:B0-----:R-:W-:Y:S02]  /*8eef0*/  IMAD.MOV.U32 R26, RZ, RZ, R11 ;  /* 0x000000ffff1a7224 */ /* 0x001fe400078e000b */
[----:B------:R-:W-:Y:S02]  /*8ef00*/  IMAD.MOV.U32 R27, RZ, RZ, R10 ;  /* 0x000000ffff1b7224 */ /* 0x000fe400078e000a */
[----:B------:R-:W2:Y:S04]  /*8ef10*/  LDL.LU.64 R10, [R1+0x3658] ;  /* 0x00365800010a7983 */ /* 0x000ea80000300a00 */
[----:B------:R0:W-:Y:S04]  /*8ef20*/  STL [R1+0x3494], R26 ;  /* 0x0034941a01007387 */ /* 0x0001e80000100800 */
[----:B------:R1:W-:Y:S04]  /*8ef30*/  STL [R1+0x3490], R27 ;  /* 0x0034901b01007387 */ /* 0x0003e80000100800 */
[----:B------:R-:W2:Y:S04]  /*8ef40*/  LDL.LU R24, [R1+0xdc0] ;  /* 0x000dc00001187983 */ /* 0x000ea80000300800 */
[----:B------:R-:W2:Y:S04]  /*8ef50*/  LDL.LU R25, [R1+0xdc4] ;  /* 0x000dc40001197983 */ /* 0x000ea80000300800 */
[----:B0-----:R-:W2:Y:S04]  /*8ef60*/  LDL.LU R26, [R1+0xdc8] ;  /* 0x000dc800011a7983 */ /* 0x001ea80000300800 */
[----:B-1----:R-:W2:Y:S02]  /*8ef70*/  LDL.LU R27, [R1+0xdcc] ;  /* 0x000dcc00011b7983 */ /* 0x002ea40000300800 */
        /* <DEDUP_REMOVED lines=8> */
[----:B------:R-:W-:Y:S04]  /*8f000*/  STL [R1+0x349c], R25 ;  /* 0x00349c1901007387 */ /* 0x000fe80000100800 */
[----:B------:R2:W-:Y:S02]  /*8f010*/  STL [R1+0x3498], R24 ;  /* 0x0034981801007387 */ /* 0x0005e40000100800 */
[----:B--2---:R-:W-:Y:S01]  /*8f020*/  HMMA.16816.F32.BF16 R24, R20, R6, R8 ;  /* 0x000000061418723c */ /* 0x004fe20000041808 */
[----:B------:R-:W-:-:S02]  /*8f030*/  IMAD.MOV.U32 R10, RZ, RZ, R6 ;  /* 0x000000ffff0a7224 */ /* 0x000fc400078e0006 */
[----:B------:R-:W-:-:S15]  /*8f040*/  IMAD.MOV.U32 R11, RZ, RZ, R7 ;  /* 0x000000ffff0b7224 */ /* 0x000fde00078e0007 */
[----:B------:R-:W-:Y:S01]  /*8f050*/  NOP ;  /* 0x0000000000007918 */ /* 0x000fe20000000000 */
[----:B------:R-:W-:Y:S04]  /*8f060*/  STL.64 [R1+0xdb0], R24 ;  /* 0x000db01801007387 */ /* 0x000fe80000100a00 */
[----:B------:R-:W-:Y:S04]  /*8f070*/  STL.64 [R1+0xdb8], R26 ;  /* 0x000db81a01007387 */ /* 0x000fe80000100a00 */
[----:B------:R-:W2:Y:S04]  /*8f080*/  LDL.LU R4, [R1+0xd30] ;  /* 0x000d300001047983 */ /* 0x000ea80000300800 */
[----:B------:R-:W2:Y:S04]  /*8f090*/  LDL.LU R5, [R1+0xd34] ;  /* 0x000d340001057983 */ /* 0x000ea80000300800 */
[----:B------:R-:W2:Y:S04]  /*8f0a0*/  LDL.LU R6, [R1+0xd38] ;  /* 0x000d380001067983 */ /* 0x000ea80000300800 */
[----:B------:R-:W2:Y:S04]  /*8f0b0*/  LDL.LU R7, [R1+0xd3c] ;  /* 0x000d3c0001077983 */ /* 0x000ea80000300800 */
[----:B--2---:R0:W-:Y:S04]  /*8f0c0*/  STL.64 [R1+0x35e0], R6 ;  /* 0x0035e00601007387 */ /* 0x0041e80000100a00 */
[----:B------:R-:W-:Y:S04]  /*8f0d0*/  STL.64 [R1+0x35d8], R4 ;  /* 0x0035d80401007387 */ /* 0x000fe80000100a00 */
[----:B0-----:R-:W2:Y:S01]  /*8f0e0*/  LDL.64 R6, [R1+0x118] ;  /* 0x0001180001067983 */ /* 0x001ea20000100a00 */
[----:B----4-:R-:W-:-:S02]  /*8f0f0*/  IMAD.MOV.U32 R26, RZ, RZ, R18 ;  /* 0x000000ffff1a7224 */ /* 0x010fc400078e0012 */
[----:B------:R-:W-:Y:S01]  /*8f100*/  IMAD.MOV.U32 R27, RZ, RZ, R19 ;  /* 0x000000ffff1b7224 */ /* 0x000fe200078e0013 */
[----:B--2---:R0:W-:Y:S02]  /*8f110*/  STL.64 [R1+0x35f0], R6 ;  /* 0x0035f00601007387 */ /* 0x0041e40000100a00 */
[----:B0-----:R-:W-:Y:S02]  /*8f120*/  IMAD.MOV.U32 R6, RZ, RZ, R2 ;  /* 0x000000ffff067224 */ /* 0x001fe400078e0002 */
[----:B------:R-:W-:-:S05]  /*8f130*/  IMAD.MOV.U32 R7, RZ, RZ, R0 ;  /* 0x000000ffff077224 */ /* 0x000fca00078e0000 */
[----:B------:R3:W-:Y:S02]  /*8f140*/  STL.64 [R1+0x3608], R6 ;  /* 0x0036080601007387 */ /* 0x0007e40000100a00 */
[----:B---3--:R-:W-:Y:S02]  /*8f150*/  HMMA.16816.F32.BF16 R4, R20, R18, R12 ;  /* 0x000000121404723c */ /* 0x008fe4000004180c */
[----:B------:R-:W-:Y:S04]  /*8f160*/  STL [R1+0x34ac], R11 ;  /* 0x0034ac0b01007387 */ /* 0x000fe80000100800 */
[----:B------:R-:W-:-:S13]  /*8f170*/  STL [R1+0x34a8], R10 ;  /* 0x0034a80a01007387 */ /* 0x000fda0000100800 */
[----:B------:R-:W-:Y:S04]  /*8f180*/  STL.64 [R1+0xda0], R4 ;  /* 0x000da00401007387 */ /* 0x000fe80000100a00 */
[----:B------:R-:W-:Y:S04]  /*8f190*/  STL.64 [R1+0xda8], R6 ;  /* 0x000da80601007387 */ /* 0x000fe80000100a00 */
[----:B------:R0:W-:Y:S04]  /*8f1a0*/  STL.64 [R1+0x3640], R26 ;  /* 0x0036401a01007387 */ /* 0x0001e80000100a00 */
[----:B------:R-:W2:Y:S04]  /*8f1b0*/  LDL.LU R12, [R1+0xd70] ;  /* 0x000d7000010c7983 */ /* 0x000ea80000300800 */
[----:B------:R-:W2:Y:S04]  /*8f1c0*/  LDL.LU R13, [R1+0xd74] ;  /* 0x000d7400010d7983 */ /* 0x000ea80000300800 */
[----:B------:R-:W3:Y:S04]  /*8f1d0*/  LDL.LU R14, [R1+0xd78] ;  /* 0x000d7800010e7983 */ /* 0x000ee80000300800 */
[----:B------:R-:W3:Y:S04]  /*8f1e0*/  LDL.LU R15, [R1+0xd7c] ;  /* 0x000d7c00010f7983 */ /* 0x000ee80000300800 */
[----:B------:R-:W4:Y:S04]  /*8f1f0*/  LDL.LU R24, [R1+0xd90] ;  /* 0x000d900001187983 */ /* 0x000f280000300800 */
[----:B------:R-:W4:Y:S04]  /*8f200*/  LDL.LU R25, [R1+0xd94] ;  /* 0x000d940001197983 */ /* 0x000f280000300800 */
[----:B0-----:R-:W4:Y:S04]  /*8f210*/  LDL.LU R26, [R1+0xd98] ;  /* 0x000d9800011a7983 */ /* 0x001f280000300800 */
[----:B------:R-:W4:Y:S04]  /*8f220*/  LDL.LU R27, [R1+0xd9c] ;  /* 0x000d9c00011b7983 */ /* 0x000f280000300800 */
[----:B---3--:R0:W-:Y:S04]  /*8f230*/  STL.64 [R1+0x3628], R14 ;  /* 0x0036280e01007387 */ /* 0x0081e80000100a00 */
[----:B--2---:R-:W-:Y:S04]  /*8f240*/  STL.64 [R1+0x3620], R12 ;  /* 0x0036200c01007387 */ /* 0x004fe80000100a00 */
[----:B0-----:R-:W2:Y:S04]  /*8f250*/  LDL.64 R14, [R1+0x158] ;  /* 0x00015800010e7983 */ /* 0x001ea80000100a00 */
[----:B--2---:R0:W-:Y:S04]  /*8f260*/  STL.64 [R1+0x3638], R14 ;  /* 0x0036380e01007387 */ /* 0x0041e80000100a00 */
[----:B0-----:R-:W4:Y:S04]  /*8f270*/  LDL.64 R14, [R1+0x168] ;  /* 0x00016800010e7983 */ /* 0x001f280000100a00 */
[----:B------:R-:W2:Y:S04]  /*8f280*/  LDL.LU R8, [R1+0xd60] ;  /* 0x000d600001087983 */ /* 0x000ea80000300800 */
[----:B------:R-:W2:Y:S04]  /*8f290*/  LDL.LU R9, [R1+0xd64] ;  /* 0x000d640001097983 */ /* 0x000ea80000300800 */
[----:B------:R-:W3:Y:S04]  /*8f2a0*/  LDL.LU R10, [R1+0xd68] ;  /* 0x000d6800010a7983 */ /* 0x000ee80000300800 */
[----:B------:R-:W3:Y:S04]  /*8f2b0*/  LDL.LU R11, [R1+0xd6c] ;  /* 0x000d6c00010b7983 */ /* 0x000ee80000300800 */
[----:B---3--:R0:W-:Y:S04]  /*8f2c0*/  STL.64 [R1+0x3618], R10 ;  /* 0x0036180a01007387 */ /* 0x0081e80000100a00 */
[----:B--2---:R1:W-:Y:S04]  /*8f2d0*/  STL.64 [R1+0x3610], R8 ;  /* 0x0036100801007387 */ /* 0x0043e80000100a00 */
[----:B0-----:R-:W2:Y:S04]  /*8f2e0*/  LDL.64 R10, [R1+0x148] ;  /* 0x00014800010a7983 */ /* 0x001ea80000100a00 */
[----:B--2---:R0:W-:Y:S04]  /*8f2f0*/  STL.64 [R1+0x3630], R10 ;  /* 0x0036300a01007387 */ /* 0x0041e80000100a00 */
[----:B-1----:R-:W2:Y:S04]  /*8f300*/  LDL.LU R8, [R1+0xd80] ;  /* 0x000d800001087983 */ /* 0x002ea80000300800 */
[----:B------:R-:W2:Y:S04]  /*8f310*/  LDL.LU R9, [R1+0xd84] ;  /* 0x000d840001097983 */ /* 0x000ea80000300800 */
[----:B0-----:R-:W2:Y:S04]  /*8f320*/  LDL.LU R10, [R1+0xd88] ;  /* 0x000d8800010a7983 */ /* 0x001ea80000300800 */
[----:B------:R-:W2:Y:S04]  /*8f330*/  LDL.LU R11, [R1+0xd8c] ;  /* 0x000d8c00010b7983 */ /* 0x000ea80000300800 */
[----:B------:R-:W3:Y:S04]  /*8f340*/  LDL.64 R18, [R1+0xe8] ;  /* 0x0000e80001127983 */ /* 0x000ee80000100a00 */
[----:B------:R-:W2:Y:S04]  /*8f350*/  LDL.64 R6, [R1+0x138] ;  /* 0x0001380001067983 */ /* 0x000ea80000100a00 */
[----:B---3--:R0:W-:Y:S04]  /*8f360*/  STL.64 [R1+0x35c8], R18 ;  /* 0x0035c81201007387 */ /* 0x0081e80000100a00 */
[----:B0-----:R-:W3:Y:S01]  /*8f370*/  LDL.64 R18, [R1+0x108] ;  /* 0x0001080001127983 */ /* 0x001ee20000100a00 */
[----:B----4-:R-:W-:Y:S03]  /*8f380*/  HMMA.16816.F32.BF16 R24, R20, R14, R24 ;  /* 0x0000000e1418723c */ /* 0x010fe60000041818 */
[----:B---3--:R0:W-:Y:S04]  /*8f390*/  STL.64 [R1+0x35e8], R18 ;  /* 0x0035e81201007387 */ /* 0x0081e80000100a00 */
[----:B------:R-:W3:Y:S04]  /*8f3a0*/  LDL.LU R16, [R1+0xd40] ;  /* 0x000d400001107983 */ /* 0x000ee80000300800 */
[----:B------:R-:W3:Y:S04]  /*8f3b0*/  LDL.LU R17, [R1+0xd44] ;  /* 0x000d440001117983 */ /* 0x000ee80000300800 */
[----:B0-----:R-:W4:Y:S04]  /*8f3c0*/  LDL.LU R18, [R1+0xd48] ;  /* 0x000d480001127983 */ /* 0x001f280000300800 */
[----:B------:R-:W4:Y:S04]  /*8f3d0*/  LDL.LU R19, [R1+0xd4c] ;  /* 0x000d4c0001137983 */ /* 0x000f280000300800 */
[----:B----4-:R-:W-:Y:S04]  /*8f3e0*/  STL.64 [R1+0x3600], R18 ;  /* 0x0036001201007387 */ /* 0x010fe80000100a00 */
[----:B---3--:R0:W-:Y:S04]  /*8f3f0*/  STL.64 [R1+0x35f8], R16 ;  /* 0x0035f81001007387 */ /* 0x0081e80000100a00 */
[----:B0-----:R-:W3:Y:S04]  /*8f400*/  LDL.LU R16, [R1+0xd50] ;  /* 0x000d500001107983 */ /* 0x001ee80000300800 */
[----:B------:R-:W3:Y:S04]  /*8f410*/  LDL.LU R17, [R1+0xd54] ;  /* 0x000d540001117983 */ /* 0x000ee80000300800 */
[----:B------:R-:W3:Y:S04]  /*8f420*/  LDL.LU R18, [R1+0xd58] ;  /* 0x000d580001127983 */ /* 0x000ee80000300800 */
[----:B------:R-:W3:Y:S04]  /*8f430*/  LDL.LU R19, [R1+0xd5c] ;  /* 0x000d5c0001137983 */ /* 0x000ee80000300800 */
[----:B------:R0:W-:Y:S04]  /*8f440*/  STL.64 [R1+0xd90], R24 ;  /* 0x000d901801007387 */ /* 0x0001e80000100a00 */
[----:B------:R1:W-:Y:S01]  /*8f450*/  STL.64 [R1+0xd98], R26 ;  /* 0x000d981a01007387 */ /* 0x0003e20000100a00 */
[----:B0-----:R-:W-:-:S03]  /*8f460*/  IMAD.MOV.U32 R25, RZ, RZ, R14 ;  /* 0x000000ffff197224 */ /* 0x001fc600078e000e */
[----:B-1----:R-:W4:Y:S01]  /*8f470*/  LDL.LU.64 R26, [R1+0x3640] ;  /* 0x00364000011a7983 */ /* 0x002f220000300a00 */
[----:B------:R-:W-:-:S03]  /*8f480*/  IMAD.MOV.U32 R24, RZ, RZ, R15 ;  /* 0x000000ffff187224 */ /* 0x000fc600078e000f */
[----:B------:R-:W2:Y:S02]  /*8f490*/  LDL.LU.64 R14, [R1+0x3638] ;  /* 0x00363800010e7983 */ /* 0x000ea40000300a00 */
[----:B--2---:R-:W-:Y:S02]  /*8f4a0*/  HMMA.16816.F32.BF16 R8, R20, R14, R8 ;  /* 0x0000000e1408723c */ /* 0x004fe40000041808 */
[----:B----4-:R-:W-:Y:S04]  /*8f4b0*/  STL.64 [R1+0x34b8], R26 ;  /* 0x0034b81a01007387 */ /* 0x010fe80000100a00 */
[----:B------:R0:W-:Y:S01]  /*8f4c0*/  STL.64 [R1+0x34b0], R24 ;  /* 0x0034b01801007387 */ /* 0x0001e20000100a00 */
[----:B------:R-:W-:-:S03]  /*8f4d0*/  IMAD.MOV.U32 R0, RZ, RZ, R15 ;  /* 0x000000ffff007224 */ /* 0x000fc600078e000f */
[----:B0-----:R-:W2:Y:S04]  /*8f4e0*/  LDL.LU R24, [R1+0xd10] ;  /* 0x000d100001187983 */ /* 0x001ea80000300800 */
[----:B------:R-:W2:Y:S04]  /*8f4f0*/  LDL.LU R25, [R1+0xd14] ;  /* 0x000d140001197983 */ /* 0x000ea80000300800 */
[----:B------:R-:W2:Y:S04]  /*8f500*/  LDL.LU R26, [R1+0xd18] ;  /* 0x000d1800011a7983 */ /* 0x000ea80000300800 */
[----:B------:R-:W2:Y:S04]  /*8f510*/  LDL.LU R27, [R1+0xd1c] ;  /* 0x000d1c00011b7983 */ /* 0x000ea80000300800 */
[----:B------:R-:W-:Y:S04]  /*8f520*/  STL.64 [R1+0xd80], R8 ;  /* 0x000d800801007387 */ /* 0x000fe80000100a00 */
[----:B------:R0:W-:Y:S04]  /*8f530*/  STL.64 [R1+0xd88], R10 ;  /* 0x000d880a01007387 */ /* 0x0001e80000100a00 */
[----:B0-----:R-:W4:Y:S04]  /*8f540*/  LDL.LU.64 R10, [R1+0x3630] ;  /* 0x00363000010a7983 */ /* 0x001f280000300a00 */
[----:B------:R-:W4:Y:S04]  /*8f550*/  LDL.LU.64 R14, [R1+0x3628] ;  /* 0x00362800010e7983 */ /* 0x000f280000300a00 */
[----:B------:R-:W4:Y:S02]  /*8f560*/  LDL.LU.64 R12, [R1+0x3620] ;  /* 0x00362000010c7983 */ /* 0x000f240000300a00 */
[----:B----4-:R-:W-:-:S15]  /*8f570*/  HMMA.16816.F32.BF16 R12, R20, R10, R12 ;  /* 0x0000000a140c723c */ /* 0x010fde000004180c */
[----:B------:R-:W-:-:S04]  /*8f580*/  NOP ;  /* 0x0000000000007918 */ /* 0x000fc80000000000 */
[----:B------:R-:W-:Y:S04]  /*8f590*/  STL.64 [R1+0xd70], R12 ;  /* 0x000d700c01007387 */ /* 0x000fe80000100a00 */
[----:B------:R0:W-:Y:S02]  /*8f5a0*/  STL.64 [R1+0xd78], R14 ;  /* 0x000d780e01007387 */ /* 0x0001e40000100a00 */
[----:B0-----:R-:W-:Y:S02]  /*8f5b0*/  IMAD.MOV.U32 R14, RZ, RZ, R10 ;  /* 0x000000ffff0e7224 */ /* 0x001fe400078e000a */
[----:B------:R-:W-:Y:S02]  /*8f5c0*/  IMAD.MOV.U32 R15, RZ, RZ, R11 ;  /* 0x000000ffff0f7224 */ /* 0x000fe400078e000b */
[----:B------:R-:W4:Y:S04]  /*8f5d0*/  LDL.LU.64 R10, [R1+0x3618] ;  /* 0x00361800010a7983 */ /* 0x000f280000300a00 */
[----:B------:R-:W4:Y:S04]  /*8f5e0*/  LDL.LU.64 R8, [R1+0x3610] ;  /* 0x0036100001087983 */ /* 0x000f280000300a00 */
[----:B------:R0:W-:Y:S04]  /*8f5f0*/  STL.64 [R1+0x34d0], R14 ;  /* 0x0034d00e01007387 */ /* 0x0001e80000100a00 */
[----:B0-----:R-:W2:Y:S01]  /*8f600*/  LDL.64 R14, [R1+0xf8] ;  /* 0x0000f800010e7983 */ /* 0x001ea20000100a00 */
[----:B----4-:R-:W-:-:S15]  /*8f610*/  HMMA.16816.F32.BF16 R8, R20, R6, R8 ;  /* 0x000000061408723c */ /* 0x010fde0000041808 */
[----:B------:R-:W-:-:S04]  /*8f620*/  NOP ;  /* 0x0000000000007918 */ /* 0x000fc80000000000 */
[----:B------:R-:W-:Y:S04]  /*8f630*/  STL.64 [R1+0xd60], R8 ;  /* 0x000d600801007387 */ /* 0x000fe80000100a00 */
[----:B------:R0:W-:Y:S02]  /*8f640*/  STL.64 [R1+0xd68], R10 ;  /* 0x000d680a01007387 */ /* 0x0001e40000100a00 */
[----:B0-----:R-:W-:Y:S02]  /*8f650*/  IMAD.MOV.U32 R11, RZ, RZ, R6 ;  /* 0x000000ffff0b7224 */ /* 0x001fe400078e0006 */
[----:B------:R-:W-:Y:S02]  /*8f660*/  IMAD.MOV.U32 R10, RZ, RZ, R7 ;  /* 0x000000ffff0a7224 */ /* 0x000fe400078e0007 */
        /* <DEDUP_REMOVED lines=22> */
[----:B0-----:R-:W3:Y:S01]  /*8f7d0*/  LDL.LU.64 R6, [R1+0x35d0] ;  /* 0x0035d00001067983 */ /* 0x001ee20000300a00 */
[----:B------:R-:W-:Y:S02]  /*8f7e0*/  IMAD.MOV.U32 R4, RZ, RZ, R19 ;  /* 0x000000ffff047224 */ /* 0x000fe400078e0013 */
[----:B------:R-:W-:-:S02]  /*8f7f0*/  IMAD.MOV.U32 R5, RZ, RZ, R18 ;  /* 0x000000ffff057224 */ /* 0x000fc400078e0012 */
[----:B------:R-:W4:Y:S04]  /*8f800*/  LDL.LU.64 R18, [R1+0x35c8] ;  /* 0x0035c80001127983 */ /* 0x000f280000300a00 */
[----:B------:R0:W-:Y:S04]  /*8f810*/  STL [R1+0x3338], R4 ;  /* 0x0033380401007387 */ /* 0x0001e80000100800 */
[----:B------:R1:W-:Y:S04]  /*8f820*/  STL [R1+0x3334], R5 ;  /* 0x0033340501007387 */ /* 0x0003e80000100800 */
[----:B---3--:R3:W-:Y:S04]  /*8f830*/  STL.64 [R1+0x35a8], R6 ;  /* 0x0035a80601007387 */ /* 0x0087e80000100a00 */
[----:B0-----:R-:W4:Y:S04]  /*8f840*/  LDL.LU R4, [R1+0xd20] ;  /* 0x000d200001047983 */ /* 0x001f280000300800 */
[----:B-1----:R-:W4:Y:S04]  /*8f850*/  LDL.LU R5, [R1+0xd24] ;  /* 0x000d240001057983 */ /* 0x002f280000300800 */
[----:B---3--:R-:W3:Y:S04]  /*8f860*/  LDL.LU R6, [R1+0xd28] ;  /* 0x000d280001067983 */ /* 0x008ee80000300800 */
[----:B------:R-:W3:Y:S01]  /*8f870*/  LDL.LU R7, [R1+0xd2c] ;  /* 0x000d2c0001077983 */ /* 0x000ee20000300800 */
[----:B--2---:R-:W-:-:S02]  /*8f880*/  IMAD.MOV.U32 R8, RZ, RZ, R15 ;  /* 0x000000ffff087224 */ /* 0x004fc400078e000f */
[----:B------:R-:W-:Y:S02]  /*8f890*/  IMAD.MOV.U32 R9, RZ, RZ, R14 ;  /* 0x000000ffff097224 */ /* 0x000fe400078e000e */
[----:B----4-:R-:W-:Y:S02]  /*8f8a0*/  IMAD.MOV.U32 R28, RZ, RZ, R18 ;  /* 0x000000ffff1c7224 */ /* 0x010fe400078e0012 */
[----:B------:R-:W-:Y:S01]  /*8f8b0*/  IMAD.MOV.U32 R29, RZ, RZ, R19 ;  /* 0x000000ffff1d7224 */ /* 0x000fe200078e0013 */
[----:B---3--:R-:W-:-:S15]  /*8f8c0*/  HMMA.16816.F32.BF16 R4, R20, R14, R4 ;  /* 0x0000000e1404723c */ /* 0x008fde0000041804 */
[----:B------:R-:W-:-:S04]  /*8f8d0*/  NOP ;  /* 0x0000000000007918 */ /* 0x000fc80000000000 */
[----:B------:R-:W-:Y:S04]  /*8f8e0*/  STL.64 [R1+0xd20], R4 ;  /* 0x000d200401007387 */ /* 0x000fe80000100a00 */
[----:B------:R0:W-:Y:S02]  /*8f8f0*/  STL.64 [R1+0xd28], R6 ;  /* 0x000d280601007387 */ /* 0x0001e40000100a00 */
[C---:B0-----:R-:W-:Y:S02]  /*8f900*/  HMMA.16816.F32.BF16 R4, R20.reuse, R18, R24 ;  /* 0x000000121404723c */ /* 0x041fe40000041818 */
[----:B------:R-:W-:Y:S04]  /*8f910*/  STL [R1+0x3340], R8 ;  /* 0x0033400801007387 */ /* 0x000fe80000100800 */
[----:B------:R-:W-:Y:S04]  /*8f920*/  STL [R1+0x333c], R9 ;  /* 0x00333c0901007387 */ /* 0x000fe80000100800 */
[----:B------:R-:W-:Y:S09]  /*8f930*/  STL.64 [R1+0x3590], R10 ;  /* 0x0035900a01007387 */ /* 0x000ff20000100a00 */
        /* <DEDUP_REMOVED lines=13> */
[----:B------:R-:W4:Y:S04]  /*8fa10*/  LDL.LU R8, [R1+0xce0] ;  /* 0x000ce00001087983 */ /* 0x000f280000300800 */
[----:B------:R-:W4:Y:S04]  /*8fa20*/  LDL.LU R9, [R1+0xce4] ;  /* 0x000ce40001097983 */ /* 0x000f280000300800 */
[----:B------:R-:W2:Y:S04]  /*8fa30*/  LDL.LU R10, [R1+0xce8] ;  /* 0x000ce800010a7983 */ /* 0x000ea80000300800 */
[----:B------:R-:W2:Y:S04]  /*8fa40*/  LDL.LU R11, [R1+0xcec] ;  /* 0x000cec00010b7983 */ /* 0x000ea80000300800 */
[----:B--2---:R0:W-:Y:S04]  /*8fa50*/  STL.64 [R1+0x35a0], R10 ;  /* 0x0035a00a01007387 */ /* 0x0041e80000100a00 */
[----:B----4-:R1:W-:Y:S04]  /*8fa60*/  STL.64 [R1+0x3598], R8 ;  /* 0x0035980801007387 */ /* 0x0103e80000100a00 */
[----:B0-----:R-:W2:Y:S04]  /*8fa70*/  LDL.64 R10, [R1+0xc8] ;  /* 0x0000c800010a7983 */ /* 0x001ea80000100a00 */
[----:B--2---:R0:W-:Y:S04]  /*8fa80*/  STL.64 [R1+0x35c0], R10 ;  /* 0x0035c00a01007387 */ /* 0x0041e80000100a00 */
[----:B-1----:R-:W2:Y:S04]  /*8fa90*/  LDL.LU R8, [R1+0xd00] ;  /* 0x000d000001087983 */ /* 0x002ea80000300800 */
[----:B------:R-:W2:Y:S04]  /*8faa0*/  LDL.LU R9, [R1+0xd04] ;  /* 0x000d040001097983 */ /* 0x000ea80000300800 */
[----:B0-----:R-:W2:Y:S04]  /*8fab0*/  LDL.LU R10, [R1+0xd08] ;  /* 0x000d0800010a7983 */ /* 0x001ea80000300800 */
[----:B------:R-:W2:Y:S04]  /*8fac0*/  LDL.LU R11, [R1+0xd0c] ;  /* 0x000d0c00010b7983 */ /* 0x000ea80000300800 */
[----:B---3--:R0:W-:Y:S04]  /*8fad0*/  STL.64 [R1+0x3578], R18 ;  /* 0x0035781201007387 */ /* 0x0081e80000100a00 */
[----:B------:R-:W-:Y:S04]  /*8fae0*/  STL.64 [R1+0x3570], R16 ;  /* 0x0035701001007387 */ /* 0x000fe80000100a00 */
[----:B0-----:R-:W3:Y:S04]  /*8faf0*/  LDL.64 R18, [R1+0xa8] ;  /* 0x0000a80001127983 */ /* 0x001ee80000100a00 */
[----:B---3--:R0:W-:Y:S04]  /*8fb00*/  STL.64 [R1+0x3588], R18 ;  /* 0x0035881201007387 */ /* 0x0081e80000100a00 */
[----:B0-----:R-:W3:Y:S04]  /*8fb10*/  LDL.64 R18, [R1+0xb8] ;  /* 0x0000b80001127983 */ /* 0x001ee80000100a00 */
[----:B------:R-:W4:Y:S04]  /*8fb20*/  LDL.LU R12, [R1+0xca0] ;  /* 0x000ca000010c7983 */ /* 0x000f280000300800 */
[----:B------:R-:W4:Y:S04]  /*8fb30*/  LDL.LU R13, [R1+0xca4] ;  /* 0x000ca400010d7983 */ /* 0x000f280000300800 */
[----:B------:R-:W3:Y:S04]  /*8fb40*/  LDL.LU R14, [R1+0xca8] ;  /* 0x000ca800010e7983 */ /* 0x000ee80000300800 */
[----:B------:R-:W3:Y:S01]  /*8fb50*/  LDL.LU R15, [R1+0xcac] ;  /* 0x000cac00010f7983 */ /* 0x000ee20000300800 */
[----:B--2---:R-:W-:Y:S03]  /*8fb60*/  HMMA.16816.F32.BF16 R8, R20, R6, R8 ;  /* 0x000000061408723c */ /* 0x004fe60000041808 */
[----:B---3--:R0:W-:Y:S04]  /*8fb70*/  STL.64 [R1+0x3560], R14 ;  /* 0x0035600e01007387 */ /* 0x0081e80000100a00 */
[----:B----4-:R1:W-:Y:S04]  /*8fb80*/  STL.64 [R1+0x3558], R12 ;  /* 0x0035580c01007387 */ /* 0x0103e80000100a00 */
[----:B0-----:R-:W2:Y:S01]  /*8fb90*/  LDL.64 R14, [R1+0x98] ;  /* 0x00009800010e7983 */ /* 0x001ea20000100a00 */
[----:B------:R-:W-:-:S02]  /*8fba0*/  IMAD.MOV.U32 R2, RZ, RZ, R6 ;  /* 0x000000ffff027224 */ /* 0x000fc400078e0006 */
[----:B------:R-:W-:Y:S01]  /*8fbb0*/  IMAD.MOV.U32 R3, RZ, RZ, R7 ;  /* 0x000000ffff037224 */ /* 0x000fe200078e0007 */
[----:B--2---:R0:W-:Y:S04]  /*8fbc0*/  STL.64 [R1+0x3580], R14 ;  /* 0x0035800e01007387 */ /* 0x0041e80000100a00 */
[----:B-1----:R-:W2:Y:S04]  /*8fbd0*/  LDL.LU R12, [R1+0xcd0] ;  /* 0x000cd000010c7983 */ /* 0x002ea80000300800 */
[----:B------:R-:W2:Y:S04]  /*8fbe0*/  LDL.LU R13, [R1+0xcd4] ;  /* 0x000cd400010d7983 */ /* 0x000ea80000300800 */
[----:B0-----:R-:W2:Y:S04]  /*8fbf0*/  LDL.LU R14, [R1+0xcd8] ;  /* 0x000cd800010e7983 */ /* 0x001ea80000300800 */
        /* <DEDUP_REMOVED lines=19> */
[----:B------:R-:W2:Y:S04]  /*8fd30*/  LDL.LU.64 R8, [R1+0x3598] ;  /* 0x0035980001087983 */ /* 0x000ea80000300a00 */
[----:B------:R-:W-:Y:S04]  /*8fd40*/  STL [R1+0x3358], R5 ;  /* 0x0033580501007387 */ /* 0x000fe80000100800 */
[----:B------:R-:W-:Y:S01]  /*8fd50*/  STL [R1+0x3354], R4 ;  /* 0x0033540401007387 */ /* 0x000fe20000100800 */
[----:B--2---:R-:W-:-:S15]  /*8fd60*/  HMMA.16816.F32.BF16 R8, R20, R18, R8 ;  /* 0x000000121408723c */ /* 0x004fde0000041808 */
[----:B------:R-:W-:-:S04]  /*8fd70*/  NOP ;  /* 0x0000000000007918 */ /* 0x000fc80000000000 */
        /* <DEDUP_REMOVED lines=9> */
[----:B------:R0:W-:Y:S01]  /*8fe10*/  STL.64 [R1+0x3550], R10 ;  /* 0x0035500a01007387 */ /* 0x0001e20000100a00 */
[----:B------:R-:W-:-:S02]  /*8fe20*/  IMAD.MOV.U32 R29, RZ, RZ, R18 ;  /* 0x000000ffff1d7224 */ /* 0x000fc400078e0012 */
[----:B------:R-:W-:Y:S01]  /*8fe30*/  IMAD.MOV.U32 R28, RZ, RZ, R19 ;  /* 0x000000ffff1c7224 */ /* 0x000fe200078e0013 */
[----:B0-----:R-:W2:-:S12]  /*8fe40*/  LDL.64 R10, [R1+0x88] ;  /* 0x00008800010a7983 */ /* 0x001e980000100a00 */
        /* <DEDUP_REMOVED lines=15> */
[----:B------:R-:W3:Y:S04]  /*8ff40*/  LDL.LU.64 R12, [R1+0x3558] ;  /* 0x00355800010c7983 */ /* 0x000ee80000300a00 */
[----:B------:R0:W-:Y:S04]  /*8ff50*/  STL [R1+0x3370], R16 ;  /* 0x0033701001007387 */ /* 0x0001e80000100800 */
[----:B------:R1:W-:Y:S04]  /*8ff60*/  STL [R1+0x336c], R17 ;  /* 0x00336c1101007387 */ /* 0x0003e80000100800 */
[----:B--2---:R2:W-:Y:S04]  /*8ff70*/  STL.64 [R1+0x3528], R18 ;  /* 0x0035281201007387 */ /* 0x0045e80000100a00 */
[----:B0-----:R-:W4:Y:S04]  /*8ff80*/  LDL.LU R16, [R1+0xcb0] ;  /* 0x000cb00001107983 */ /* 0x001f280000300800 */
[----:B-1----:R-:W4:Y:S04]  /*8ff90*/  LDL.LU R17, [R1+0xcb4] ;  /* 0x000cb40001117983 */ /* 0x002f280000300800 */
[----:B--2---:R-:W4:Y:S04]  /*8ffa0*/  LDL.LU R18, [R1+0xcb8] ;  /* 0x000cb80001127983 */ /* 0x004f280000300800 */
[----:B------:R-:W4:Y:S01]  /*8ffb0*/  LDL.LU R19, [R1+0xcbc] ;  /* 0x000cbc0001137983 */ /* 0x000f220000300800 */
[----:B------:R-:W-:-:S02]  /*8ffc0*/  IMAD.MOV.U32 R3, RZ, RZ, R10 ;  /* 0x000000ffff037224 */ /* 0x000fc400078e000a */
[----:B------:R-:W-:Y:S02]  /*8ffd0*/  IMAD.MOV.U32 R2, RZ, RZ, R11 ;  /* 0x000000ffff027224 */ /* 0x000fe400078e000b */
[----:B---3--:R-:W-:Y:S02]  /*8ffe0*/  IMAD.MOV.U32 R5, RZ, RZ, R26 ;  /* 0x000000ffff057224 */ /* 0x008fe400078e001a */
[----:B------:R-:W-:Y:S01]  /*8fff0*/  IMAD.MOV.U32 R4, RZ, RZ, R27 ;  /* 0x000000ffff047224 */ /* 0x000fe200078e001b */
[C---:B----4-:R-:W-:Y:S08]  /*90000*/  HMMA.16816.F32.BF16 R16, R20.reuse, R10, R16 ;  /* 0x0000000a1410723c */ /* 0x050ff00000041810 */
[C---:B------:R-:W-:Y:S11]  /*90010*/  HMMA.16816.F32.BF16 R8, R20.reuse, R26, R12 ;  /* 0x0000001a1408723c */ /* 0x040ff6000004180c */
[----:B------:R0:W-:Y:S04]  /*90020*/  STL.64 [R1+0xcb0], R16 ;  /* 0x000cb01001007387 */ /* 0x0001e80000100a00 */
[----:B------:R1:W-:Y:S04]  /*90030*/  STL.64 [R1+0xcb8], R18 ;  /* 0x000cb81201007387 */ /* 0x0003e80000100a00 */
[----:B------:R-:W-:Y:S04]  /*90040*/  STL [R1+0x3378], R2 ;  /* 0x0033780201007387 */ /* 0x000fe80000100800 */
[----:B------:R-:W-:Y:S04]  /*90050*/  STL [R1+0x3374], R3 ;  /* 0x0033740301007387 */ /* 0x000fe80000100800 */
[----:B------:R2:W-:Y:S04]  /*90060*/  STL.64 [R1+0xca0], R8 ;  /* 0x000ca00801007387 */ /* 0x0005e80000100a00 */
[----:B------:R3:W-:Y:S04]  /*90070*/  STL.64 [R1+0xca8], R10 ;  /* 0x000ca80a01007387 */ /* 0x0007e80000100a00 */
        /* <DEDUP_REMOVED lines=10> */
[----:B-1----:R-:W4:Y:S04]  /*90120*/  LDL.LU R18, [R1+0xc78] ;  /* 0x000c780001127983 */ /* 0x002f280000300800 */
[----:B------:R-:W4:Y:S04]  /*90130*/  LDL.LU R19, [R1+0xc7c] ;  /* 0x000c7c0001137983 */ /* 0x000f280000300800 */
[----:B--2---:R-:W2:Y:S04]  /*90140*/  LDL.LU R8, [R1+0xc90] ;  /* 0x000c900001087983 */ /* 0x004ea80000300800 */
[----:B------:R-:W2:Y:S04]  /*90150*/  LDL.LU R9, [R1+0xc94] ;  /* 0x000c940001097983 */ /* 0x000ea80000300800 */
[----:B---3--:R-:W2:Y:S04]  /*90160*/  LDL.LU R10, [R1+0xc98] ;  /* 0x000c9800010a7983 */ /* 0x008ea80000300800 */
[----:B------:R-:W2:Y:S04]  /*90170*/  LDL.LU R11, [R1+0xc9c] ;  /* 0x000c9c00010b7983 */ /* 0x000ea80000300800 */
[----:B----4-:R0:W-:Y:S04]  /*90180*/  STL.64 [R1+0x3538], R18 ;  /* 0x0035381201007387 */ /* 0x0101e80000100a00 */
[----:B------:R-:W-:Y:S04]  /*90190*/  STL.64 [R1+0x3530], R16 ;  /* 0x0035301001007387 */ /* 0x000fe80000100a00 */
[----:B0-----:R-:W3:Y:S04]  /*901a0*/  LDL.64 R18, [R1+0x58] ;  /* 0x0000580001127983 */ /* 0x001ee80000100a00 */
[----:B---3--:R0:W-:Y:S04]  /*901b0*/  STL.64 [R1+0x3548], R18 ;  /* 0x0035481201007387 */ /* 0x0081e80000100a00 */
[----:B0-----:R-:W2:Y:S04]  /*901c0*/  LDL.64 R18, [R1+0x68] ;  /* 0x0000680001127983 */ /* 0x001ea80000100a00 */
[----:B------:R0:W-:Y:S04]  /*901d0*/  STL.64 [R1+0x34e0], R14 ;  /* 0x0034e00e01007387 */ /* 0x0001e80000100a00 */
        /* <DEDUP_REMOVED lines=9> */
[----:B------:R-:W3:Y:S04]  /*90270*/  LDL.LU R12, [R1+0xc80] ;  /* 0x000c8000010c7983 */ /* 0x000ee80000300800 */
[----:B------:R-:W3:Y:S04]  /*90280*/  LDL.LU R13, [R1+0xc84] ;  /* 0x000c8400010d7983 */ /* 0x000ee80000300800 */
[----:B0-----:R-:W3:Y:S04]  /*90290*/  LDL.LU R14, [R1+0xc88] ;  /* 0x000c8800010e7983 */ /* 0x001ee80000300800 */
[----:B------:R-:W3:Y:S04]  /*902a0*/  LDL.LU R15, [R1+0xc8c] ;  /* 0x000c8c00010f7983 */ /* 0x000ee80000300800 */
[----:B------:R0:W-:Y:S04]  /*902b0*/  STL.64 [R1+0x34c8], R26 ;  /* 0x0034c81a01007387 */ /* 0x0001e80000100a00 */
[----:B------:R1:W-:Y:S04]  /*902c0*/  STL.64 [R1+0x34c0], R24 ;  /* 0x0034c01801007387 */ /* 0x0003e80000100a00 */
[----:B0-----:R-:W4:Y:S04]  /*902d0*/  LDL.64 R26, [R1+0x8] ;  /* 0x00000800011a7983 */ /* 0x001f280000100a00 */
[----:B----4-:R0:W-:Y:S04]  /*902e0*/  STL.64 [R1+0x34e8], R26 ;  /* 0x0034e81a01007387 */ /* 0x0101e80000100a00 */
[----:B-1----:R-:W4:Y:S04]  /*902f0*/  LDL.LU R24, [R1+0xc40] ;  /* 0x000c400001187983 */ /* 0x002f280000300800 */
[----:B------:R-:W4:Y:S04]  /*90300*/  LDL.LU R25, [R1+0xc44] ;  /* 0x000c440001197983 */ /* 0x000f280000300800 */
[----:B0-----:R-:W3:Y:S04]  /*90310*/  LDL.LU R26, [R1+0xc48] ;  /* 0x000c4800011a7983 */ /* 0x001ee80000300800 */
[----:B------:R-:W3:Y:S01]  /*90320*/  LDL.LU R27, [R1+0xc4c] ;  /* 0x000c4c00011b7983 */ /* 0x000ee20000300800 */
[----:B--2---:R-:W-:Y:S03]  /*90330*/  HMMA.16816.F32.BF16 R8, R20, R18, R8 ;  /* 0x000000121408723c */ /* 0x004fe60000041808 */
[----:B---3--:R-:W-:Y:S04]  /*90340*/  STL.64 [R1+0x3500], R26 ;  /* 0x0035001a01007387 */ /* 0x008fe80000100a00 */
[----:B----4-:R0:W-:Y:S04]  /*90350*/  STL.64 [R1+0x34f8], R24 ;  /* 0x0034f81801007387 */ /* 0x0101e80000100a00 */
        /* <DEDUP_REMOVED lines=15> */
[----:B-1----:R-:W3:Y:S01]  /*90450*/  LDL.LU.64 R10, [R1+0x3550] ;  /* 0x00355000010a7983 */ /* 0x002ee20000300a00 */
[----:B------:R-:W-:-:S03]  /*90460*/  IMAD.MOV.U32 R8, RZ, RZ, R19 ;  /* 0x000000ffff087224 */ /* 0x000fc600078e0013 */
        /* <DEDUP_REMOVED lines=12> */
[----:B----4-:R-:W-:-:S15]  /*90530*/  HMMA.16816.F32.BF16 R16, R20, R14, R16 ;  /* 0x0000000e1410723c */ /* 0x010fde0000041810 */
[----:B------:R-:W-:-:S04]  /*90540*/  NOP ;  /* 0x0000000000007918 */ /* 0x000fc80000000000 */
[----:B------:R0:W-:Y:S04]  /*90550*/  STL.64 [R1+0xc70], R16 ;  /* 0x000c701001007387 */ /* 0x0001e80000100a00 */
[----:B------:R1:W-:Y:S01]  /*90560*/  STL.64 [R1+0xc78], R18 ;  /* 0x000c781201007387 */ /* 0x0003e20000100a00 */
[----:B0-----:R-:W-:-:S03]  /*90570*/  IMAD.MOV.U32 R16, RZ, RZ, R14 ;  /* 0x000000ffff107224 */ /* 0x001fc600078e000e */
[----:B-1----:R-:W4:Y:S01]  /*90580*/  LDL.LU.64 R18, [R1+0x3528] ;  /* 0x0035280001127983 */ /* 0x002f220000300a00 */
[----:B------:R-:W-:-:S03]  /*90590*/  IMAD.MOV.U32 R17, RZ, RZ, R15 ;  /* 0x000000ffff117224 */ /* 0x000fc600078e000f */
[----:B------:R-:W2:Y:S02]  /*905a0*/  LDL.LU.64 R14, [R1+0x3520] ;  /* 0x00352000010e7983 */ /* 0x000ea40000300a00 */
        /* <DEDUP_REMOVED lines=36> */
[----:B------:R1:W-:Y:S01]  /*907f0*/  STL.64 [R1+0xc38], R14 ;  /* 0x000c380e01007387 */ /* 0x0003e20000100a00 */
[----:B0-----:R-:W-:-:S03]  /*90800*/  IMAD.MOV.U32 R13, RZ, RZ, R26 ;  /* 0x000000ffff0d7224 */ /* 0x001fc600078e001a */
[----:B-1----:R-:W2:Y:S01]  /*90810*/  LDL.LU.64 R14, [R1+0x34d0] ;  /* 0x0034d000010e7983 */ /* 0x002ea20000300a00 */
[----:B------:R-:W-:-:S03]  /*90820*/  IMAD.MOV.U32 R12, RZ, RZ, R27 ;  /* 0x000000ffff0c7224 */ /* 0x000fc600078e001b */
[----:B------:R-:W4:Y:S04]  /*90830*/  LDL.LU.64 R26, [R1+0x34c8] ;  /* 0x0034c800011a7983 */ /* 0x000f280000300a00 */
[----:B------:R-:W4:Y:S02]  /*90840*/  LDL.LU.64 R24, [R1+0x34c0] ;  /* 0x0034c00001187983 */ /* 0x000f240000300a00 */
[----:B----4-:R-:W-:-:S15]  /*90850*/  HMMA.16816.F32.BF16 R24, R20, R18, R24 ;  /* 0x000000121418723c */ /* 0x010fde0000041818 */
[----:B------:R-:W-:-:S04]  /*90860*/  NOP ;  /* 0x0000000000007918 */ /* 0x000fc80000000000 */
        /* <DEDUP_REMOVED lines=10> */
[----:B--2---:R3:W-:Y:S04]  /*90910*/  STL.64 [R1+0x33a0], R18 ;  /* 0x0033a01201007387 */ /* 0x0047e80000100a00 */
[----:B------:R-:W-:Y:S01]  /*90920*/  STL.64 [R1+0x3398], R16 ;  /* 0x0033981001007387 */ /* 0x000fe20000100a00 */
[----:B---3--:R-:W-:-:S02]  /*90930*/  IMAD.MOV.U32 R18, RZ, RZ, R11 ;  /* 0x000000ffff127224 */ /* 0x008fc400078e000b */
[----:B------:R-:W-:Y:S01]  /*90940*/  IMAD.MOV.U32 R19, RZ, RZ, R10 ;  /* 0x000000ffff137224 */ /* 0x000fe200078e000a */
[----:B------:R-:W2:Y:S04]  /*90950*/  LDL.LU R11, [R1+0x34ac] ;  /* 0x0034ac00010b7983 */ /* 0x000ea80000300800 */
[----:B------:R-:W3:Y:S04]  /*90960*/  LDL.LU R10, [R1+0x34a8] ;  /* 0x0034a800010a7983 */ /* 0x000ee80000300800 */
[----:B------:R0:W-:Y:S02]  /*90970*/  STL.64 [R1+0x33b0], R18 ;  /* 0x0033b01201007387 */ /* 0x0001e40000100a00 */
[----:B0-----:R-:W-:-:S02]  /*90980*/  IMAD.MOV.U32 R18, RZ, RZ, R14 ;  /* 0x000000ffff127224 */ /* 0x001fc400078e000e */
[----:B------:R-:W-:Y:S01]  /*90990*/  IMAD.MOV.U32 R19, RZ, RZ, R15 ;  /* 0x000000ffff137224 */ /* 0x000fe200078e000f */
[----:B------:R-:W2:Y:S04]  /*909a0*/  LDL.LU R14, [R1+0x34a4] ;  /* 0x0034a400010e7983 */ /* 0x000ea80000300800 */
[----:B------:R-:W2:Y:S04]  /*909b0*/  LDL.LU R15, [R1+0x34a0] ;  /* 0x0034a000010f7983 */ /* 0x000ea80000300800 */
[----:B------:R0:W-:Y:S04]  /*909c0*/  STL.64 [R1+0x33c8], R18 ;  /* 0x0033c81201007387 */ /* 0x0001e80000100a00 */
[----:B------:R-:W3:Y:S04]  /*909d0*/  LDL.LU R16, [R1+0x3e0] ;  /* 0x0003e00001107983 */ /* 0x000ee80000300800 */
[----:B------:R-:W3:Y:S04]  /*909e0*/  LDL.LU R17, [R1+0x3e4] ;  /* 0x0003e40001117983 */ /* 0x000ee80000300800 */
[----:B0-----:R-:W3:Y:S04]  /*909f0*/  LDL.LU R18, [R1+0x3e8] ;  /* 0x0003e80001127983 */ /* 0x001ee80000300800 */
[----:B------:R-:W3:Y:S01]  /*90a00*/  LDL.LU R19, [R1+0x3ec] ;  /* 0x0003ec0001137983 */ /* 0x000ee20000300800 */
[----:B--2---:R-:W-:Y:S03]  /*90a10*/  HMMA.16816.F32.BF16 R4, R20, R14, R4 ;  /* 0x0000000e1404723c */ /* 0x004fe60000041804 */
[----:B---3--:R0:W-:Y:S04]  /*90a20*/  STL.64 [R1+0x33d8], R18 ;  /* 0x0033d81201007387 */ /* 0x0081e80000100a00 */
[----:B------:R-:W-:Y:S01]  /*90a30*/  STL.64 [R1+0x33d0], R16 ;  /* 0x0033d01001007387 */ /* 0x000fe20000100a00 */
[----:B0-----:R-:W-:-:S02]  /*90a40*/  IMAD.MOV.U32 R18, RZ, RZ, R25 ;  /* 0x000000ffff127224 */ /* 0x001fc400078e0019 */
[----:B------:R-:W-:Y:S01]  /*90a50*/  IMAD.MOV.U32 R19, RZ, RZ, R24 ;  /* 0x000000ffff137224 */ /* 0x000fe200078e0018 */
[----:B------:R-:W2:Y:S04]  /*90a60*/  LDL.LU R25, [R1+0x349c] ;  /* 0x00349c0001197983 */ /* 0x000ea80000300800 */
[----:B------:R-:W3:Y:S04]  /*90a70*/  LDL.LU R24, [R1+0x3498] ;  /* 0x0034980001187983 */ /* 0x000ee80000300800 */
[----:B------:R4:W-:Y:S02]  /*90a80*/  STL.64 [R1+0x33f0], R18 ;  /* 0x0033f01201007387 */ /* 0x0009e40000100a00 */
[----:B----4-:R-:W-:-:S02]  /*90a90*/  IMAD.MOV.U32 R18, RZ, RZ, R26 ;  /* 0x000000ffff127224 */ /* 0x010fc400078e001a */
[----:B------:R-:W-:Y:S01]  /*90aa0*/  IMAD.MOV.U32 R19, RZ, RZ, R27 ;  /* 0x000000ffff137224 */ /* 0x000fe200078e001b */
[----:B------:R-:W4:Y:S04]  /*90ab0*/  LDL.LU R26, [R1+0x3494] ;  /* 0x00349400011a7983 */ /* 0x000f280000300800 */
[----:B------:R-:W-:Y:S04]  /*90ac0*/  STL.64 [R1+0xc10], R4 ;  /* 0x000c100401007387 */ /* 0x000fe80000100a00 */
[----:B------:R-:W-:Y:S04]  /*90ad0*/  STL.64 [R1+0xc18], R6 ;  /* 0x000c180601007387 */ /* 0x000fe80000100a00 */
[----:B------:R-:W2:Y:S04]  /*90ae0*/  LDL.LU R27, [R1+0x3490] ;  /* 0x00349000011b7983 */ /* 0x000ea80000300800 */
[----:B------:R-:W-:Y:S04]  /*90af0*/  STL.64 [R1+0x3420], R18 ;  /* 0x0034201201007387 */ /* 0x000fe80000100a00 */
        /* <DEDUP_REMOVED lines=18> */
[----:B----4-:R-:W-:-:S05]  /*90c20*/  IMAD.MOV.U32 R19, RZ, RZ, R26 ;  /* 0x000000ffff137224 */ /* 0x010fca00078e001a */
[----:B------:R-:W-:Y:S04]  /*90c30*/  STL.64 [R1+0x3448], R18 ;  /* 0x0034481201007387 */ /* 0x000fe80000100a00 */
[----:B--2---:R-:W-:Y:S04]  /*90c40*/  STL.64 [R1+0x33e8], R14 ;  /* 0x0033e80e01007387 */ /* 0x004fe80000100a00 */
[----:B------:R0:W-:Y:S04]  /*90c50*/  STL.64 [R1+0x33e0], R12 ;  /* 0x0033e00c01007387 */ /* 0x0001e80000100a00 */
[----:B0-----:R-:W2:Y:S04]  /*90c60*/  LDL.LU R12, [R1+0x3f0] ;  /* 0x0003f000010c7983 */ /* 0x001ea80000300800 */
[----:B------:R-:W2:Y:S04]  /*90c70*/  LDL.LU R13, [R1+0x3f4] ;  /* 0x0003f400010d7983 */ /* 0x000ea80000300800 */
[----:B------:R-:W4:Y:S04]  /*90c80*/  LDL.LU R14, [R1+0x3f8] ;  /* 0x0003f800010e7983 */ /* 0x000f280000300800 */
[----:B------:R-:W4:Y:S04]  /*90c90*/  LDL.LU R15, [R1+0x3fc] ;  /* 0x0003fc00010f7983 */ /* 0x000f280000300800 */
[----:B------:R-:W2:Y:S04]  /*90ca0*/  LDL.LU R4, [R1+0xc00] ;  /* 0x000c000001047983 */ /* 0x000ea80000300800 */
[----:B------:R-:W2:Y:S04]  /*90cb0*/  LDL.LU R5, [R1+0xc04] ;  /* 0x000c040001057983 */ /* 0x000ea80000300800 */
[----:B------:R-:W2:Y:S01]  /*90cc0*/  LDL.LU R6, [R1+0xc08] ;  /* 0x000c080001067983 */ /* 0x000ea20000300800 */
[----:B---3--:R-:W-:-:S03]  /*90cd0*/  IMAD.MOV.U32 R19, RZ, RZ, R24 ;  /* 0x000000ffff137224 */ /* 0x008fc600078e0018 */
[----:B------:R-:W3:Y:S01]  /*90ce0*/  LDL.LU R7, [R1+0xc0c] ;  /* 0x000c0c0001077983 */ /* 0x000ee20000300800 */
[----:B------:R-:W-:-:S03]  /*90cf0*/  IMAD.MOV.U32 R18, RZ, RZ, R25 ;  /* 0x000000ffff127224 */ /* 0x000fc600078e0019 */
[----:B------:R-:W3:Y:S04]  /*90d00*/  LDL.LU R24, [R1+0x560] ;  /* 0x0005600001187983 */ /* 0x000ee80000300800 */
[----:B------:R-:W3:Y:S04]  /*90d10*/  LDL.LU R25, [R1+0x564] ;  /* 0x0005640001197983 */ /* 0x000ee80000300800 */
[----:B------:R-:W3:Y:S04]  /*90d20*/  LDL.LU R26, [R1+0x568] ;  /* 0x00056800011a7983 */ /* 0x000ee80000300800 */
[----:B------:R-:W3:Y:S04]  /*90d30*/  LDL.LU R27, [R1+0x56c] ;  /* 0x00056c00011b7983 */ /* 0x000ee80000300800 */
[----:B----4-:R-:W-:Y:S04]  /*90d40*/  STL.64 [R1+0x3400], R14 ;  /* 0x0034000e01007387 */ /* 0x010fe80000100a00 */
[----:B--2---:R0:W-:Y:S04]  /*90d50*/  STL.64 [R1+0x33f8], R12 ;  /* 0x0033f80c01007387 */ /* 0x0041e80000100a00 */
[----:B0-----:R-:W2:Y:S04]  /*90d60*/  LDL.LU R12, [R1+0x400] ;  /* 0x00040000010c7983 */ /* 0x001ea80000300800 */
[----:B------:R-:W2:Y:S04]  /*90d70*/  LDL.LU R13, [R1+0x404] ;  /* 0x00040400010d7983 */ /* 0x000ea80000300800 */
[----:B------:R-:W4:Y:S04]  /*90d80*/  LDL.LU R14, [R1+0x408] ;  /* 0x00040800010e7983 */ /* 0x000f280000300800 */
[----:B------:R-:W4:Y:S04]  /*90d90*/  LDL.LU R15, [R1+0x40c] ;  /* 0x00040c00010f7983 */ /* 0x000f280000300800 */
[----:B----4-:R0:W-:Y:S04]  /*90da0*/  STL.64 [R1+0x3410], R14 ;  /* 0x0034100e01007387 */ /* 0x0101e80000100a00 */
[----:B--2---:R1:W-:Y:S01]  /*90db0*/  STL.64 [R1+0x3408], R12 ;  /* 0x0034080c01007387 */ /* 0x0043e20000100a00 */
[----:B0-----:R-:W-:-:S02]  /*90dc0*/  IMAD.MOV.U32 R14, RZ, RZ, R10 ;  /* 0x000000ffff0e7224 */ /* 0x001fc400078e000a */
[----:B------:R-:W-:Y:S01]  /*90dd0*/  IMAD.MOV.U32 R15, RZ, RZ, R11 ;  /* 0x000000ffff0f7224 */ /* 0x000fe200078e000b */
[----:B------:R-:W3:Y:S04]  /*90de0*/  LDL.LU R10, [R1+0x3484] ;  /* 0x00348400010a7983 */ /* 0x000ee80000300800 */
[----:B------:R-:W3:Y:S04]  /*90df0*/  LDL.LU R11, [R1+0x3480] ;  /* 0x00348000010b7983 */ /* 0x000ee80000300800 */
[----:B------:R0:W-:Y:S04]  /*90e00*/  STL.64 [R1+0x3428], R14 ;  /* 0x0034280e01007387 */ /* 0x0001e80000100a00 */
[----:B-1----:R-:W2:Y:S04]  /*90e10*/  LDL.LU R12, [R1+0x420] ;  /* 0x00042000010c7983 */ /* 0x002ea80000300800 */
[----:B------:R-:W2:Y:S04]  /*90e20*/  LDL.LU R13, [R1+0x424] ;  /* 0x00042400010d7983 */ /* 0x000ea80000300800 */
[----:B0-----:R-:W4:Y:S04]  /*90e30*/  LDL.LU R14, [R1+0x428] ;  /* 0x00042800010e7983 */ /* 0x001f280000300800 */
[----:B------:R-:W4:Y:S04]  /*90e40*/  LDL.LU R15, [R1+0x42c] ;  /* 0x00042c00010f7983 */ /* 0x000f280000300800 */
[----:B----4-:R-:W-:Y:S04]  /*90e50*/  STL.64 [R1+0x3440], R14 ;  /* 0x0034400e01007387 */ /* 0x010fe80000100a00 */
[----:B--2---:R0:W-:Y:S04]  /*90e60*/  STL.64 [R1+0x3438], R12 ;  /* 0x0034380c01007387 */ /* 0x0041e80000100a00 */
[----:B0-----:R-:W2:Y:S04]  /*90e70*/  LDL.LU R12, [R1+0x430] ;  /* 0x00043000010c7983 */ /* 0x001ea80000300800 */
[----:B------:R-:W2:Y:S04]  /*90e80*/  LDL.LU R13, [R1+0x434] ;  /* 0x00043400010d7983 */ /* 0x000ea80000300800 */
[----:B------:R-:W4:Y:S04]  /*90e90*/  LDL.LU R14, [R1+0x438] ;  /* 0x00043800010e7983 */ /* 0x000f280000300800 */
[----:B------:R-:W4:Y:S01]  /*90ea0*/  LDL.LU R15, [R1+0x43c] ;  /* 0x00043c00010f7983 */ /* 0x000f220000300800 */
[C---:B---3--:R-:W-:Y:S03]  /*90eb0*/  HMMA.16816.F32.BF16 R4, R20.reuse, R10, R4 ;  /* 0x0000000a1404723c */ /* 0x048fe60000041804 */
        /* <DEDUP_REMOVED lines=15> */
[----:B------:R-:W2:Y:S01]  /*90fb0*/  LDL.LU R11, [R1+0x41c] ;  /* 0x00041c00010b7983 */ /* 0x000ea20000300800 */
[----:B---3--:R-:W-:Y:S03]  /*90fc0*/  HMMA.16816.F32.BF16 R20, R20, R6, R24 ;  /* 0x000000061414723c */ /* 0x008fe60000041818 */
[----:B------:R-:W2:Y:S04]  /*90fd0*/  LDL.LU.64 R26, [R1+0x3468] ;  /* 0x00346800011a7983 */ /* 0x000ea80000300a00 */
[----:B------:R-:W2:-:S12]  /*90fe0*/  LDL.LU.64 R24, [R1+0x3460] ;  /* 0x0034600001187983 */ /* 0x000e980000300a00 */
[----:B------:R-:W-:Y:S04]  /*90ff0*/  STL.64 [R1+0x560], R20 ;  /* 0x0005601401007387 */ /* 0x000fe80000100a00 */
[----:B------:R0:W-:Y:S04]  /*91000*/  STL.64 [R1+0x568], R22 ;  /* 0x0005681601007387 */ /* 0x0001e80000100a00 */
[----:B0-----:R-:W3:Y:S04]  /*91010*/  LDL R22, [R1+0x158] ;  /* 0x0001580001167983 */ /* 0x001ee80000100800 */
[----:B------:R-:W-:Y:S01]  /*91020*/  STL.64 [R1+0x3190], R6 ;  /* 0x0031900601007387 */ /* 0x000fe20000100a00 */
        /* <DEDUP_REMOVED lines=17> */
[----:B0-----:R-:W3:Y:S01]  /*91140*/  LDL.LU.64 R18, [R1+0x3420] ;  /* 0x0034200001127983 */ /* 0x001ee20000300a00 */
[----:B--2---:R-:W-:Y:S03]  /*91150*/  HMMA.16816.F32.BF16 R12, R24, R14, R8 ;  /* 0x0000000e180c723c */ /* 0x004fe60000041808 */
[----:B------:R-:W2:-:S15]  /*91160*/  LDL.LU.64 R8, [R1+0x3418] ;  /* 0x0034180001087983 */ /* 0x000e9e0000300a00 */
[----:B------:R-:W-:Y:S01]  /*91170*/  NOP ;  /* 0x0000000000007918 */ /* 0x000fe20000000000 */
[----:B------:R-:W-:Y:S04]  /*91180*/  STL.64 [R1+0x410], R12 ;  /* 0x0004100c01007387 */ /* 0x000fe80000100a00 */
[----:B------:R0:W-:Y:S04]  /*91190*/  STL.64 [R1+0x418], R14 ;  /* 0x0004180e01007387 */ /* 0x0001e80000100a00 */
[----:B0-----:R-:W3:Y:S04]  /*911a0*/  LDL.LU.64 R14, [R1+0x3410] ;  /* 0x00341000010e7983 */ /* 0x001ee80000300a00 */
[----:B------:R-:W3:Y:S01]  /*911b0*/  LDL.LU.64 R12, [R1+0x3408] ;  /* 0x00340800010c7983 */ /* 0x000ee20000300a00 */
[----:B------:R-:W-:-:S02]  /*911c0*/  IMAD.MOV.U32 R23, RZ, RZ, R0 ;  /* 0x000000ffff177224 */ /* 0x000fc400078e0000 */
[----:B------:R-:W0:Y:S02]  /*911d0*/  S2R R0, SR_TID.X ;  /* 0x0000000000007919 */ /* 0x000e240000002100 */
[C---:B0-----:R-:W-:Y:S01]  /*911e0*/  LOP3.LUT R16, R0.reuse, 0x7, RZ, 0xc0, !PT ;  /* 0x0000000700107812 */ /* 0x041fe200078ec0ff */
[C---:B------:R-:W-:Y:S02]  /*911f0*/  IMAD.SHL.U32 R17, R0.reuse, 0x80, RZ ;  /* 0x0000008000117824 */ /* 0x040fe400078e00ff */
[----:B------:R-:W-:Y:S02]  /*91200*/  IMAD.SHL.U32 R0, R0, 0x2, RZ ;  /* 0x0000000200007824 */ /* 0x000fe400078e00ff */
[----:B------:R-:W-:-:S05]  /*91210*/  IMAD R16, R16, 0x110, RZ ;  /* 0x0000011010107824 */ /* 0x000fca00078e02ff */
[----:B------:R-:W-:-:S04]  /*91220*/  LOP3.LUT R0, R16, 0x10, R0, 0x78, !PT ;  /* 0x0000001010007812 */ /* 0x000fc800078e7800 */
[----:B------:R-:W-:Y:S02]  /*91230*/  LOP3.LUT R0, R0, 0x800, R17, 0xf8, !PT ;  /* 0x0000080000007812 */ /* 0x000fe400078ef811 */
[----:B---3--:R-:W-:Y:S01]  /*91240*/  HMMA.16816.F32.BF16 R16, R24, R18, R12 ;  /* 0x000000121810723c */ /* 0x008fe2000004180c */
[----:B------:R-:W3:Y:S04]  /*91250*/  LDL.LU.64 R14, [R1+0x3400] ;  /* 0x00340000010e7983 */ /* 0x000ee80000300a00 */
[----:B------:R-:W3:-:S14]  /*91260*/  LDL.LU.64 R12, [R1+0x33f8] ;  /* 0x0033f800010c7983 */ /* 0x000edc0000300a00 */
[----:B------:R-:W-:Y:S04]  /*91270*/  STL.64 [R1+0x400], R16 ;  /* 0x0004001001007387 */ /* 0x000fe80000100a00 */
[----:B------:R0:W-:Y:S04]  /*91280*/  STL.64 [R1+0x408], R18 ;  /* 0x0004081201007387 */ /* 0x0001e80000100a00 */
[----:B0-----:R-:W3:Y:S02]  /*91290*/  LDL.LU.64 R18, [R1+0x33f0] ;  /* 0x0033f00001127983 */ /* 0x001ee40000300a00 */
[----:B---3--:R-:W-:Y:S02]  /*912a0*/  HMMA.16816.F32.BF16 R16, R24, R18, R12 ;  /* 0x000000121810723c */ /* 0x008fe4000004180c */
[----:B------:R-:W3:Y:S04]  /*912b0*/  LDL.LU.64 R14, [R1+0x33e8] ;  /* 0x0033e800010e7983 */ /* 0x000ee80000300a00 */
[----:B------:R-:W3:-:S13]  /*912c0*/  LDL.LU.64 R12, [R1+0x33e0] ;  /* 0x0033e000010c7983 */ /* 0x000eda0000300a00 */
[----:B------:R-:W-:Y:S04]  /*912d0*/  STL.64 [R1+0x3f0], R16 ;  /* 0x0003f01001007387 */ /* 0x000fe80000100a00 */
[----:B------:R0:W-:Y:S04]  /*912e0*/  STL.64 [R1+0x3f8], R18 ;  /* 0x0003f81201007387 */ /* 0x0001e80000100a00 */
[----:B0-----:R-:W2:Y:S04]  /*912f0*/  LDL.LU.64 R18, [R1+0x33d8] ;  /* 0x0033d80001127983 */ /* 0x001ea80000300a00 */
[----:B------:R-:W2:Y:S01]  /*91300*/  LDL.LU.64 R16, [R1+0x33d0] ;  /* 0x0033d00001107983 */ /* 0x000ea20000300a00 */
[----:B------:R-:W-:Y:S01]  /*91310*/  LOP3.LUT R0, R0, 0x60, RZ, 0x3c, !PT ;  /* 0x0000006000007812 */ /* 0x000fe200078e3cff */
[----:B--2---:R-:W-:Y:S02]  /*91320*/  HMMA.16816.F32.BF16 R20, R24, R22, R16 ;  /* 0x000000161814723c */ /* 0x004fe40000041810 */
[----:B------:R-:W3:-:S15]  /*91330*/  LDL.LU.64 R18, [R1+0x33c8] ;  /* 0x0033c80001127983 */ /* 0x000ede0000300a00 */
[----:B------:R-:W-:Y:S02]  /*91340*/  NOP ;  /* 0x0000000000007918 */ /* 0x000fe40000000000 */
[----:B------:R-:W-:Y:S04]  /*91350*/  STL.64 [R1+0x3e0], R20 ;  /* 0x0003e01401007387 */ /* 0x000fe80000100a00 */
[----:B------:R-:W-:Y:S04]  /*91360*/  STL.64 [R1+0x3e8], R22 ;  /* 0x0003e81601007387 */ /* 0x000fe80000100a00 */
[----:B------:R-:W0:Y:S04]  /*91370*/  LDSM.16.MT88.4 R20, [R0+UR5+0x13000] ;  /* 0x013000050014783b */ /* 0x000e280008004200 */
[----:B0-----:R0:W-:Y:S04]  /*91380*/  STL.64 [R1+0x3188], R22 ;  /* 0x0031881601007387 */ /* 0x0011e80000100a00 */
[----:B------:R-:W-:Y:S04]  /*91390*/  STL.64 [R1+0x3180], R20 ;  /* 0x0031801401007387 */ /* 0x000fe80000100a00 */
[----:B0-----:R-:W2:Y:S04]  /*913a0*/  LDL R22, [R1+0x128] ;  /* 0x0001280001167983 */ /* 0x001ea80000100800 */
[----:B------:R-:W2:Y:S01]  /*913b0*/  LDL R23, [R1+0x12c] ;  /* 0x00012c0001177983 */ /* 0x000ea20000100800 */
[----:B---3--:R-:W-:Y:S03]  /*913c0*/  HMMA.16816.F32.BF16 R16, R24, R18, R12 ;  /* 0x000000121810723c */ /* 0x008fe6000004180c */
[----:B------:R-:W3:Y:S04]  /*913d0*/  LDL.LU.64 R14, [R1+0x33c0] ;  /* 0x0033c000010e7983 */ /* 0x000ee80000300a00 */
[----:B------:R-:W3:-:S12]  /*913e0*/  LDL.LU.64 R12, [R1+0x33b8] ;  /* 0x0033b800010c7983 */ /* 0x000ed80000300a00 */
[----:B------:R-:W-:Y:S04]  /*913f0*/  STL.64 [R1+0x700], R16 ;  /* 0x0007001001007387 */ /* 0x000fe80000100a00 */
        /* <DEDUP_REMOVED lines=8> */
[----:B------:R-:W2:Y:S02]  /*91480*/  LDL.LU.64 R16, [R1+0x3398] ;  /* 0x0033980001107983 */ /* 0x000ea40000300a00 */
[----:B--2---:R-:W-:Y:S01]  /*91490*/  HMMA.16816.F32.BF16 R20, R24, R22, R16 ;  /* 0x000000161814723c */ /* 0x004fe20000041810 */
[----:B---3--:R-:W-:-:S02]  /*914a0*/  IMAD.MOV.U32 R18, RZ, RZ, R13 ;  /* 0x000000ffff127224 */ /* 0x008fc400078e000d */
[----:B------:R-:W-:Y:S01]  /*914b0*/  IMAD.MOV.U32 R19, RZ, RZ, R12 ;  /* 0x000000ffff137224 */ /* 0x000fe200078e000c */
[----:B------:R-:W2:-:S15]  /*914c0*/  LDL.LU.64 R16, [R1+0x3390] ;  /* 0x0033900001107983 */ /* 0x000e9e0000300a00 */
[----:B------:R-:W-:Y:S04]  /*914d0*/  STL.64 [R1+0x6e0], R20 ;  /* 0x0006e01401007387 */ /* 0x000fe80000100a00 */
[----:B------:R-:W-:Y:S04]  /*914e0*/  STL.64 [R1+0x6e8], R22 ;  /* 0x0006e81601007387 */ /* 0x000fe80000100a00 */
[----:B------:R0:W-:Y:S04]  /*914f0*/  STL.64 [R1+0x31c0], R18 ;  /* 0x0031c01201007387 */ /* 0x0001e80000100a00 */
[----:B------:R-:W3:Y:S04]  /*91500*/  LDL.LU R12, [R1+0x5b0] ;  /* 0x0005b000010c7983 */ /* 0x000ee80000300800 */
[----:B------:R-:W3:Y:S04]  /*91510*/  LDL.LU R13, [R1+0x5b4] ;  /* 0x0005b400010d7983 */ /* 0x000ee80000300800 */
[----:B------:R-:W2:Y:S04]  /*91520*/  LDL.LU R14, [R1+0x5b8] ;  /* 0x0005b800010e7983 */ /* 0x000ea80000300800 */
[----:B------:R-:W2:Y:S01]  /*91530*/  LDL.LU R15, [R1+0x5bc] ;  /* 0x0005bc00010f7983 */ /* 0x000ea20000300800 */
[----:B0-----:R-:W-:-:S02]  /*91540*/  IMAD.MOV.U32 R18, RZ, RZ, R8 ;  /* 0x000000ffff127224 */ /* 0x001fc400078e0008 */
[----:B------:R-:W-:Y:S01]  /*91550*/  IMAD.MOV.U32 R19, RZ, RZ, R9 ;  /* 0x000000ffff137224 */ /* 0x000fe200078e0009 */
[----:B------:R-:W3:Y:S04]  /*91560*/  LDL.LU R8, [R1+0x3388] ;  /* 0x0033880001087983 */ /* 0x000ee80000300800 */
[----:B------:R-:W4:Y:S04]  /*91570*/  LDL.LU R9, [R1+0x3384] ;  /* 0x0033840001097983 */ /* 0x000f280000300800 */
[----:B------:R-:W-:Y:S04]  /*91580*/  STL.64 [R1+0x31d8], R18 ;  /* 0x0031d81201007387 */ /* 0x000fe80000100a00 */
[----:B--2---:R-:W-:Y:S04]  /*91590*/  STL.64 [R1+0x31b8], R14 ;  /* 0x0031b80e01007387 */ /* 0x004fe80000100a00 */
[----:B---3--:R0:W-:Y:S04]  /*915a0*/  STL.64 [R1+0x31b0], R12 ;  /* 0x0031b00c01007387 */ /* 0x0081e80000100a00 */
        /* <DEDUP_REMOVED lines=57> */
[----:B------:R0:W-:Y:S01]  /*91940*/  STL.64 [R1+0x3268], R18 ;  /* 0x0032681201007387 */ /* 0x0001e20000100a00 */
[----:B------:R-:W-:-:S02]  /*91950*/  IMAD.MOV.U32 R22, RZ, RZ, R17 ;  /* 0x000000ffff167224 */ /* 0x000fc400078e0011 */
[----:B------:R-:W-:Y:S02]  /*91960*/  IMAD.MOV.U32 R23, RZ, RZ, R16 ;  /* 0x000000ffff177224 */ /* 0x000fe400078e0010 */
[----:B0-----:R-:W-:Y:S02]  /*91970*/  IMAD.MOV.U32 R18, RZ, RZ, R3 ;  /* 0x000000ffff127224 */ /* 0x001fe400078e0003 */
[----:B------:R-:W-:Y:S01]  /*91980*/  IMAD.MOV.U32 R19, RZ, RZ, R2 ;  /* 0x000000ffff137224 */ /* 0x000fe200078e0002 */
[----:B---3--:R-:W-:Y:S04]  /*91990*/  STL.64 [R1+0x3230], R14 ;  /* 0x0032300e01007387 */ /* 0x008fe80000100a00 */
[----:B--2---:R0:W-:Y:S04]  /*919a0*/  STL.64 [R1+0x3228], R12 ;  /* 0x0032280c01007387 */ /* 0x0041e80000100a00 */
[----:B0-----:R-:W2:Y:S04]  /*919b0*/  LDL.LU R12, [R1+0x610] ;  /* 0x00061000010c7983 */ /* 0x001ea80000300800 */
[----:B------:R-:W2:Y:S04]  /*919c0*/  LDL.LU R13, [R1+0x614] ;  /* 0x00061400010d7983 */ /* 0x000ea80000300800 */
[----:B------:R-:W3:Y:S04]  /*919d0*/  LDL.LU R14, [R1+0x618] ;  /* 0x00061800010e7983 */ /* 0x000ee80000300800 */
[----:B------:R-:W3:Y:S04]  /*919e0*/  LDL.LU R15, [R1+0x61c] ;  /* 0x00061c00010f7983 */ /* 0x000ee80000300800 */
[----:B------:R-:W2:Y:S04]  /*919f0*/  LDL.LU R3, [R1+0x3350] ;  /* 0x0033500001037983 */ /* 0x000ea80000300800 */
[----:B------:R-:W2:Y:S04]  /*91a00*/  LDL.LU R2, [R1+0x334c] ;  /* 0x00334c0001027983 */ /* 0x000ea80000300800 */
[----:B------:R0:W-:Y:S04]  /*91a10*/  STL.64 [R1+0x3280], R18 ;  /* 0x0032801201007387 */ /* 0x0001e80000100a00 */
[----:B------:R1:W-:Y:S04]  /*91a20*/  STL.64 [R1+0x3288], R22 ;  /* 0x0032881601007387 */ /* 0x0003e80000100a00 */
[----:B------:R-:W2:Y:S04]  /*91a30*/  LDL.LU R16, [R1+0x650] ;  /* 0x0006500001107983 */ /* 0x000ea80000300800 */
[----:B------:R-:W2:Y:S04]  /*91a40*/  LDL.LU R17, [R1+0x654] ;  /* 0x0006540001117983 */ /* 0x000ea80000300800 */
[----:B0-----:R-:W2:Y:S04]  /*91a50*/  LDL.LU R18, [R1+0x658] ;  /* 0x0006580001127983 */ /* 0x001ea80000300800 */
        /* <DEDUP_REMOVED lines=13> */
[----:B------:R-:W-:Y:S02]  /*91b30*/  IMAD.MOV.U32 R23, RZ, RZ, R9 ;  /* 0x000000ffff177224 */ /* 0x000fe400078e0009 */
[----:B----4-:R-:W-:Y:S02]  /*91b40*/  IMAD.MOV.U32 R6, RZ, RZ, R4 ;  /* 0x000000ffff067224 */ /* 0x010fe400078e0004 */
[----:B------:R-:W-:Y:S01]  /*91b50*/  IMAD.MOV.U32 R7, RZ, RZ, R5 ;  /* 0x000000ffff077224 */ /* 0x000fe200078e0005 */
[----:B--2---:R-:W-:Y:S04]  /*91b60*/  STL.64 [R1+0x32b0], R18 ;  /* 0x0032b01201007387 */ /* 0x004fe80000100a00 */
[----:B------:R-:W-:Y:S04]  /*91b70*/  STL.64 [R1+0x32a8], R16 ;  /* 0x0032a81001007387 */ /* 0x000fe80000100a00 */
[----:B------:R-:W2:Y:S04]  /*91b80*/  LDL.LU R8, [R1+0x3340] ;  /* 0x0033400001087983 */ /* 0x000ea80000300800 */
[----:B------:R-:W4:Y:S04]  /*91b90*/  LDL.LU R9, [R1+0x333c] ;  /* 0x00333c0001097983 */ /* 0x000f280000300800 */
[----:B------:R0:W-:Y:S04]  /*91ba0*/  STL.64 [R1+0x32b8], R22 ;  /* 0x0032b81601007387 */ /* 0x0001e80000100a00 */
[----:B------:R-:W3:Y:S04]  /*91bb0*/  LDL.LU R4, [R1+0x3338] ;  /* 0x0033380001047983 */ /* 0x000ee80000300800 */
[----:B------:R-:W3:Y:S04]  /*91bc0*/  LDL.LU R5, [R1+0x3334] ;  /* 0x0033340001057983 */ /* 0x000ee80000300800 */
[----:B------:R1:W-:Y:S04]  /*91bd0*/  STL.64 [R1+0x32c0], R6 ;  /* 0x0032c00601007387 */ /* 0x0003e80000100a00 */
[----:B------:R-:W3:Y:S04]  /*91be0*/  LDL.LU R20, [R1+0x680] ;  /* 0x0006800001147983 */ /* 0x000ee80000300800 */
[----:B------:R-:W3:Y:S04]  /*91bf0*/  LDL.LU R21, [R1+0x684] ;  /* 0x0006840001157983 */ /* 0x000ee80000300800 */
[----:B0-----:R-:W3:Y:S04]  /*91c00*/  LDL.LU R22, [R1+0x688] ;  /* 0x0006880001167983 */ /* 0x001ee80000300800 */
[----:B------:R-:W3:Y:S01]  /*91c10*/  LDL.LU R23, [R1+0x68c] ;  /* 0x00068c0001177983 */ /* 0x000ee20000300800 */
[----:B-1----:R-:W-:-:S02]  /*91c20*/  IMAD.MOV.U32 R6, RZ, RZ, R2 ;  /* 0x000000ffff067224 */ /* 0x002fc400078e0002 */
[----:B------:R-:W-:Y:S02]  /*91c30*/  IMAD.MOV.U32 R7, RZ, RZ, R3 ;  /* 0x000000ffff077224 */ /* 0x000fe400078e0003 */
[----:B--2---:R-:W-:Y:S02]  /*91c40*/  IMAD.MOV.U32 R11, RZ, RZ, R8 ;  /* 0x000000ffff0b7224 */ /* 0x004fe400078e0008 */
[----:B----4-:R-:W-:Y:S01]  /*91c50*/  IMAD.MOV.U32 R10, RZ, RZ, R9 ;  /* 0x000000ffff0a7224 */ /* 0x010fe200078e0009 */
[----:B---3--:R-:W-:Y:S04]  /*91c60*/  STL.64 [R1+0x32d0], R22 ;  /* 0x0032d01601007387 */ /* 0x008fe80000100a00 */
[----:B------:R-:W-:Y:S04]  /*91c70*/  STL.64 [R1+0x32c8], R20 ;  /* 0x0032c81401007387 */ /* 0x000fe80000100a00 */
[----:B------:R-:W2:Y:S04]  /*91c80*/  LDL.LU R2, [R1+0x3330] ;  /* 0x0033300001027983 */ /* 0x000ea80000300800 */
[----:B------:R-:W3:Y:S04]  /*91c90*/  LDL.LU R3, [R1+0x332c] ;  /* 0x00332c0001037983 */ /* 0x000ee80000300800 */
[----:B------:R0:W-:Y:S02]  /*91ca0*/  STL.64 [R1+0x32d8], R6 ;  /* 0x0032d80601007387 */ /* 0x0001e40000100a00 */
[----:B0-----:R-:W-:-:S02]  /*91cb0*/  IMAD.MOV.U32 R6, RZ, RZ, R28 ;  /* 0x000000ffff067224 */ /* 0x001fc400078e001c */
[----:B------:R-:W-:Y:S01]  /*91cc0*/  IMAD.MOV.U32 R7, RZ, RZ, R29 ;  /* 0x000000ffff077224 */ /* 0x000fe200078e001d */
[----:B------:R-:W4:Y:S04]  /*91cd0*/  LDL.LU R28, [R1+0x3328] ;  /* 0x00332800011c7983 */ /* 0x000f280000300800 */
[----:B------:R-:W-:Y:S04]  /*91ce0*/  STL.64 [R1+0x32f0], R6 ;  /* 0x0032f00601007387 */ /* 0x000fe80000100a00 */
[----:B------:R-:W2:Y:S04]  /*91cf0*/  LDL.LU R20, [R1+0x690] ;  /* 0x0006900001147983 */ /* 0x000ea80000300800 */
[----:B------:R-:W2:Y:S04]  /*91d00*/  LDL.LU R21, [R1+0x694] ;  /* 0x0006940001157983 */ /* 0x000ea80000300800 */
[----:B------:R-:W2:Y:S04]  /*91d10*/  LDL.LU R22, [R1+0x698] ;  /* 0x0006980001167983 */ /* 0x000ea80000300800 */
[----:B------:R-:W2:Y:S04]  /*91d20*/  LDL.LU R23, [R1+0x69c] ;  /* 0x00069c0001177983 */ /* 0x000ea80000300800 */
[----:B------:R0:W-:Y:S02]  /*91d30*/  STL.64 [R1+0x32f8], R10 ;  /* 0x0032f80a01007387 */ /* 0x0001e40000100a00 */
[----:B0-----:R-:W-:-:S02]  /*91d40*/  IMAD.MOV.U32 R10, RZ, RZ, R5 ;  /* 0x000000ffff0a7224 */ /* 0x001fc400078e0005 */
[----:B------:R-:W-:-:S05]  /*91d50*/  IMAD.MOV.U32 R11, RZ, RZ, R4 ;  /* 0x000000ffff0b7224 */ /* 0x000fca00078e0004 */
        /* <DEDUP_REMOVED lines=48> */
[----:B------:R-:W3:Y:S04]  /*92060*/  LDL.LU.64 R6, [R1+0x3320] ;  /* 0x0033200001067983 */ /* 0x000ee80000300a00 */
[----:B------:R-:W3:Y:S04]  /*92070*/  LDL.LU.64 R4, [R1+0x3318] ;  /* 0x0033180001047983 */ /* 0x000ee80000300a00 */
        /* <DEDUP_REMOVED lines=8> */
[----:B0-----:R-:W3:Y:S02]  /*92100*/  LDL.LU.64 R10, [R1+0x32f8] ;  /* 0x0032f800010a7983 */ /* 0x001ee40000300a00 */
[----:B---3--:R-:W-:Y:S02]  /*92110*/  HMMA.16816.F32.BF16 R8, R24, R10, R4 ;  /* 0x0000000a1808723c */ /* 0x008fe40000041804 */
[----:B------:R-:W3:-:S15]  /*92120*/  LDL.LU.64 R6, [R1+0x32f0] ;  /* 0x0032f00001067983 */ /* 0x000ede0000300a00 */
[----:B------:R-:W-:Y:S02]  /*92130*/  NOP ;  /* 0x0000000000007918 */ /* 0x000fe40000000000 */
[----:B------:R0:W-:Y:S04]  /*92140*/  STL.64 [R1+0x6b0], R8 ;  /* 0x0006b00801007387 */ /* 0x0001e80000100a00 */
[----:B------:R1:W-:Y:S04]  /*92150*/  STL.64 [R1+0x6b8], R10 ;  /* 0x0006b80a01007387 */ /* 0x0003e80000100a00 */
[----:B0-----:R-:W2:Y:S04]  /*92160*/  LDL.LU R8, [R1+0x5a0] ;  /* 0x0005a00001087983 */ /* 0x001ea80000300800 */
[----:B------:R-:W2:Y:S04]  /*92170*/  LDL.LU R9, [R1+0x5a4] ;  /* 0x0005a40001097983 */ /* 0x000ea80000300800 */
[----:B-1----:R-:W2:Y:S04]  /*92180*/  LDL.LU R10, [R1+0x5a8] ;  /* 0x0005a800010a7983 */ /* 0x002ea80000300800 */
[----:B------:R-:W2:Y:S01]  /*92190*/  LDL.LU R11, [R1+0x5ac] ;  /* 0x0005ac00010b7983 */ /* 0x000ea20000300800 */
[----:B---3--:R-:W-:Y:S03]  /*921a0*/  HMMA.16816.F32.BF16 R4, R24, R6, R20 ;  /* 0x000000061804723c */ /* 0x008fe60000041814 */
[----:B------:R-:W3:Y:S04]  /*921b0*/  LDL.LU.64 R22, [R1+0x32e8] ;  /* 0x0032e80001167983 */ /* 0x000ee80000300a00 */
[----:B------:R-:W3:-:S12]  /*921c0*/  LDL.LU.64 R20, [R1+0x32e0] ;  /* 0x0032e00001147983 */ /* 0x000ed80000300a00 */
        /* <DEDUP_REMOVED lines=93> */
[----:B--2---:R-:W-:-:S15]  /*927a0*/  HMMA.16816.F32.BF16 R12, R24, R18, R12 ;  /* 0x00000012180c723c */ /* 0x004fde000004180c */
[----:B------:R-:W-:-:S04]  /*927b0*/  NOP ;  /* 0x0000000000007918 */ /* 0x000fc80000000000 */
[----:B------:R-:W-:Y:S04]  /*927c0*/  STL.64 [R1+0x5b0], R12 ;  /* 0x0005b00c01007387 */ /* 0x000fe80000100a00 */
[----:B------:R0:W-:Y:S04]  /*927d0*/  STL.64 [R1+0x5b8], R14 ;  /* 0x0005b80e01007387 */ /* 0x0001e80000100a00 */
[----:B0-----:R-:W2:Y:S04]  /*927e0*/  LDL.LU.64 R14, [R1+0x31a0] ;  /* 0x0031a000010e7983 */ /* 0x001ea80000300a00 */
[----:B------:R0:W-:Y:S04]  /*927f0*/  STL.64 [R1+0x3018], R18 ;  /* 0x0030181201007387 */ /* 0x0001e80000100a00 */
[----:B0-----:R-:W2:Y:S04]  /*92800*/  LDL.LU.64 R18, [R1+0x188] ;  /* 0x0001880001127983 */ /* 0x001ea80000300a00 */
[----:B--2---:R0:W-:Y:S04]  /*92810*/  STL.64 [R1+0x3170], R18 ;  /* 0x0031701201007387 */ /* 0x0041e80000100a00 */
[----:B0-----:R-:W2:Y:S01]  /*92820*/  LDL.LU.64 R18, [R1+0x1a8] ;  /* 0x0001a80001127983 */ /* 0x001ea20000300a00 */
[----:B------:R-:W-:Y:S03]  /*92830*/  HMMA.16816.F32.BF16 R8, R24, R14, R8 ;  /* 0x0000000e1808723c */ /* 0x000fe60000041808 */
[----:B--2---:R0:W-:Y:S04]  /*92840*/  STL.64 [R1+0x3178], R18 ;  /* 0x0031781201007387 */ /* 0x0041e80000100a00 */
[----:B0-----:R-:W2:-:S12]  /*92850*/  LDL.LU.64 R18, [R1+0x1b8] ;  /* 0x0001b80001127983 */ /* 0x001e980000300a00 */
[----:B------:R-:W-:Y:S04]  /*92860*/  STL.64 [R1+0x5a0], R8 ;  /* 0x0005a00801007387 */ /* 0x000fe80000100a00 */
[----:B------:R0:W-:Y:S04]  /*92870*/  STL.64 [R1+0x5a8], R10 ;  /* 0x0005a80a01007387 */ /* 0x0001e80000100a00 */
[----:B0-----:R-:W2:Y:S04]  /*92880*/  LDL.LU.64 R10, [R1+0x3198] ;  /* 0x00319800010a7983 */ /* 0x001ea80000300a00 */
[----:B------:R0:W-:Y:S04]  /*92890*/  STL [R1+0x2fdc], R14 ;  /* 0x002fdc0e01007387 */ /* 0x0001e80000100800 */
[----:B------:R1:W-:Y:S04]  /*928a0*/  STL [R1+0x2fd8], R15 ;  /* 0x002fd80f01007387 */ /* 0x0003e80000100800 */
[----:B------:R-:W3:Y:S04]  /*928b0*/  LDL.LU R12, [R1+0xbc0] ;  /* 0x000bc000010c7983 */ /* 0x000ee80000300800 */
[----:B------:R-:W3:Y:S04]  /*928c0*/  LDL.LU R13, [R1+0xbc4] ;  /* 0x000bc400010d7983 */ /* 0x000ee80000300800 */
[----:B0-----:R-:W3:Y:S04]  /*928d0*/  LDL.LU R14, [R1+0xbc8] ;  /* 0x000bc800010e7983 */ /* 0x001ee80000300800 */
[----:B-1----:R-:W3:Y:S01]  /*928e0*/  LDL.LU R15, [R1+0xbcc] ;  /* 0x000bcc00010f7983 */ /* 0x002ee20000300800 */
[----:B--2---:R-:W-:-:S15]  /*928f0*/  HMMA.16816.F32.BF16 R4, R24, R10, R4 ;  /* 0x0000000a1804723c */ /* 0x004fde0000041804 */
[----:B------:R-:W-:-:S04]  /*92900*/  NOP ;  /* 0x0000000000007918 */ /* 0x000fc80000000000 */
[----:B------:R-:W-:Y:S04]  /*92910*/  STL.64 [R1+0x590], R4 ;  /* 0x0005900401007387 */ /* 0x000fe80000100a00 */
[----:B------:R0:W-:Y:S04]  /*92920*/  STL.64 [R1+0x598], R6 ;  /* 0x0005980601007387 */ /* 0x0001e80000100a00 */
[----:B0-----:R-:W3:Y:S04]  /*92930*/  LDL.LU.64 R6, [R1+0x3190] ;  /* 0x0031900001067983 */ /* 0x001ee80000300a00 */
[----:B------:R0:W-:Y:S04]  /*92940*/  STL [R1+0x2f9c], R10 ;  /* 0x002f9c0a01007387 */ /* 0x0001e80000100800 */
[----:B------:R1:W-:Y:S04]  /*92950*/  STL [R1+0x2f98], R11 ;  /* 0x002f980b01007387 */ /* 0x0003e80000100800 */
[----:B------:R-:W2:Y:S04]  /*92960*/  LDL.LU R8, [R1+0xbd0] ;  /* 0x000bd00001087983 */ /* 0x000ea80000300800 */
[----:B------:R-:W2:Y:S04]  /*92970*/  LDL.LU R9, [R1+0xbd4] ;  /* 0x000bd40001097983 */ /* 0x000ea80000300800 */
[----:B0-----:R-:W2:Y:S04]  /*92980*/  LDL.LU R10, [R1+0xbd8] ;  /* 0x000bd800010a7983 */ /* 0x001ea80000300800 */
[----:B-1----:R-:W2:Y:S01]  /*92990*/  LDL.LU R11, [R1+0xbdc] ;  /* 0x000bdc00010b7983 */ /* 0x002ea20000300800 */
[----:B---3--:R-:W-:Y:S03]  /*929a0*/  HMMA.16816.F32.BF16 R24, R24, R6, R20 ;  /* 0x000000061818723c */ /* 0x008fe60000041814 */
[----:B------:R-:W3:Y:S04]  /*929b0*/  LDL.LU.64 R22, [R1+0x3188] ;  /* 0x0031880001167983 */ /* 0x000ee80000300a00 */
[----:B------:R-:W3:Y:S04]  /*929c0*/  LDL.LU.64 R20, [R1+0x3180] ;  /* 0x0031800001147983 */ /* 0x000ee80000300a00 */
[----:B------:R0:W-:Y:S04]  /*929d0*/  STL.64 [R1+0x3000], R6 ;  /* 0x0030000601007387 */ /* 0x0001e80000100a00 */
[----:B0-----:R-:W2:Y:S04]  /*929e0*/  LDL.LU.64 R6, [R1+0x198] ;  /* 0x0001980001067983 */ /* 0x001ea80000300a00 */
[----:B------:R-:W-:Y:S04]  /*929f0*/  STL.64 [R1+0x3d0], R24 ;  /* 0x0003d01801007387 */ /* 0x000fe80000100a00 */
[----:B------:R-:W-:Y:S04]  /*92a00*/  STL.64 [R1+0x3d8], R26 ;  /* 0x0003d81a01007387 */ /* 0x000fe80000100a00 */
[----:B------:R-:W0:Y:S04]  /*92a10*/  LDSM.16.MT88.4 R24, [R0+UR5+0x13080] ;  /* 0x013080050018783b */ /* 0x000e280008004200 */
[----:B0-----:R-:W-:Y:S04]  /*92a20*/  STL.64 [R1+0x2f80], R26 ;  /* 0x002f801a01007387 */ /* 0x001fe80000100a00 */
        /* <DEDUP_REMOVED lines=8> */
[----:B------:R-:W-:Y:S01]  /*92ab0*/  STL.64 [R1+0xbf8], R26 ;  /* 0x000bf81a01007387 */ /* 0x000fe20000100a00 */
[----:B0-----:R-:W-:Y:S02]  /*92ac0*/  IMAD.MOV.U32 R24, RZ, RZ, R19 ;  /* 0x000000ffff187224 */ /* 0x001fe400078e0013 */
[----:B------:R-:W-:Y:S02]  /*92ad0*/  IMAD.MOV.U32 R25, RZ, RZ, R18 ;  /* 0x000000ffff197224 */ /* 0x000fe400078e0012 */
[----:B------:R-:W3:Y:S04]  /*92ae0*/  LDL.LU.64 R18, [R1+0x3178] ;  /* 0x0031780001127983 */ /* 0x000ee80000300a00 */
[----:B------:R0:W-:Y:S04]  /*92af0*/  STL [R1+0x2fa4], R24 ;  /* 0x002fa41801007387 */ /* 0x0001e80000100800 */
[----:B------:R1:W-:Y:S04]  /*92b00*/  STL [R1+0x2fa0], R25 ;  /* 0x002fa01901007387 */ /* 0x0003e80000100800 */
[----:B0-----:R-:W3:Y:S04]  /*92b10*/  LDL.LU R24, [R1+0xbe0] ;  /* 0x000be00001187983 */ /* 0x001ee80000300800 */
[----:B-1----:R-:W3:Y:S04]  /*92b20*/  LDL.LU R25, [R1+0xbe4] ;  /* 0x000be40001197983 */ /* 0x002ee80000300800 */
[----:B------:R-:W3:Y:S04]  /*92b30*/  LDL.LU R26, [R1+0xbe8] ;  /* 0x000be800011a7983 */ /* 0x000ee80000300800 */
[----:B------:R-:W3:Y:S02]  /*92b40*/  LDL.LU R27, [R1+0xbec] ;  /* 0x000bec00011b7983 */ /* 0x000ee40000300800 */
[----:B---3--:R-:W-:-:S15]  /*92b50*/  HMMA.16816.F32.BF16 R24, R20, R18, R24 ;  /* 0x000000121418723c */ /* 0x008fde0000041818 */
[----:B------:R-:W-:-:S04]  /*92b60*/  NOP ;  /* 0x0000000000007918 */ /* 0x000fc80000000000 */
[----:B------:R-:W-:Y:S04]  /*92b70*/  STL.64 [R1+0xbe0], R24 ;  /* 0x000be01801007387 */ /* 0x000fe80000100a00 */
[----:B------:R0:W-:Y:S02]  /*92b80*/  STL.64 [R1+0xbe8], R26 ;  /* 0x000be81a01007387 */ /* 0x0001e40000100a00 */
[----:B0-----:R-:W-:Y:S02]  /*92b90*/  IMAD.MOV.U32 R27, RZ, RZ, R18 ;  /* 0x000000ffff1b7224 */ /* 0x001fe400078e0012 */
[----:B------:R-:W-:Y:S02]  /*92ba0*/  IMAD.MOV.U32 R26, RZ, RZ, R19 ;  /* 0x000000ffff1a7224 */ /* 0x000fe400078e0013 */
[----:B------:R-:W3:Y:S04]  /*92bb0*/  LDL.LU.64 R18, [R1+0x3170] ;  /* 0x0031700001127983 */ /* 0x000ee80000300a00 */
        /* <DEDUP_REMOVED lines=8> */
[----:B------:R-:W-:Y:S04]  /*92c40*/  STL [R1+0x2fb4], R11 ;  /* 0x002fb40b01007387 */ /* 0x000fe80000100800 */
[----:B------:R-:W-:Y:S01]  /*92c50*/  STL [R1+0x2fb0], R10 ;  /* 0x002fb00a01007387 */ /* 0x000fe20000100800 */
[----:B---3--:R-:W-:-:S15]  /*92c60*/  HMMA.16816.F32.BF16 R4, R20, R18, R12 ;  /* 0x000000121404723c */ /* 0x008fde000004180c */
[----:B------:R-:W-:-:S04]  /*92c70*/  NOP ;  /* 0x0000000000007918 */ /* 0x000fc80000000000 */
[----:B------:R0:W-:Y:S04]  /*92c80*/  STL.64 [R1+0xbc0], R4 ;  /* 0x000bc00401007387 */ /* 0x0001e80000100a00 */
[----:B------:R1:W-:Y:S04]  /*92c90*/  STL.64 [R1+0xbc8], R6 ;  /* 0x000bc80601007387 */ /* 0x0003e80000100a00 */
[----:B0-----:R-:W2:Y:S04]  /*92ca0*/  LDL.LU R4, [R1+0xb30] ;  /* 0x000b300001047983 */ /* 0x001ea80000300800 */
[----:B------:R-:W2:Y:S04]  /*92cb0*/  LDL.LU R5, [R1+0xb34] ;  /* 0x000b340001057983 */ /* 0x000ea80000300800 */
[----:B-1----:R-:W3:Y:S04]  /*92cc0*/  LDL.LU R6, [R1+0xb38] ;  /* 0x000b380001067983 */ /* 0x002ee80000300800 */
        /* <DEDUP_REMOVED lines=13> */
[----:B------:R-:W-:Y:S04]  /*92da0*/  STL.64 [R1+0x3128], R12 ;  /* 0x0031280c01007387 */ /* 0x000fe80000100a00 */
[----:B0-----:R-:W2:Y:S04]  /*92db0*/  LDL.LU.64 R14, [R1+0x128] ;  /* 0x00012800010e7983 */ /* 0x001ea80000300a00 */
        /* <DEDUP_REMOVED lines=8> */
[----:B---3--:R0:W-:Y:S04]  /*92e40*/  STL.64 [R1+0x3120], R6 ;  /* 0x0031200601007387 */ /* 0x0081e80000100a00 */
[----:B------:R1:W-:Y:S04]  /*92e50*/  STL.64 [R1+0x3118], R4 ;  /* 0x0031180401007387 */ /* 0x0003e80000100a00 */
[----:B0-----:R-:W3:Y:S01]  /*92e60*/  LDL.LU.64 R6, [R1+0x118] ;  /* 0x0001180001067983 */ /* 0x001ee20000300a00 */
[----:B------:R-:W-:-:S02]  /*92e70*/  IMAD.MOV.U32 R25, RZ, RZ, R19 ;  /* 0x000000ffff197224 */ /* 0x000fc400078e0013 */
[----:B------:R-:W-:Y:S01]  /*92e80*/  IMAD.MOV.U32 R24, RZ, RZ, R18 ;  /* 0x000000ffff187224 */ /* 0x000fe200078e0012 */
[----:B---3--:R0:W-:Y:S04]  /*92e90*/  STL.64 [R1+0x3138], R6 ;  /* 0x0031380601007387 */ /* 0x0081e80000100a00 */
[----:B-1----:R-:W3:Y:S04]  /*92ea0*/  LDL.LU R4, [R1+0xb60] ;  /* 0x000b600001047983 */ /* 0x002ee80000300800 */
[----:B------:R-:W3:Y:S04]  /*92eb0*/  LDL.LU R5, [R1+0xb64] ;  /* 0x000b640001057983 */ /* 0x000ee80000300800 */
[----:B0-----:R-:W3:Y:S04]  /*92ec0*/  LDL.LU R6, [R1+0xb68] ;  /* 0x000b680001067983 */ /* 0x001ee80000300800 */
[----:B------:R-:W3:Y:S04]  /*92ed0*/  LDL.LU R7, [R1+0xb6c] ;  /* 0x000b6c0001077983 */ /* 0x000ee80000300800 */
[----:B------:R-:W2:Y:S04]  /*92ee0*/  LDL.LU.64 R18, [R1+0xf8] ;  /* 0x0000f80001127983 */ /* 0x000ea80000300a00 */
[----:B------:R-:W-:Y:S04]  /*92ef0*/  STL [R1+0x2fbc], R25 ;  /* 0x002fbc1901007387 */ /* 0x000fe80000100800 */
[----:B------:R0:W-:Y:S04]  /*92f00*/  STL [R1+0x2fb8], R24 ;  /* 0x002fb81801007387 */ /* 0x0001e80000100800 */
[----:B0-----:R-:W2:Y:S04]  /*92f10*/  LDL.LU R24, [R1+0xbb0] ;  /* 0x000bb00001187983 */ /* 0x001ea80000300800 */
[----:B------:R-:W2:Y:S04]  /*92f20*/  LDL.LU R25, [R1+0xbb4] ;  /* 0x000bb40001197983 */ /* 0x000ea80000300800 */
        /* <DEDUP_REMOVED lines=9> */
[----:B------:R-:W2:Y:S04]  /*92fc0*/  LDL.LU.64 R8, [R1+0x3160] ;  /* 0x0031600001087983 */ /* 0x000ea80000300a00 */
[----:B------:R-:W-:Y:S04]  /*92fd0*/  STL [R1+0x2fc4], R27 ;  /* 0x002fc41b01007387 */ /* 0x000fe80000100800 */
[----:B------:R0:W-:Y:S04]  /*92fe0*/  STL [R1+0x2fc0], R26 ;  /* 0x002fc01a01007387 */ /* 0x0001e80000100800 */
[----:B------:R-:W3:Y:S04]  /*92ff0*/  LDL.LU R24, [R1+0xb90] ;  /* 0x000b900001187983 */ /* 0x000ee80000300800 */
[----:B------:R-:W3:Y:S04]  /*93000*/  LDL.LU R25, [R1+0xb94] ;  /* 0x000b940001197983 */ /* 0x000ee80000300800 */
[----:B0-----:R-:W3:Y:S04]  /*93010*/  LDL.LU R26, [R1+0xb98] ;  /* 0x000b9800011a7983 */ /* 0x001ee80000300800 */
[----:B------:R-:W3:Y:S01]  /*93020*/  LDL.LU R27, [R1+0xb9c] ;  /* 0x000b9c00011b7983 */ /* 0x000ee20000300800 */
[----:B--2---:R-:W-:-:S15]  /*93030*/  HMMA.16816.F32.BF16 R8, R20, R14, R8 ;  /* 0x0000000e1408723c */ /* 0x004fde0000041808 */
[----:B------:R-:W-:-:S04]  /*93040*/  NOP ;  /* 0x0000000000007918 */ /* 0x000fc80000000000 */
[----:B------:R-:W-:Y:S04]  /*93050*/  STL.64 [R1+0xba0], R8 ;  /* 0x000ba00801007387 */ /* 0x000fe80000100a00 */
[----:B------:R0:W-:Y:S02]  /*93060*/  STL.64 [R1+0xba8], R10 ;  /* 0x000ba80a01007387 */ /* 0x0001e40000100a00 */
[----:B0-----:R-:W-:Y:S02]  /*93070*/  IMAD.MOV.U32 R11, RZ, RZ, R14 ;  /* 0x000000ffff0b7224 */ /* 0x001fe400078e000e */
[----:B------:R-:W-:Y:S02]  /*93080*/  IMAD.MOV.U32 R10, RZ, RZ, R15 ;  /* 0x000000ffff0a7224 */ /* 0x000fe400078e000f */
[----:B------:R-:W3:Y:S04]  /*93090*/  LDL.LU.64 R14, [R1+0x3158] ;  /* 0x00315800010e7983 */ /* 0x000ee80000300a00 */
[----:B------:R0:W-:Y:S04]  /*930a0*/  STL [R1+0x2fcc], R10 ;  /* 0x002fcc0a01007387 */ /* 0x0001e80000100800 */
[----:B------:R1:W-:Y:S04]  /*930b0*/  STL [R1+0x2fc8], R11 ;  /* 0x002fc80b01007387 */ /* 0x0003e80000100800 */
[----:B------:R-:W2:Y:S04]  /*930c0*/  LDL.LU R8, [R1+0xb70] ;  /* 0x000b700001087983 */ /* 0x000ea80000300800 */
[----:B------:R-:W2:Y:S04]  /*930d0*/  LDL.LU R9, [R1+0xb74] ;  /* 0x000b740001097983 */ /* 0x000ea80000300800 */
[----:B0-----:R-:W2:Y:S04]  /*930e0*/  LDL.LU R10, [R1+0xb78] ;  /* 0x000b7800010a7983 */ /* 0x001ea80000300800 */
[----:B-1----:R-:W2:Y:S01]  /*930f0*/  LDL.LU R11, [R1+0xb7c] ;  /* 0x000b7c00010b7983 */ /* 0x002ea20000300800 */
        /* <DEDUP_REMOVED lines=19> */
[----:B------:R-:W2:Y:S02]  /*93230*/  LDL.LU.64 R14, [R1+0x3148] ;  /* 0x00314800010e7983 */ /* 0x000ea40000300a00 */
[----:B--2---:R-:W-:-:S15]  /*93240*/  HMMA.16816.F32.BF16 R8, R20, R14, R8 ;  /* 0x0000000e1408723c */ /* 0x004fde0000041808 */
[----:B------:R-:W-:-:S04]  /*93250*/  NOP ;  /* 0x0000000000007918 */ /* 0x000fc80000000000 */
[----:B------:R-:W-:Y:S04]  /*93260*/  STL.64 [R1+0xb70], R8 ;  /* 0x000b700801007387 */ /* 0x000fe80000100a00 */
[----:B------:R0:W-:Y:S02]  /*93270*/  STL.64 [R1+0xb78], R10 ;  /* 0x000b780a01007387 */ /* 0x0001e40000100a00 */
[----:B0-----:R-:W-:Y:S02]  /*93280*/  IMAD.MOV.U32 R10, RZ, RZ, R14 ;  /* 0x000000ffff0a7224 */ /* 0x001fe400078e000e */
[----:B------:R-:W-:Y:S02]  /*93290*/  IMAD.MOV.U32 R11, RZ, RZ, R15 ;  /* 0x000000ffff0b7224 */ /* 0x000fe400078e000f */
[----:B------:R-:W2:Y:S04]  /*932a0*/  LDL.LU.64 R14, [R1+0x3140] ;  /* 0x00314000010e7983 */ /* 0x000ea80000300a00 */
[----:B------:R0:W-:Y:S04]  /*932b0*/  STL.64 [R1+0x3098], R10 ;  /* 0x0030980a01007387 */ /* 0x0001e80000100a00 */
        /* <DEDUP_REMOVED lines=14> */
[----:B------:R-:W3:Y:S01]  /*933a0*/  LDL.LU R26, [R1+0xb48] ;  /* 0x000b4800011a7983 */ /* 0x000ee20000300800 */
[----:B--2---:R-:W-:-:S15]  /*933b0*/  HMMA.16816.F32.BF16 R12, R20, R6, R12 ;  /* 0x00000006140c723c */ /* 0x004fde000004180c */
[----:B------:R-:W-:-:S04]  /*933c0*/  NOP ;  /* 0x0000000000007918 */ /* 0x000fc80000000000 */
[----:B------:R-:W-:Y:S04]  /*933d0*/  STL.64 [R1+0xb50], R12 ;  /* 0x000b500c01007387 */ /* 0x000fe80000100a00 */
[----:B------:R0:W-:Y:S02]  /*933e0*/  STL.64 [R1+0xb58], R14 ;  /* 0x000b580e01007387 */ /* 0x0001e40000100a00 */
[----:B0-----:R-:W-:Y:S02]  /*933f0*/  IMAD.MOV.U32 R14, RZ, RZ, R6 ;  /* 0x000000ffff0e7224 */ /* 0x001fe400078e0006 */
[----:B------:R-:W-:Y:S02]  /*93400*/  IMAD.MOV.U32 R15, RZ, RZ, R7 ;  /* 0x000000ffff0f7224 */ /* 0x000fe400078e0007 */
[----:B------:R-:W2:Y:S04]  /*93410*/  LDL.LU.64 R6, [R1+0x3120] ;  /* 0x0031200001067983 */ /* 0x000ea80000300a00 */
[----:B------:R-:W2:Y:S01]  /*93420*/  LDL.LU.64 R4, [R1+0x3118] ;  /* 0x0031180001047983 */ /* 0x000ea20000300a00 */
[----:B----4-:R-:W-:-:S07]  /*93430*/  IMAD.MOV.U32 R27, RZ, RZ, R28 ;  /* 0x000000ffff1b7224 */ /* 0x010fce00078e001c */
[----:B---3--:R-:W-:Y:S01]  /*93440*/  HMMA.16816.F32.BF16 R24, R20, R10, R24 ;  /* 0x0000000a1418723c */ /* 0x008fe20000041818 */
[----:B------:R-:W-:-:S15]  /*93450*/  IMAD.MOV.U32 R28, RZ, RZ, R11 ;  /* 0x000000ffff1c7224 */ /* 0x000fde00078e000b */
[----:B------:R-:W-:-:S03]  /*93460*/  NOP ;  /* 0x0000000000007918 */ /* 0x000fc60000000000 */
[----:B------:R-:W-:Y:S04]  /*93470*/  STL.64 [R1+0xb40], R24 ;  /* 0x000b401801007387 */ /* 0x000fe80000100a00 */
[----:B------:R-:W-:Y:S01]  /*93480*/  STL.64 [R1+0xb48], R26 ;  /* 0x000b481a01007387 */ /* 0x000fe20000100a00 */
        /* <DEDUP_REMOVED lines=8> */
[----:B---3--:R0:W-:Y:S04]  /*93510*/  STL.64 [R1+0x30a8], R10 ;  /* 0x0030a80a01007387 */ /* 0x0081e80000100a00 */
[----:B--2---:R-:W-:Y:S04]  /*93520*/  STL.64 [R1+0x30a0], R8 ;  /* 0x0030a00801007387 */ /* 0x004fe80000100a00 */
        /* <DEDUP_REMOVED lines=101> */
[C---:B----4-:R-:W-:Y:S03]  /*93b80*/  HMMA.16816.F32.BF16 R4, R20.reuse, R18, R4 ;  /* 0x000000121404723c */ /* 0x050fe60000041804 */
        /* <DEDUP_REMOVED lines=9> */
[----:B------:R-:W-:Y:S04]  /*93c20*/  STL [R1+0x2e48], R12 ;  /* 0x002e480c01007387 */ /* 0x000fe80000100800 */
[----:B------:R-:W-:Y:S04]  /*93c30*/  STL [R1+0x2e44], R13 ;  /* 0x002e440d01007387 */ /* 0x000fe80000100800 */
[----:B------:R-:W-:Y:S04]  /*93c40*/  STL.64 [R1+0x3070], R14 ;  /* 0x0030700e01007387 */ /* 0x000fe80000100a00 */
[----:B------:R0:W-:Y:S04]  /*93c50*/  STL.64 [R1+0xac0], R4 ;  /* 0x000ac00401007387 */ /* 0x0001e80000100a00 */
[----:B------:R1:W-:Y:S01]  /*93c60*/  STL.64 [R1+0xac8], R6 ;  /* 0x000ac80601007387 */ /* 0x0003e20000100a00 */
[----:B------:R-:W-:-:S02]  /*93c70*/  IMAD.MOV.U32 R8, RZ, RZ, R18 ;  /* 0x000000ffff087224 */ /* 0x000fc400078e0012 */
[----:B------:R-:W-:Y:S01]  /*93c80*/  IMAD.MOV.U32 R9, RZ, RZ, R19 ;  /* 0x000000ffff097224 */ /* 0x000fe200078e0013 */
[----:B0-----:R-:W3:Y:S04]  /*93c90*/  LDL.LU R4, [R1+0xa40] ;  /* 0x000a400001047983 */ /* 0x001ee80000300800 */
[----:B------:R-:W3:Y:S04]  /*93ca0*/  LDL.LU R5, [R1+0xa44] ;  /* 0x000a440001057983 */ /* 0x000ee80000300800 */
[----:B-1----:R-:W4:Y:S04]  /*93cb0*/  LDL.LU R6, [R1+0xa48] ;  /* 0x000a480001067983 */ /* 0x002f280000300800 */
[----:B------:R-:W4:Y:S04]  /*93cc0*/  LDL.LU R7, [R1+0xa4c] ;  /* 0x000a4c0001077983 */ /* 0x000f280000300800 */
[----:B------:R-:W2:Y:S04]  /*93cd0*/  LDL.LU R16, [R1+0xa50] ;  /* 0x000a500001107983 */ /* 0x000ea80000300800 */
[----:B------:R-:W2:Y:S04]  /*93ce0*/  LDL.LU R17, [R1+0xa54] ;  /* 0x000a540001117983 */ /* 0x000ea80000300800 */
[----:B------:R-:W2:Y:S04]  /*93cf0*/  LDL.LU R18, [R1+0xa58] ;  /* 0x000a580001127983 */ /* 0x000ea80000300800 */
[----:B------:R-:W2:Y:S04]  /*93d00*/  LDL.LU R19, [R1+0xa5c] ;  /* 0x000a5c0001137983 */ /* 0x000ea80000300800 */
[----:B------:R-:W3:Y:S04]  /*93d10*/  LDL.LU.64 R26, [R1+0x78] ;  /* 0x00007800011a7983 */ /* 0x000ee80000300a00 */
[----:B--2---:R0:W-:Y:S04]  /*93d20*/  STL.64 [R1+0x3028], R18 ;  /* 0x0030281201007387 */ /* 0x0041e80000100a00 */
[----:B------:R-:W-:Y:S04]  /*93d30*/  STL.64 [R1+0x3020], R16 ;  /* 0x0030201001007387 */ /* 0x000fe80000100a00 */
[----:B0-----:R-:W2:Y:S04]  /*93d40*/  LDL.LU.64 R18, [R1+0x28] ;  /* 0x0000280001127983 */ /* 0x001ea80000300a00 */
[----:B--2---:R0:W-:Y:S04]  /*93d50*/  STL.64 [R1+0x3038], R18 ;  /* 0x0030381201007387 */ /* 0x0041e80000100a00 */
[----:B0-----:R-:W2:Y:S04]  /*93d60*/  LDL.LU.64 R18, [R1+0x38] ;  /* 0x0000380001127983 */ /* 0x001ea80000300a00 */
[----:B--2---:R0:W-:Y:S04]  /*93d70*/  STL.64 [R1+0x3050], R18 ;  /* 0x0030501201007387 */ /* 0x0041e80000100a00 */
[----:B0-----:R-:W2:Y:S04]  /*93d80*/  LDL.LU.64 R18, [R1+0x48] ;  /* 0x0000480001127983 */ /* 0x001ea80000300a00 */
[----:B--2---:R-:W-:Y:S04]  /*93d90*/  STL.64 [R1+0x3068], R18 ;  /* 0x0030681201007387 */ /* 0x004fe80000100a00 */
[----:B----4-:R0:W-:Y:S04]  /*93da0*/  STL.64 [R1+0x3010], R6 ;  /* 0x0030100601007387 */ /* 0x0101e80000100a00 */
[----:B---3--:R1:W-:Y:S04]  /*93db0*/  STL.64 [R1+0x3008], R4 ;  /* 0x0030080401007387 */ /* 0x0083e80000100a00 */
[----:B0-----:R-:W2:Y:S04]  /*93dc0*/  LDL.LU.64 R6, [R1+0x18] ;  /* 0x0000180001067983 */ /* 0x001ea80000300a00 */
[----:B--2---:R0:W-:Y:S04]  /*93dd0*/  STL.64 [R1+0x3030], R6 ;  /* 0x0030300601007387 */ /* 0x0041e80000100a00 */
[----:B-1----:R-:W2:Y:S04]  /*93de0*/  LDL.LU R4, [R1+0xa60] ;  /* 0x000a600001047983 */ /* 0x002ea80000300800 */
[----:B------:R-:W2:Y:S04]  /*93df0*/  LDL.LU R5, [R1+0xa64] ;  /* 0x000a640001057983 */ /* 0x000ea80000300800 */
[----:B0-----:R-:W3:Y:S04]  /*93e00*/  LDL.LU R6, [R1+0xa68] ;  /* 0x000a680001067983 */ /* 0x001ee80000300800 */
[----:B------:R-:W3:Y:S04]  /*93e10*/  LDL.LU R7, [R1+0xa6c] ;  /* 0x000a6c0001077983 */ /* 0x000ee80000300800 */
[----:B------:R-:W4:Y:S04]  /*93e20*/  LDL.LU R12, [R1+0xa90] ;  /* 0x000a9000010c7983 */ /* 0x000f280000300800 */
[----:B------:R-:W4:Y:S04]  /*93e30*/  LDL.LU R13, [R1+0xa94] ;  /* 0x000a9400010d7983 */ /* 0x000f280000300800 */
[----:B------:R-:W2:Y:S04]  /*93e40*/  LDL.LU R14, [R1+0xa98] ;  /* 0x000a9800010e7983 */ /* 0x000ea80000300800 */
[----:B------:R-:W2:Y:S04]  /*93e50*/  LDL.LU R15, [R1+0xa9c] ;  /* 0x000a9c00010f7983 */ /* 0x000ea80000300800 */
[----:B--2---:R0:W-:Y:S04]  /*93e60*/  STL.64 [R1+0x3080], R14 ;  /* 0x0030800e01007387 */ /* 0x0041e80000100a00 */
[----:B----4-:R1:W-:Y:S04]  /*93e70*/  STL.64 [R1+0x3078], R12 ;  /* 0x0030780c01007387 */ /* 0x0103e80000100a00 */
[----:B0-----:R-:W2:Y:S04]  /*93e80*/  LDL.LU.64 R14, [R1+0x68] ;  /* 0x00006800010e7983 */ /* 0x001ea80000300a00 */
[----:B--2---:R0:W-:Y:S04]  /*93e90*/  STL.64 [R1+0x3090], R14 ;  /* 0x0030900e01007387 */ /* 0x0041e80000100a00 */
[----:B-1----:R-:W2:Y:S04]  /*93ea0*/  LDL.LU R12, [R1+0xab0] ;  /* 0x000ab000010c7983 */ /* 0x002ea80000300800 */
[----:B------:R-:W2:Y:S04]  /*93eb0*/  LDL.LU R13, [R1+0xab4] ;  /* 0x000ab400010d7983 */ /* 0x000ea80000300800 */
[----:B0-----:R-:W2:Y:S04]  /*93ec0*/  LDL.LU R14, [R1+0xab8] ;  /* 0x000ab800010e7983 */ /* 0x001ea80000300800 */
[----:B------:R-:W2:Y:S04]  /*93ed0*/  LDL.LU R15, [R1+0xabc] ;  /* 0x000abc00010f7983 */ /* 0x000ea80000300800 */
[----:B------:R-:W4:Y:S04]  /*93ee0*/  LDL.LU.64 R18, [R1+0x58] ;  /* 0x0000580001127983 */ /* 0x000f280000300a00 */
[----:B----4-:R0:W-:Y:S04]  /*93ef0*/  STL.64 [R1+0x3088], R18 ;  /* 0x0030881201007387 */ /* 0x0101e80000100a00 */
[----:B------:R-:W4:Y:S04]  /*93f00*/  LDL.LU R16, [R1+0xaa0] ;  /* 0x000aa00001107983 */ /* 0x000f280000300800 */
[----:B------:R-:W4:Y:S04]  /*93f10*/  LDL.LU R17, [R1+0xaa4] ;  /* 0x000aa40001117983 */ /* 0x000f280000300800 */
[----:B0-----:R-:W4:Y:S04]  /*93f20*/  LDL.LU R18, [R1+0xaa8] ;  /* 0x000aa80001127983 */ /* 0x001f280000300800 */
[----:B------:R-:W4:Y:S04]  /*93f30*/  LDL.LU R19, [R1+0xaac] ;  /* 0x000aac0001137983 */ /* 0x000f280000300800 */
[----:B---3--:R-:W-:Y:S04]  /*93f40*/  STL.64 [R1+0x3048], R6 ;  /* 0x0030480601007387 */ /* 0x008fe80000100a00 */
[----:B------:R0:W-:Y:S04]  /*93f50*/  STL.64 [R1+0x3040], R4 ;  /* 0x0030400401007387 */ /* 0x0001e80000100a00 */
[----:B0-----:R-:W3:Y:S04]  /*93f60*/  LDL.LU R4, [R1+0xa70] ;  /* 0x000a700001047983 */ /* 0x001ee80000300800 */
[----:B------:R-:W3:Y:S04]  /*93f70*/  LDL.LU R5, [R1+0xa74] ;  /* 0x000a740001057983 */ /* 0x000ee80000300800 */
[----:B------:R-:W3:Y:S04]  /*93f80*/  LDL.LU R6, [R1+0xa78] ;  /* 0x000a780001067983 */ /* 0x000ee80000300800 */
[----:B------:R-:W3:Y:S01]  /*93f90*/  LDL.LU R7, [R1+0xa7c] ;  /* 0x000a7c0001077983 */ /* 0x000ee20000300800 */
[----:B--2---:R-:W-:Y:S01]  /*93fa0*/  HMMA.16816.F32.BF16 R12, R20, R26, R12 ;  /* 0x0000001a140c723c */ /* 0x004fe2000004180c */
[----:B------:R-:W-:-:S02]  /*93fb0*/  IMAD.MOV.U32 R0, RZ, RZ, R26 ;  /* 0x000000ffff007224 */ /* 0x000fc400078e001a */
[----:B------:R-:W-:Y:S01]  /*93fc0*/  IMAD.MOV.U32 R29, RZ, RZ, R27 ;  /* 0x000000ffff1d7224 */ /* 0x000fe200078e001b */
[----:B---3--:R-:W-:Y:S04]  /*93fd0*/  STL.64 [R1+0x3060], R6 ;  /* 0x0030600601007387 */ /* 0x008fe80000100a00 */
        /* <DEDUP_REMOVED lines=9> */
[----:B0-----:R-:W4:Y:S04]  /*94070*/  LDL.LU.64 R14, [R1+0x3090] ;  /* 0x00309000010e7983 */ /* 0x001f280000300a00 */
[----:B------:R-:W3:Y:S04]  /*94080*/  LDL.LU R24, [R1+0xa30] ;  /* 0x000a300001187983 */ /* 0x000ee80000300800 */
[----:B------:R-:W3:Y:S04]  /*94090*/  LDL.LU R25, [R1+0xa34] ;  /* 0x000a340001197983 */ /* 0x000ee80000300800 */
[----:B------:R-:W2:Y:S04]  /*940a0*/  LDL.LU R26, [R1+0xa38] ;  /* 0x000a3800011a7983 */ /* 0x000ea80000300800 */
[----:B------:R-:W2:Y:S01]  /*940b0*/  LDL.LU R27, [R1+0xa3c] ;  /* 0x000a3c00011b7983 */ /* 0x000ea20000300800 */
[----:B----4-:R-:W-:Y:S03]  /*940c0*/  HMMA.16816.F32.BF16 R16, R20, R14, R16 ;  /* 0x0000000e1410723c */ /* 0x010fe60000041810 */
[----:B--2---:R0:W-:Y:S04]  /*940d0*/  STL.64 [R1+0x2ff8], R26 ;  /* 0x002ff81a01007387 */ /* 0x0041e80000100a00 */
[----:B---3--:R-:W-:Y:S01]  /*940e0*/  STL.64 [R1+0x2ff0], R24 ;  /* 0x002ff01801007387 */ /* 0x008fe20000100a00 */
[----:B------:R-:W-:-:S02]  /*940f0*/  IMAD.MOV.U32 R2, RZ, RZ, R14 ;  /* 0x000000ffff027224 */ /* 0x000fc400078e000e */
[----:B------:R-:W-:Y:S01]  /*94100*/  IMAD.MOV.U32 R3, RZ, RZ, R15 ;  /* 0x000000ffff037224 */ /* 0x000fe200078e000f */
[----:B0-----:R-:W2:Y:S04]  /*94110*/  LDL.LU.64 R26, [R1+0x8] ;  /* 0x00000800011a7983 */ /* 0x001ea80000300a00 */
        /* <DEDUP_REMOVED lines=11> */
[----:B------:R0:W-:Y:S04]  /*941d0*/  STL.64 [R1+0xa90], R12 ;  /* 0x000a900c01007387 */ /* 0x0001e80000100a00 */
[----:B------:R1:W-:Y:S01]  /*941e0*/  STL.64 [R1+0xa98], R14 ;  /* 0x000a980e01007387 */ /* 0x0003e20000100a00 */
[----:B0-----:R-:W-:-:S03]  /*941f0*/  IMAD.MOV.U32 R12, RZ, RZ, R18 ;  /* 0x000000ffff0c7224 */ /* 0x001fc600078e0012 */
[----:B-1----:R-:W3:Y:S01]  /*94200*/  LDL.LU.64 R14, [R1+0x3070] ;  /* 0x00307000010e7983 */ /* 0x002ee20000300a00 */
[----:B------:R-:W-:-:S03]  /*94210*/  IMAD.MOV.U32 R13, RZ, RZ, R19 ;  /* 0x000000ffff0d7224 */ /* 0x000fc600078e0013 */
[----:B------:R-:W4:Y:S02]  /*94220*/  LDL.LU.64 R18, [R1+0x3068] ;  /* 0x0030680001127983 */ /* 0x000f240000300a00 */
[----:B----4-:R-:W-:Y:S01]  /*94230*/  HMMA.16816.F32.BF16 R4, R20, R18, R4 ;  /* 0x000000121404723c */ /* 0x010fe20000041804 */
[----:B------:R-:W-:Y:S02]  /*94240*/  IMAD.MOV.U32 R9, RZ, RZ, R18 ;  /* 0x000000ffff097224 */ /* 0x000fe400078e0012 */
        /* <DEDUP_REMOVED lines=43> */
[----:B----4-:R-:W-:Y:S02]  /*94500*/  HMMA.16816.F32.BF16 R24, R20, R18, R24 ;  /* 0x000000121418723c */ /* 0x010fe40000041818 */
        /* <DEDUP_REMOVED lines=21> */
[----:B------:R-:W2:Y:S04]  /*94660*/  LDL.LU R15, [R1+0x2fd8] ;  /* 0x002fd800010f7983 */ /* 0x000ea80000300800 */
[----:B------:R0:W-:Y:S02]  /*94670*/  STL.64 [R1+0x2e88], R18 ;  /* 0x002e881201007387 */ /* 0x0001e40000100a00 */
[----:B0-----:R-:W-:-:S02]  /*94680*/  IMAD.MOV.U32 R18, RZ, RZ, R24 ;  /* 0x000000ffff127224 */ /* 0x001fc400078e0018 */
        /* <DEDUP_REMOVED lines=11> */
[----:B------:R-:W4:Y:S01]  /*94740*/  LDL.LU R27, [R1+0x2fc4] ;  /* 0x002fc400011b7983 */ /* 0x000f220000300800 */
[----:B--2---:R-:W-:-:S15]  /*94750*/  HMMA.16816.F32.BF16 R4, R20, R14, R4 ;  /* 0x0000000e1404723c */ /* 0x004fde0000041804 */
[----:B------:R-:W-:-:S04]  /*94760*/  NOP ;  /* 0x0000000000007918 */ /* 0x000fc80000000000 */
[----:B------:R-:W-:Y:S04]  /*94770*/  STL.64 [R1+0xa20], R4 ;  /* 0x000a200401007387 */ /* 0x000fe80000100a00 */
[----:B------:R-:W-:Y:S04]  /*94780*/  STL.64 [R1+0xa28], R6 ;  /* 0x000a280601007387 */ /* 0x000fe80000100a00 */
[----:B------:R-:W2:Y:S04]  /*94790*/  LDL.LU R26, [R1+0x2fc0] ;  /* 0x002fc000011a7983 */ /* 0x000ea80000300800 */
[----:B------:R3:W-:Y:S02]  /*947a0*/  STL.64 [R1+0x2ed0], R18 ;  /* 0x002ed01201007387 */ /* 0x0007e40000100a00 */
[----:B---3--:R-:W-:-:S02]  /*947b0*/  IMAD.MOV.U32 R18, RZ, RZ, R25 ;  /* 0x000000ffff127224 */ /* 0x008fc400078e0019 */
[----:B------:R-:W-:Y:S01]  /*947c0*/  IMAD.MOV.U32 R19, RZ, RZ, R24 ;  /* 0x000000ffff137224 */ /* 0x000fe200078e0018 */
[----:B------:R-:W3:Y:S04]  /*947d0*/  LDL.LU R25, [R1+0x2fbc] ;  /* 0x002fbc0001197983 */ /* 0x000ee80000300800 */
[----:B------:R-:W2:Y:S04]  /*947e0*/  LDL.LU R24, [R1+0x2fb8] ;  /* 0x002fb80001187983 */ /* 0x000ea80000300800 */
[----:B------:R-:W-:Y:S04]  /*947f0*/  STL.64 [R1+0x2ee8], R18 ;  /* 0x002ee81201007387 */ /* 0x000fe80000100a00 */
[----:B------:R-:W-:Y:S04]  /*94800*/  STL.64 [R1+0x2df0], R14 ;  /* 0x002df00e01007387 */ /* 0x000fe80000100a00 */
        /* <DEDUP_REMOVED lines=28> */
[----:B---3--:R-:W-:Y:S01]  /*949d0*/  IMAD.MOV.U32 R19, RZ, RZ, R25 ;  /* 0x000000ffff137224 */ /* 0x008fe200078e0019 */
        /* <DEDUP_REMOVED lines=21> */
[----:B----4-:R-:W-:-:S05]  /*94b30*/  IMAD.MOV.U32 R19, RZ, RZ, R26 ;  /* 0x000000ffff137224 */ /* 0x010fca00078e001a */
[----:B------:R-:W-:Y:S04]  /*94b40*/  STL.64 [R1+0x2f60], R18 ;  /* 0x002f601201007387 */ /* 0x000fe80000100a00 */
[----:B--2---:R-:W-:Y:S04]  /*94b50*/  STL.64 [R1+0x2ef8], R14 ;  /* 0x002ef80e01007387 */ /* 0x004fe80000100a00 */
        /* <DEDUP_REMOVED lines=55> */
[----:B------:R0:W-:Y:S04]  /*94ed0*/  STL.64 [R1+0x558], R22 ;  /* 0x0005581601007387 */ /* 0x0001e80000100a00 */
[----:B0-----:R-:W3:Y:S01]  /*94ee0*/  LDL.LU R22, [R1+0x108] ;  /* 0x0001080001167983 */ /* 0x001ee20000300800 */
        /* <DEDUP_REMOVED lines=67> */
[----:B------:R-:W-:-:S03]  /*95320*/  IMAD.MOV.U32 R23, RZ, RZ, R28 ;  /* 0x000000ffff177224 */ /* 0x000fc600078e001c */
[----:B------:R-:W2:Y:S04]  /*95330*/  LDL.LU R28, [R1+0x16ac] ;  /* 0x0016ac00011c7983 */ /* 0x000ea80000300800 */
[----:B---3--:R-:W-:Y:S01]  /*95340*/  HMMA.16816.F32.BF16 R20, R24, R22, R16 ;  /* 0x000000161814723c */ /* 0x008fe20000041810 */
[----:B----4-:R-:W-:Y:S02]  /*95350*/  IMAD.MOV.U32 R18, RZ, RZ, R5 ;  /* 0x000000ffff127224 */ /* 0x010fe400078e0005 */
[----:B------:R-:W-:Y:S01]  /*95360*/  IMAD.MOV.U32 R19, RZ, RZ, R4 ;  /* 0x000000ffff137224 */ /* 0x000fe200078e0004 */
[----:B------:R-:W3:-:S15]  /*95370*/  LDL.LU.64 R16, [R1+0x2e68] ;  /* 0x002e680001107983 */ /* 0x000ede0000300a00 */
[----:B------:R-:W-:Y:S04]  /*95380*/  STL.64 [R1+0x310], R20 ;  /* 0x0003101401007387 */ /* 0x000fe80000100a00 */
[----:B------:R-:W-:Y:S04]  /*95390*/  STL.64 [R1+0x318], R22 ;  /* 0x0003181601007387 */ /* 0x000fe80000100a00 */
[----:B------:R-:W-:Y:S04]  /*953a0*/  STL.64 [R1+0x2cb8], R18 ;  /* 0x002cb81201007387 */ /* 0x000fe80000100a00 */
[----:B------:R-:W4:Y:S04]  /*953b0*/  LDL.LU.64 R4, [R1+0x11d8] ;  /* 0x0011d80001047983 */ /* 0x000f280000300a00 */
[----:B------:R-:W-:Y:S01]  /*953c0*/  STL.64 [R1+0x2c78], R6 ;  /* 0x002c780601007387 */ /* 0x000fe20000100a00 */
[----:B---3--:R-:W-:-:S02]  /*953d0*/  IMAD.MOV.U32 R10, RZ, RZ, R17 ;  /* 0x000000ffff0a7224 */ /* 0x008fc400078e0011 */
[----:B------:R-:W-:Y:S01]  /*953e0*/  IMAD.MOV.U32 R11, RZ, RZ, R16 ;  /* 0x000000ffff0b7224 */ /* 0x000fe200078e0010 */
[----:B----4-:R0:W-:Y:S04]  /*953f0*/  STL.64 [R1+0x2c70], R4 ;  /* 0x002c700401007387 */ /* 0x0101e80000100a00 */
[----:B0-----:R-:W3:Y:S04]  /*95400*/  LDL.LU R4, [R1+0x1e0] ;  /* 0x0001e00001047983 */ /* 0x001ee80000300800 */
[----:B------:R-:W3:Y:S04]  /*95410*/  LDL.LU R5, [R1+0x1e4] ;  /* 0x0001e40001057983 */ /* 0x000ee80000300800 */
[----:B------:R-:W4:Y:S04]  /*95420*/  LDL.LU R6, [R1+0x1e8] ;  /* 0x0001e80001067983 */ /* 0x000f280000300800 */
[----:B------:R-:W4:Y:S04]  /*95430*/  LDL.LU R7, [R1+0x1ec] ;  /* 0x0001ec0001077983 */ /* 0x000f280000300800 */
        /* <DEDUP_REMOVED lines=61> */
[----:B--2---:R-:W-:Y:S04]  /*95810*/  STL.64 [R1+0x2d30], R18 ;  /* 0x002d301201007387 */ /* 0x004fe80000100a00 */
[----:B------:R0:W-:Y:S04]  /*95820*/  STL.64 [R1+0x2d28], R16 ;  /* 0x002d281001007387 */ /* 0x0001e80000100a00 */
[----:B0-----:R-:W2:Y:S04]  /*95830*/  LDL.LU R16, [R1+0x270] ;  /* 0x0002700001107983 */ /* 0x001ea80000300800 */
[----:B------:R-:W2:Y:S04]  /*95840*/  LDL.LU R17, [R1+0x274] ;  /* 0x0002740001117983 */ /* 0x000ea80000300800 */
[----:B------:R-:W2:Y:S04]  /*95850*/  LDL.LU R18, [R1+0x278] ;  /* 0x0002780001127983 */ /* 0x000ea80000300800 */
[----:B------:R-:W2:Y:S04]  /*95860*/  LDL.LU R19, [R1+0x27c] ;  /* 0x00027c0001137983 */ /* 0x000ea80000300800 */
[----:B------:R-:W4:Y:S04]  /*95870*/  LDL.LU R8, [R1+0x2e30] ;  /* 0x002e300001087983 */ /* 0x000f280000300800 */
[----:B------:R-:W4:Y:S04]  /*95880*/  LDL.LU R9, [R1+0x2e2c] ;  /* 0x002e2c0001097983 */ /* 0x000f280000300800 */
[----:B------:R0:W-:Y:S01]  /*95890*/  STL.64 [R1+0x2d68], R10 ;  /* 0x002d680a01007387 */ /* 0x0001e20000100a00 */
[----:B---3--:R-:W-:-:S02]  /*958a0*/  IMAD.MOV.U32 R22, RZ, RZ, R3 ;  /* 0x000000ffff167224 */ /* 0x008fc400078e0003 */
[----:B------:R-:W-:Y:S02]  /*958b0*/  IMAD.MOV.U32 R23, RZ, RZ, R2 ;  /* 0x000000ffff177224 */ /* 0x000fe400078e0002 */
[----:B0-----:R-:W-:Y:S02]  /*958c0*/  IMAD.MOV.U32 R10, RZ, RZ, R13 ;  /* 0x000000ffff0a7224 */ /* 0x001fe400078e000d */
[----:B------:R-:W-:Y:S01]  /*958d0*/  IMAD.MOV.U32 R11, RZ, RZ, R12 ;  /* 0x000000ffff0b7224 */ /* 0x000fe200078e000c */
[----:B--2---:R-:W-:Y:S04]  /*958e0*/  STL.64 [R1+0x2d48], R18 ;  /* 0x002d481201007387 */ /* 0x004fe80000100a00 */
[----:B------:R0:W-:Y:S04]  /*958f0*/  STL.64 [R1+0x2d40], R16 ;  /* 0x002d401001007387 */ /* 0x0001e80000100a00 */
[----:B0-----:R-:W2:Y:S04]  /*95900*/  LDL.LU R16, [R1+0x280] ;  /* 0x0002800001107983 */ /* 0x001ea80000300800 */
[----:B------:R-:W2:Y:S04]  /*95910*/  LDL.LU R17, [R1+0x284] ;  /* 0x0002840001117983 */ /* 0x000ea80000300800 */
[----:B------:R-:W3:Y:S04]  /*95920*/  LDL.LU R18, [R1+0x288] ;  /* 0x0002880001127983 */ /* 0x000ee80000300800 */
[----:B------:R-:W3:Y:S04]  /*95930*/  LDL.LU R19, [R1+0x28c] ;  /* 0x00028c0001137983 */ /* 0x000ee80000300800 */
[----:B------:R-:W2:Y:S04]  /*95940*/  LDL.LU R13, [R1+0x2e28] ;  /* 0x002e2800010d7983 */ /* 0x000ea80000300800 */
[----:B------:R-:W3:Y:S04]  /*95950*/  LDL.LU R12, [R1+0x2e24] ;  /* 0x002e2400010c7983 */ /* 0x000ee80000300800 */
[----:B------:R-:W-:Y:S04]  /*95960*/  STL.64 [R1+0x2d88], R10 ;  /* 0x002d880a01007387 */ /* 0x000fe80000100a00 */
[----:B----4-:R-:W-:Y:S04]  /*95970*/  STL.64 [R1+0x2d80], R8 ;  /* 0x002d800801007387 */ /* 0x010fe80000100a00 */
        /* <DEDUP_REMOVED lines=12> */
[----:B--2---:R-:W-:-:S02]  /*95a40*/  IMAD.MOV.U32 R23, RZ, RZ, R13 ;  /* 0x000000ffff177224 */ /* 0x004fc400078e000d */
[----:B---3--:R-:W-:Y:S02]  /*95a50*/  IMAD.MOV.U32 R22, RZ, RZ, R12 ;  /* 0x000000ffff167224 */ /* 0x008fe400078e000c */
        /* <DEDUP_REMOVED lines=29> */
[----:B------:R-:W4:Y:S04]  /*95c30*/  LDL.LU R11, [R1+0x2ec] ;  /* 0x0002ec00010b7983 */ /* 0x000f280000300800 */
[----:B------:R-:W2:Y:S04]  /*95c40*/  LDL.LU R20, [R1+0x300] ;  /* 0x0003000001147983 */ /* 0x000ea80000300800 */
[----:B------:R-:W3:Y:S04]  /*95c50*/  LDL.LU R21, [R1+0x304] ;  /* 0x0003040001157983 */ /* 0x000ee80000300800 */
[----:B------:R-:W3:Y:S04]  /*95c60*/  LDL.LU R22, [R1+0x308] ;  /* 0x0003080001167983 */ /* 0x000ee80000300800 */
[----:B------:R-:W3:Y:S04]  /*95c70*/  LDL.LU R23, [R1+0x30c] ;  /* 0x00030c0001177983 */ /* 0x000ee80000300800 */
        /* <DEDUP_REMOVED lines=23> */
[----:B------:R-:W2:Y:S01]  /*95df0*/  LDL.LU R7, [R1+0x20c] ;  /* 0x00020c0001077983 */ /* 0x000ea20000300800 */
[----:B---3--:R-:W-:-:S02]  /*95e00*/  IMAD.MOV.U32 R14, RZ, RZ, R13 ;  /* 0x000000ffff0e7224 */ /* 0x008fc400078e000d */
[----:B------:R-:W-:-:S07]  /*95e10*/  IMAD.MOV.U32 R15, RZ, RZ, R12 ;  /* 0x000000ffff0f7224 */ /* 0x000fce00078e000c */
[C---:B------:R-:W-:Y:S01]  /*95e20*/  HMMA.16816.F32.BF16 R12, R24.reuse, R14, R20 ;  /* 0x0000000e180c723c */ /* 0x040fe20000041814 */
[----:B--2---:R-:W-:Y:S04]  /*95e30*/  STL.64 [R1+0x2ca8], R6 ;  /* 0x002ca80601007387 */ /* 0x004fe80000100a00 */
[----:B----4-:R0:W-:Y:S04]  /*95e40*/  STL.64 [R1+0x2ca0], R4 ;  /* 0x002ca00401007387 */ /* 0x0101e80000100a00 */
[----:B0-----:R-:W2:Y:S04]  /*95e50*/  LDL.LU R4, [R1+0x210] ;  /* 0x0002100001047983 */ /* 0x001ea80000300800 */
[----:B------:R-:W2:Y:S04]  /*95e60*/  LDL.LU R5, [R1+0x214] ;  /* 0x0002140001057983 */ /* 0x000ea80000300800 */
[----:B------:R-:W2:Y:S04]  /*95e70*/  LDL.LU R6, [R1+0x218] ;  /* 0x0002180001067983 */ /* 0x000ea80000300800 */
[----:B------:R-:W2:Y:S04]  /*95e80*/  LDL.LU R7, [R1+0x21c] ;  /* 0x00021c0001077983 */ /* 0x000ea80000300800 */
[----:B------:R-:W3:Y:S04]  /*95e90*/  LDL.LU.64 R22, [R1+0x2df8] ;  /* 0x002df80001167983 */ /* 0x000ee80000300a00 */
[----:B------:R-:W-:Y:S04]  /*95ea0*/  STL.64 [R1+0x300], R12 ;  /* 0x0003000c01007387 */ /* 0x000fe80000100a00 */
[----:B------:R0:W-:Y:S04]  /*95eb0*/  STL.64 [R1+0x308], R14 ;  /* 0x0003080e01007387 */ /* 0x0001e80000100a00 */
[----:B0-----:R-:W4:Y:S04]  /*95ec0*/  LDL.LU.64 R14, [R1+0x2df0] ;  /* 0x002df000010e7983 */ /* 0x001f280000300a00 */
[----:B------:R-:W2:Y:S01]  /*95ed0*/  LDL.LU.64 R12, [R1+0x11d0] ;  /* 0x0011d000010c7983 */ /* 0x000ea20000300a00 */
        /* <DEDUP_REMOVED lines=26> */
[----:B------:R-:W2:-:S13]  /*96080*/  LDL.LU.64 R8, [R1+0x2d80] ;  /* 0x002d800001087983 */ /* 0x000e9a0000300a00 */
[----:B------:R-:W-:Y:S04]  /*96090*/  STL.64 [R1+0x2b0], R20 ;  /* 0x0002b01401007387 */ /* 0x000fe80000100a00 */
[----:B------:R0:W-:Y:S02]  /*960a0*/  STL.64 [R1+0x2b8], R22 ;  /* 0x0002b81601007387 */ /* 0x0001e40000100a00 */
[----:B0-----:R-:W-:Y:S02]  /*960b0*/  IMAD.MOV.U32 R22, RZ, RZ, R3 ;  /* 0x000000ffff167224 */ /* 0x001fe400078e0003 */
[----:B------:R-:W-:Y:S01]  /*960c0*/  IMAD.MOV.U32 R23, RZ, RZ, R2 ;  /* 0x000000ffff177224 */ /* 0x000fe200078e0002 */
[----:B------:R-:W4:Y:S04]  /*960d0*/  LDL.LU R3, [R1+0x1aa0] ;  /* 0x001aa00001037983 */ /* 0x000f280000300800 */
[----:B------:R-:W4:Y:S01]  /*960e0*/  LDL.LU R2, [R1+0x1a98] ;  /* 0x001a980001027983 */ /* 0x000f220000300800 */
[----:B--2---:R-:W-:-:S02]  /*960f0*/  IMAD.MOV.U32 R20, RZ, RZ, R9 ;  /* 0x000000ffff147224 */ /* 0x004fc400078e0009 */
[----:B------:R-:W-:Y:S02]  /*96100*/  IMAD.MOV.U32 R21, RZ, RZ, R8 ;  /* 0x000000ffff157224 */ /* 0x000fe400078e0008 */
[----:B---3--:R-:W-:Y:S01]  /*96110*/  HMMA.16816.F32.BF16 R8, R24, R10, R16 ;  /* 0x0000000a1808723c */ /* 0x008fe20000041810 */
[----:B------:R-:W2:Y:S04]  /*96120*/  LDL.LU.64 R18, [R1+0x2d78] ;  /* 0x002d780001127983 */ /* 0x000ea80000300a00 */
[----:B------:R-:W2:-:S14]  /*96130*/  LDL.LU.64 R16, [R1+0x2d70] ;  /* 0x002d700001107983 */ /* 0x000e9c0000300a00 */
        /* <DEDUP_REMOVED lines=49> */
[----:B------:R1:W-:Y:S01]  /*96450*/  STL.64 [R1+0x228], R10 ;  /* 0x0002280a01007387 */ /* 0x0003e20000100a00 */
[----:B0-----:R-:W0:Y:S03]  /*96460*/  LDC R9, c[0x0][0x3a8] ;  /* 0x0000ea00ff097b82 */ /* 0x001e260000000800 */
[----:B-1----:R-:W3:Y:S01]  /*96470*/  LDL.LU.64 R10, [R1+0x2cb0] ;  /* 0x002cb000010a7983 */ /* 0x002ee20000300a00 */
[----:B--2---:R-:W-:Y:S03]  /*96480*/  HMMA.16816.F32.BF16 R16, R24, R18, R4 ;  /* 0x000000121810723c */ /* 0x004fe60000041804 */
[----:B------:R-:W2:Y:S04]  /*96490*/  LDL.LU.64 R6, [R1+0x2ca8] ;  /* 0x002ca80001067983 */ /* 0x000ea80000300a00 */
[----:B------:R-:W2:-:S12]  /*964a0*/  LDL.LU.64 R4, [R1+0x2ca0] ;  /* 0x002ca00001047983 */ /* 0x000e980000300a00 */
[----:B------:R-:W-:Y:S04]  /*964b0*/  STL.64 [R1+0x210], R16 ;  /* 0x0002101001007387 */ /* 0x000fe80000100a00 */
[----:B------:R1:W-:Y:S04]  /*964c0*/  STL.64 [R1+0x218], R18 ;  /* 0x0002181201007387 */ /* 0x0003e80000100a00 */
[----:B-1----:R-:W2:Y:S02]  /*964d0*/  LDL.LU.64 R18, [R1+0x2c98] ;  /* 0x002c980001127983 */ /* 0x002ea40000300a00 */
[----:B--2---:R-:W-:Y:S02]  /*964e0*/  HMMA.16816.F32.BF16 R16, R24, R18, R4 ;  /* 0x000000121810723c */ /* 0x004fe40000041804 */
[----:B------:R-:W3:Y:S04]  /*964f0*/  LDL.LU.64 R6, [R1+0x2c90] ;  /* 0x002c900001067983 */ /* 0x000ee80000300a00 */
[----:B------:R-:W3:-:S13]  /*96500*/  LDL.LU.64 R4, [R1+0x2c88] ;  /* 0x002c880001047983 */ /* 0x000eda0000300a00 */
[----:B------:R1:W-:Y:S04]  /*96510*/  STL.64 [R1+0x200], R16 ;  /* 0x0002001001007387 */ /* 0x0003e80000100a00 */
[----:B------:R2:W-:Y:S04]  /*96520*/  STL.64 [R1+0x208], R18 ;  /* 0x0002081201007387 */ /* 0x0005e80000100a00 */
[----:B-1----:R-:W4:Y:S04]  /*96530*/  LDL.LU R16, [R1+0x1f0] ;  /* 0x0001f00001107983 */ /* 0x002f280000300800 */
[----:B------:R-:W4:Y:S04]  /*96540*/  LDL.LU R17, [R1+0x1f4] ;  /* 0x0001f40001117983 */ /* 0x000f280000300800 */
[----:B--2---:R-:W4:Y:S01]  /*96550*/  LDL.LU R18, [R1+0x1f8] ;  /* 0x0001f80001127983 */ /* 0x004f220000300800 */
[----:B------:R-:W-:-:S03]  /*96560*/  IMAD.MOV.U32 R19, RZ, RZ, R0 ;  /* 0x000000ffff137224 */ /* 0x000fc600078e0000 */
[----:B------:R-:W2:Y:S04]  /*96570*/  LDL.LU R0, [R1+0x2c80] ;  /* 0x002c800001007983 */ /* 0x000ea80000300800 */
[----:B----4-:R-:W-:-:S15]  /*96580*/  HMMA.16816.F32.BF16 R16, R24, R14, R16 ;  /* 0x0000000e1810723c */ /* 0x010fde0000041810 */
[----:B------:R-:W-:-:S04]  /*96590*/  NOP ;  /* 0x0000000000007918 */ /* 0x000fc80000000000 */
[----:B------:R0:W-:Y:S04]  /*965a0*/  STL.64 [R1+0x1f0], R16 ;  /* 0x0001f01001007387 */ /* 0x0001e80000100a00 */
[----:B------:R-:W-:Y:S01]  /*965b0*/  STL.64 [R1+0x1f8], R18 ;  /* 0x0001f81201007387 */ /* 0x000fe20000100a00 */
[----:B0-----:R-:W-:Y:S02]  /*965c0*/  IMAD.SHL.U32 R17, R9, 0x40, RZ ;  /* 0x0000004009117824 */ /* 0x001fe400078e00ff */
[----:B---3--:R-:W-:Y:S01]  /*965d0*/  HMMA.16816.F32.BF16 R8, R24, R10, R4 ;  /* 0x0000000a1808723c */ /* 0x008fe20000041804 */
[----:B------:R-:W3:Y:S04]  /*965e0*/  LDL.LU.64 R6, [R1+0x2c78] ;  /* 0x002c780001067983 */ /* 0x000ee80000300a00 */
[----:B------:R-:W4:Y:S01]  /*965f0*/  LDL.LU.64 R4, [R1+0x2c70] ;  /* 0x002c700001047983 */ /* 0x000f220000300a00 */
[----:B------:R-:W-:-:S02]  /*96600*/  IMAD.SHL.U32 R17, R17, 0x2, RZ ;  /* 0x0000000211117824 */ /* 0x000fc400078e00ff */
[----:B------:R-:W-:-:S11]  /*96610*/  VIADD R28, R28, 0x1 ;  /* 0x000000011c1c7836 */ /* 0x000fd60000000000 */
[----:B------:R-:W-:Y:S04]  /*96620*/  STL.64 [R1+0x1e0], R8 ;  /* 0x0001e00801007387 */ /* 0x000fe80000100a00 */
[----:B------:R0:W-:Y:S02]  /*96630*/  STL.64 [R1+0x1e8], R10 ;  /* 0x0001e80a01007387 */ /* 0x0001e40000100a00 */
[----:B0-----:R-:W-:Y:S01]  /*96640*/  IMAD.MOV.U32 R10, RZ, RZ, R8 ;  /* 0x000000ffff0a7224 */ /* 0x001fe200078e0008 */
[----:B------:R-:W-:-:S04]  /*96650*/  IADD3 R9, P1, PT, R12, R17, RZ ;  /* 0x000000110c097210 */ /* 0x000fc80007f3e0ff */
[----:B------:R-:W-:Y:S01]  /*96660*/  STL [R1+0x2aec], R10 ;  /* 0x002aec0a01007387 */ /* 0x000fe20000100800 */
[-C--:B------:R-:W-:Y:S02]  /*96670*/  IADD3 R2, P4, PT, R2, R17.reuse, RZ ;  /* 0x0000001102027210 */ /* 0x080fe40007f9e0ff */
[-C--:B------:R-:W-:Y:S02]  /*96680*/  IADD3 R3, P3, PT, R3, R17.reuse, RZ ;  /* 0x0000001103037210 */ /* 0x080fe40007f7e0ff */
[----:B----4-:R-:W-:-:S05]  /*96690*/  IADD3 R8, P0, PT, R4, R17, RZ ;  /* 0x0000001104087210 */ /* 0x010fca0007f1e0ff */
[--C-:B--2---:R-:W-:Y:S01]  /*966a0*/  IMAD.X R4, R5, 0x1, R0.reuse, P0 ;  /* 0x0000000105047824 */ /* 0x104fe200000e0600 */
[----:B------:R-:W-:Y:S01]  /*966b0*/  STL [R1+0x2af0], R8 ;  /* 0x002af00801007387 */ /* 0x000fe20000100800 */
[----:B------:R-:W-:-:S03]  /*966c0*/  IMAD.X R5, R13, 0x1, R0, P1 ;  /* 0x000000010d057824 */ /* 0x000fc600008e0600 */
[----:B------:R-:W-:Y:S04]  /*966d0*/  STL [R1+0x2af4], R9 ;  /* 0x002af40901007387 */ /* 0x000fe80000100800 */
[----:B------:R-:W-:Y:S04]  /*966e0*/  STL [R1+0x2af8], R4 ;  /* 0x002af80401007387 */ /* 0x000fe80000100800 */
[----:B------:R-:W-:Y:S04]  /*966f0*/  STL [R1+0x16ac], R28 ;  /* 0x0016ac1c01007387 */ /* 0x000fe80000100800 */
[----:B------:R-:W-:Y:S04]  /*96700*/  STL [R1+0x2c60], R0 ;  /* 0x002c600001007387 */ /* 0x000fe80000100800 */
[----:B------:R3:W-:Y:S02]  /*96710*/  STL [R1+0x2afc], R5 ;  /* 0x002afc0501007387 */ /* 0x0007e40000100800 */
[----:B---3--:R-:W-:-:S15]  /*96720*/  HMMA.16816.F32.BF16 R4, R24, R6, R20 ;  /* 0x000000061804723c */ /* 0x008fde0000041814 */
[----:B------:R-:W-:-:S04]  /*96730*/  NOP ;  /* 0x0000000000007918 */ /* 0x000fc80000000000 */
[----:B------:R-:W-:Y:S04]  /*96740*/  STL.64 [R1+0x1d0], R4 ;  /* 0x0001d00401007387 */ /* 0x000fe80000100a00 */
[----:B------:R-:W-:Y:S04]  /*96750*/  STL.64 [R1+0x1d8], R6 ;  /* 0x0001d80601007387 */ /* 0x000fe80000100a00 */
[----:B------:R0:W-:Y:S04]  /*96760*/  STL [R1+0x1a98], R2 ;  /* 0x001a980201007387 */ /* 0x0001e80000100800 */
[----:B0-----:R-:W2:Y:S04]  /*96770*/  LDL.LU R2, [R1+0x1a90] ;  /* 0x001a900001027983 */ /* 0x001ea80000300800 */
[----:B------:R-:W-:Y:S04]  /*96780*/  STL [R1+0x1aa0], R3 ;  /* 0x001aa00301007387 */ /* 0x000fe80000100800 */
[----:B------:R-:W3:Y:S04]  /*96790*/  LDL.LU R0, [R1+0x1a78] ;  /* 0x001a780001007983 */ /* 0x000ee80000300800 */
[----:B---3--:R0:W-:Y:S04]  /*967a0*/  STL [R1+0x2c64], R0 ;  /* 0x002c640001007387 */ /* 0x0081e80000100800 */
[----:B0-----:R-:W3:Y:S01]  /*967b0*/  LDL.LU R0, [R1+0x1a80] ;  /* 0x001a800001007983 */ /* 0x001ee20000300800 */
[----:B--2---:R-:W-:-:S03]  /*967c0*/  IADD3 R2, P5, PT, R2, R17, RZ ;  /* 0x0000001102027210 */ /* 0x004fc60007fbe0ff */
[----:B---3--:R0:W-:Y:S04]  /*967d0*/  STL [R1+0x2c68], R0 ;  /* 0x002c680001007387 */ /* 0x0081e80000100800 */
        /* <DEDUP_REMOVED lines=24> */
[----:B------:R-:W-:-:S03]  /*96960*/  ISETP.NE.U32.AND P0, PT, R28, UR7, PT ;  /* 0x000000071c007c0c */ /* 0x000fc6000bf05070 */
[----:B------:R-:W3:Y:S04]  /*96970*/  LDL.LU R12, [R1+0x1a18] ;  /* 0x001a1800010c7983 */ /* 0x000ee80000300800 */
[----:B------:R-:W3:Y:S04]  /*96980*/  LDL.LU R28, [R1+0x1a3c] ;  /* 0x001a3c00011c7983 */ /* 0x000ee80000300800 */
[----:B------:R-:W3:Y:S04]  /*96990*/  LDL.LU R3, [R1+0x1a10] ;  /* 0x001a100001037983 */ /* 0x000ee80000300800 */
[----:B------:R0:W-:Y:S04]  /*969a0*/  STL [R1+0x1a90], R2 ;  /* 0x001a900201007387 */ /* 0x0001e80000100800 */
[----:B0-----:R-:W3:Y:S01]  /*969b0*/  LDL.LU R2, [R1+0x1a34] ;  /* 0x001a340001027983 */ /* 0x001ee20000300800 */
[----:B--2---:R-:W-:-:S05]  /*969c0*/  IADD3 R0, P6, PT, R0, R17, RZ ;  /* 0x0000001100007210 */ /* 0x004fca0007fde0ff */
[----:B------:R0:W-:Y:S04]  /*969d0*/  STL [R1+0x1a88], R0 ;  /* 0x001a880001007387 */ /* 0x0001e80000100800 */
[----:B0-----:R-:W2:Y:S02]  /*969e0*/  LDL.LU R0, [R1+0x2c68] ;  /* 0x002c680001007983 */ /* 0x001ea40000300800 */
[----:B--2---:R-:W-:-:S05]  /*969f0*/  IADD3 R0, P1, PT, R0, R17, RZ ;  /* 0x0000001100007210 */ /* 0x004fca0007f3e0ff */
[----:B------:R0:W-:Y:S04]  /*96a00*/  STL [R1+0x1a80], R0 ;  /* 0x001a800001007387 */ /* 0x0001e80000100800 */
[----:B0-----:R-:W2:Y:S02]  /*96a10*/  LDL.LU R0, [R1+0x2c64] ;  /* 0x002c640001007983 */ /* 0x001ea40000300800 */
[----:B--2---:R-:W-:-:S05]  /*96a20*/  IADD3 R0, P2, PT, R0, R17, RZ ;  /* 0x0000001100007210 */ /* 0x004fca0007f5e0ff */
[----:B------:R0:W-:Y:S04]  /*96a30*/  STL [R1+0x1a78], R0 ;  /* 0x001a780001007387 */ /* 0x0001e80000100800 */
[----:B0-----:R-:W3:Y:S02]  /*96a40*/  LDL.LU R0, [R1+0x2c60] ;  /* 0x002c600001007983 */ /* 0x001ee40000300800 */
[--C-:B---3--:R-:W-:Y:S01]  /*96a50*/  IMAD.X R24, R24, 0x1, R0.reuse, P3 ;  /* 0x0000000118187824 */ /* 0x108fe200018e0600 */
[-C--:B----4-:R-:W-:Y:S01]  /*96a60*/  IADD3 R25, P3, PT, R25, R17.reuse, RZ ;  /* 0x0000001119197210 */ /* 0x090fe20007f7e0ff */
[--C-:B------:R-:W-:Y:S01]  /*96a70*/  IMAD.X R26, R26, 0x1, R0.reuse, P4 ;  /* 0x000000011a1a7824 */ /* 0x100fe200020e0600 */
[-C--:B------:R-:W-:Y:S01]  /*96a80*/  IADD3 R27, P4, PT, R27, R17.reuse, RZ ;  /* 0x000000111b1b7210 */ /* 0x080fe20007f9e0ff */
[----:B------:R-:W-:Y:S01]  /*96a90*/  IMAD.X R6, R6, 0x1, R0, P5 ;  /* 0x0000000106067824 */ /* 0x000fe200028e0600 */
[----:B------:R-:W-:Y:S01]  /*96aa0*/  STL [R1+0x1a9c], R24 ;  /* 0x001a9c1801007387 */ /* 0x000fe20000100800 */
[----:B------:R-:W-:-:S03]  /*96ab0*/  IADD3 R7, P5, PT, R7, R17, RZ ;  /* 0x0000001107077210 */ /* 0x000fc60007fbe0ff */
[----:B------:R-:W-:Y:S01]  /*96ac0*/  STL [R1+0x1a70], R25 ;  /* 0x001a701901007387 */ /* 0x000fe20000100800 */
[----:B------:R-:W-:-:S03]  /*96ad0*/  IMAD.X R5, R5, 0x1, R0, P6 ;  /* 0x0000000105057824 */ /* 0x000fc600030e0600 */
        /* <DEDUP_REMOVED lines=31> */
[--C-:B------:R-:W-:Y:S02]  /*96cd0*/  IMAD.X R16, R16, 0x1, R0.reuse, P2 ;  /* 0x0000000110107824 */ /* 0x100fe400010e0600 */
[----:B------:R-:W-:Y:S01]  /*96ce0*/  IMAD.X R28, R28, 0x1, R0, P3 ;  /* 0x000000011c1c7824 */ /* 0x000fe200018e0600 */
[----:B------:R-:W-:Y:S01]  /*96cf0*/  STL [R1+0x1a54], R22 ;  /* 0x001a541601007387 */ /* 0x000fe20000100800 */
[----:B------:R-:W-:-:S03]  /*96d00*/  IADD3 R3, P3, PT, R3, R17, RZ ;  /* 0x0000001103037210 */ /* 0x000fc60007f7e0ff */
[----:B------:R-:W-:Y:S01]  /*96d10*/  STL [R1+0x1a28], R23 ;  /* 0x001a281701007387 */ /* 0x000fe20000100800 */
[----:B------:R-:W-:-:S03]  /*96d20*/  IADD3 R12, P2, PT, R12, R17, RZ ;  /* 0x000000110c0c7210 */ /* 0x000fc60007f5e0ff */
[----:B------:R-:W-:Y:S04]  /*96d30*/  STL [R1+0x1a4c], R29 ;  /* 0x001a4c1d01007387 */ /* 0x000fe80000100800 */
[----:B------:R-:W-:Y:S04]  /*96d40*/  STL [R1+0x1a20], R13 ;  /* 0x001a200d01007387 */ /* 0x000fe80000100800 */
[----:B------:R-:W-:Y:S04]  /*96d50*/  STL [R1+0x1a44], R16 ;  /* 0x001a441001007387 */ /* 0x000fe80000100800 */
[----:B------:R0:W-:Y:S04]  /*96d60*/  STL [R1+0x1a10], R3 ;  /* 0x001a100301007387 */ /* 0x0001e80000100800 */
[----:B------:R-:W-:Y:S04]  /*96d70*/  STL [R1+0x1a18], R12 ;  /* 0x001a180c01007387 */ /* 0x000fe80000100800 */
[----:B0-----:R-:W2:Y:S04]  /*96d80*/  LDL.LU R3, [R1+0x1a08] ;  /* 0x001a080001037983 */ /* 0x001ea80000300800 */
[----:B------:R-:W-:Y:S04]  /*96d90*/  STL [R1+0x1a3c], R28 ;  /* 0x001a3c1c01007387 */ /* 0x000fe80000100800 */
[----:B------:R-:W3:Y:S01]  /*96da0*/  LDL.LU R24, [R1+0x19f8] ;  /* 0x0019f80001187983 */ /* 0x000ee20000300800 */
[----:B------:R-:W-:-:S03]  /*96db0*/  IMAD.X R2, R2, 0x1, R0, P4 ;  /* 0x0000000102027824 */ /* 0x000fc600020e0600 */
[----:B---3--:R0:W-:Y:S04]  /*96dc0*/  STL [R1+0x2c54], R24 ;  /* 0x002c541801007387 */ /* 0x0081e80000100800 */
[----:B0-----:R-:W3:Y:S04]  /*96dd0*/  LDL.LU R24, [R1+0x1a24] ;  /* 0x001a240001187983 */ /* 0x001ee80000300800 */
[----:B------:R-:W-:Y:S04]  /*96de0*/  STL [R1+0x1a34], R2 ;  /* 0x001a340201007387 */ /* 0x000fe80000100800 */
        /* <DEDUP_REMOVED lines=30> */
[----:B------:R0:W-:Y:S04]  /*96fd0*/  STL [R1+0x1a08], R3 ;  /* 0x001a080301007387 */ /* 0x0001e80000100800 */
[----:B0-----:R-:W3:Y:S01]  /*96fe0*/  LDL.LU R3, [R1+0x1990] ;  /* 0x0019900001037983 */ /* 0x001ee20000300800 */
[----:B--2---:R-:W-:-:S05]  /*96ff0*/  IMAD.X R24, R24, 0x1, R0, P5 ;  /* 0x0000000118187824 */ /* 0x004fca00028e0600 */
[----:B------:R0:W-:Y:S04]  /*97000*/  STL [R1+0x1a2c], R24 ;  /* 0x001a2c1801007387 */ /* 0x0001e80000100800 */
[----:B0-----:R-:W2:Y:S02]  /*97010*/  LDL.LU R24, [R1+0x2c5c] ;  /* 0x002c5c0001187983 */ /* 0x001ea40000300800 */
[----:B--2---:R-:W-:-:S05]  /*97020*/  IADD3 R24, P5, PT, R24, R17, RZ ;  /* 0x0000001118187210 */ /* 0x004fca0007fbe0ff */
[----:B------:R0:W-:Y:S04]  /*97030*/  STL [R1+0x1a00], R24 ;  /* 0x001a001801007387 */ /* 0x0001e80000100800 */
[----:B0-----:R-:W2:Y:S02]  /*97040*/  LDL.LU R24, [R1+0x2c58] ;  /* 0x002c580001187983 */ /* 0x001ea40000300800 */
[----:B--2---:R-:W-:-:S05]  /*97050*/  IMAD.X R24, R24, 0x1, R0, P6 ;  /* 0x0000000118187824 */ /* 0x004fca00030e0600 */
[----:B------:R0:W-:Y:S04]  /*97060*/  STL [R1+0x1a24], R24 ;  /* 0x001a241801007387 */ /* 0x0001e80000100800 */
[----:B0-----:R-:W2:Y:S01]  /*97070*/  LDL.LU R24, [R1+0x2c54] ;  /* 0x002c540001187983 */ /* 0x001ea20000300800 */
[--C-:B---3--:R-:W-:Y:S01]  /*97080*/  IMAD.X R25, R25, 0x1, R0.reuse, P1 ;  /* 0x0000000119197824 */ /* 0x108fe200008e0600 */
[-C--:B----4-:R-:W-:Y:S01]  /*97090*/  IADD3 R26, P1, PT, R26, R17.reuse, RZ ;  /* 0x000000111a1a7210 */ /* 0x090fe20007f3e0ff */
[--C-:B------:R-:W-:Y:S01]  /*970a0*/  IMAD.X R27, R27, 0x1, R0.reuse, P2 ;  /* 0x000000011b1b7824 */ /* 0x100fe200010e0600 */
[-C--:B------:R-:W-:Y:S01]  /*970b0*/  IADD3 R6, P2, PT, R6, R17.reuse, RZ ;  /* 0x0000001106067210 */ /* 0x080fe20007f5e0ff */
        /* <DEDUP_REMOVED lines=11> */
[----:B------:R-:W-:Y:S01]  /*97170*/  IADD3 R22, P3, PT, R22, R17, RZ ;  /* 0x0000001116167210 */ /* 0x000fe20007f7e0ff */
[----:B------:R-:W-:-:S02]  /*97180*/  IMAD.X R23, R23, 0x1, R0, P4 ;  /* 0x0000000117177824 */ /* 0x000fc400020e0600 */
[----:B------:R-:W-:Y:S01]  /*97190*/  IMAD.X R13, R13, 0x1, R0, P5 ;  /* 0x000000010d0d7824 */ /* 0x000fe200028e0600 */
[-C--:B------:R-:W-:Y:S02]  /*971a0*/  IADD3 R2, P5, PT, R2, R17.reuse, RZ ;  /* 0x0000001102027210 */ /* 0x080fe40007fbe0ff */
[-C--:B------:R-:W-:Y:S02]  /*971b0*/  IADD3 R29, P4, PT, R29, R17.reuse, RZ ;  /* 0x000000111d1d7210 */ /* 0x080fe40007f9e0ff */
[----:B--2---:R-:W-:-:S05]  /*971c0*/  IADD3 R24, P6, PT, R24, R17, RZ ;  /* 0x0000001118187210 */ /* 0x004fca0007fde0ff */
[----:B------:R-:W-:Y:S04]  /*971d0*/  STL [R1+0x19f8], R24 ;  /* 0x0019f81801007387 */ /* 0x000fe80000100800 */
[----:B------:R-:W-:Y:S04]  /*971e0*/  STL [R1+0x1a1c], R25 ;  /* 0x001a1c1901007387 */ /* 0x000fe80000100800 */
[----:B------:R-:W-:Y:S04]  /*971f0*/  STL [R1+0x19f0], R26 ;  /* 0x0019f01a01007387 */ /* 0x000fe80000100800 */
[----:B------:R-:W-:Y:S04]  /*97200*/  STL [R1+0x1a14], R27 ;  /* 0x001a141b01007387 */ /* 0x000fe80000100800 */
[----:B------:R-:W-:Y:S04]  /*97210*/  STL [R1+0x19e8], R6 ;  /* 0x0019e80601007387 */ /* 0x000fe80000100800 */
[----:B------:R-:W-:Y:S04]  /*97220*/  STL [R1+0x1a0c], R7 ;  /* 0x001a0c0701007387 */ /* 0x000fe80000100800 */
[----:B------:R-:W-:Y:S01]  /*97230*/  STL [R1+0x19e0], R5 ;  /* 0x0019e00501007387 */ /* 0x000fe20000100800 */
[----:B------:R-:W-:-:S03]  /*97240*/  IMAD.X R11, R11, 0x1, R0, P6 ;  /* 0x000000010b0b7824 */ /* 0x000fc600030e0600 */
[----:B------:R-:W-:Y:S01]  /*97250*/  STL [R1+0x1a04], R4 ;  /* 0x001a040401007387 */ /* 0x000fe20000100800 */
[----:B------:R-:W-:-:S03]  /*97260*/  IADD3 R14, P6, PT, R14, R17, RZ ;  /* 0x000000110e0e7210 */ /* 0x000fc60007fde0ff */
        /* <DEDUP_REMOVED lines=13> */
[----:B------:R0:W-:Y:S04]  /*97340*/  STL [R1+0x19a0], R2 ;  /* 0x0019a00201007387 */ /* 0x0001e80000100800 */
[----:B------:R-:W-:Y:S04]  /*97350*/  STL [R1+0x19a8], R29 ;  /* 0x0019a81d01007387 */ /* 0x000fe80000100800 */
[----:B0-----:R-:W2:Y:S04]  /*97360*/  LDL.LU R2, [R1+0x19b4] ;  /* 0x0019b40001027983 */ /* 0x001ea80000300800 */
[----:B------:R-:W-:Y:S04]  /*97370*/  STL [R1+0x19cc], R13 ;  /* 0x0019cc0d01007387 */ /* 0x000fe80000100800 */
[----:B------:R-:W-:Y:S04]  /*97380*/  STL [R1+0x19c4], R16 ;  /* 0x0019c41001007387 */ /* 0x000fe80000100800 */
[----:B------:R-:W3:Y:S01]  /*97390*/  LDL.LU R24, [R1+0x19a4] ;  /* 0x0019a40001187983 */ /* 0x000ee20000300800 */
[----:B------:R-:W-:Y:S01]  /*973a0*/  IADD3 R12, P6, PT, R12, R17, RZ ;  /* 0x000000110c0c7210 */ /* 0x000fe20007fde0ff */
[----:B------:R-:W-:-:S04]  /*973b0*/  IMAD.X R28, R28, 0x1, R0, P1 ;  /* 0x000000011c1c7824 */ /* 0x000fc800008e0600 */
[----:B------:R-:W-:Y:S04]  /*973c0*/  STL [R1+0x1998], R12 ;  /* 0x0019980c01007387 */ /* 0x000fe80000100800 */
[----:B---3--:R0:W-:Y:S04]  /*973d0*/  STL [R1+0x2c48], R24 ;  /* 0x002c481801007387 */ /* 0x0081e80000100800 */
[----:B------:R-:W-:Y:S04]  /*973e0*/  STL [R1+0x19bc], R28 ;  /* 0x0019bc1c01007387 */ /* 0x000fe80000100800 */
[----:B0-----:R-:W3:Y:S01]  /*973f0*/  LDL.LU R24, [R1+0x1980] ;  /* 0x0019800001187983 */ /* 0x001ee20000300800 */
[----:B------:R-:W-:-:S05]  /*97400*/  IADD3 R3, P1, PT, R3, R17, RZ ;  /* 0x0000001103037210 */ /* 0x000fca0007f3e0ff */
[----:B------:R-:W-:Y:S04]  /*97410*/  STL [R1+0x1990], R3 ;  /* 0x0019900301007387 */ /* 0x000fe80000100800 */
[----:B---3--:R0:W-:Y:S04]  /*97420*/  STL [R1+0x2c4c], R24 ;  /* 0x002c4c1801007387 */ /* 0x0081e80000100800 */
[----:B0-----:R-:W3:Y:S01]  /*97430*/  LDL.LU R24, [R1+0x19ac] ;  /* 0x0019ac0001187983 */ /* 0x001ee20000300800 */
[----:B--2---:R-:W-:-:S03]  /*97440*/  IMAD.X R2, R2, 0x1, R0, P2 ;  /* 0x0000000102027824 */ /* 0x004fc600010e0600 */
        /* <DEDUP_REMOVED lines=25> */
[----:B------:R-:W3:Y:S04]  /*975e0*/  LDL.LU R16, [R1+0x1920] ;  /* 0x0019200001107983 */ /* 0x000ee80000300800 */
[----:B------:R-:W3:Y:S04]  /*975f0*/  LDL.LU R12, [R1+0x1944] ;  /* 0x00194400010c7983 */ /* 0x000ee80000300800 */
[----:B------:R-:W3:Y:S04]  /*97600*/  LDL.LU R28, [R1+0x1918] ;  /* 0x00191800011c7983 */ /* 0x000ee80000300800 */
[----:B0-----:R-:W3:Y:S01]  /*97610*/  LDL.LU R2, [R1+0x193c] ;  /* 0x00193c0001027983 */ /* 0x001ee20000300800 */
[----:B--2---:R-:W-:-:S05]  /*97620*/  IADD3 R24, P2, PT, R24, R17, RZ ;  /* 0x0000001118187210 */ /* 0x004fca0007f5e0ff */
[----:B------:R0:W-:Y:S04]  /*97630*/  STL [R1+0x1988], R24 ;  /* 0x0019881801007387 */ /* 0x0001e80000100800 */
[----:B0-----:R-:W2:Y:S02]  /*97640*/  LDL.LU R24, [R1+0x2c50] ;  /* 0x002c500001187983 */ /* 0x001ea40000300800 */
[----:B--2---:R-:W-:-:S05]  /*97650*/  IMAD.X R24, R24, 0x1, R0, P3 ;  /* 0x0000000118187824 */ /* 0x004fca00018e0600 */
[----:B------:R0:W-:Y:S04]  /*97660*/  STL [R1+0x19ac], R24 ;  /* 0x0019ac1801007387 */ /* 0x0001e80000100800 */
[----:B0-----:R-:W2:Y:S02]  /*97670*/  LDL.LU R24, [R1+0x2c4c] ;  /* 0x002c4c0001187983 */ /* 0x001ea40000300800 */
[----:B--2---:R-:W-:-:S05]  /*97680*/  IADD3 R24, P3, PT, R24, R17, RZ ;  /* 0x0000001118187210 */ /* 0x004fca0007f7e0ff */
[----:B------:R0:W-:Y:S04]  /*97690*/  STL [R1+0x1980], R24 ;  /* 0x0019801801007387 */ /* 0x0001e80000100800 */
[----:B0-----:R-:W2:Y:S01]  /*976a0*/  LDL.LU R24, [R1+0x2c48] ;  /* 0x002c480001187983 */ /* 0x001ea20000300800 */
[--C-:B----4-:R-:W-:Y:S01]  /*976b0*/  IMAD.X R26, R26, 0x1, R0.reuse, P5 ;  /* 0x000000011a1a7824 */ /* 0x110fe200028e0600 */
[-C--:B---3--:R-:W-:Y:S01]  /*976c0*/  IADD3 R27, P5, PT, R27, R17.reuse, RZ ;  /* 0x000000111b1b7210 */ /* 0x088fe20007fbe0ff */
        /* <DEDUP_REMOVED lines=11> */
[--C-:B------:R-:W-:Y:S01]  /*97780*/  IMAD.X R22, R22, 0x1, R0.reuse, P1 ;  /* 0x0000000116167824 */ /* 0x100fe200008e0600 */
[-C--:B------:R-:W-:Y:S02]  /*97790*/  IADD3 R3, P1, PT, R3, R17.reuse, RZ ;  /* 0x0000001103037210 */ /* 0x080fe40007f3e0ff */
[-C--:B------:R-:W-:Y:S01]  /*977a0*/  IADD3 R21, P6, PT, R21, R17.reuse, RZ ;  /* 0x0000001115157210 */ /* 0x080fe20007fde0ff */
[--C-:B------:R-:W-:Y:S01]  /*977b0*/  IMAD.X R23, R23, 0x1, R0.reuse, P2 ;  /* 0x0000000117177824 */ /* 0x100fe200010e0600 */
[-C--:B------:R-:W-:Y:S01]  /*977c0*/  IADD3 R29, P2, PT, R29, R17.reuse, RZ ;  /* 0x000000111d1d7210 */ /* 0x080fe20007f5e0ff */
[--C-:B------:R-:W-:Y:S01]  /*977d0*/  IMAD.X R13, R13, 0x1, R0.reuse, P3 ;  /* 0x000000010d0d7824 */ /* 0x100fe200018e0600 */
[-C--:B------:R-:W-:Y:S01]  /*977e0*/  IADD3 R16, P3, PT, R16, R17.reuse, RZ ;  /* 0x0000001110107210 */ /* 0x080fe20007f7e0ff */
[----:B--2---:R-:W-:Y:S01]  /*977f0*/  IMAD.X R24, R24, 0x1, R0, P4 ;  /* 0x0000000118187824 */ /* 0x004fe200020e0600 */
[----:B------:R-:W-:-:S04]  /*97800*/  IADD3 R25, P4, PT, R25, R17, RZ ;  /* 0x0000001119197210 */ /* 0x000fc80007f9e0ff */
        /* <DEDUP_REMOVED lines=20> */
[----:B------:R-:W-:Y:S04]  /*97950*/  STL [R1+0x1938], R21 ;  /* 0x0019381501007387 */ /* 0x000fe80000100800 */
[----:B0-----:R-:W2:Y:S04]  /*97960*/  LDL.LU R3, [R1+0x1910] ;  /* 0x0019100001037983 */ /* 0x001ea80000300800 */
[----:B------:R-:W-:Y:S04]  /*97970*/  STL [R1+0x195c], R22 ;  /* 0x00195c1601007387 */ /* 0x000fe80000100800 */
[----:B------:R-:W-:Y:S04]  /*97980*/  STL [R1+0x1954], R23 ;  /* 0x0019541701007387 */ /* 0x000fe80000100800 */
[----:B------:R-:W-:Y:S04]  /*97990*/  STL [R1+0x1928], R29 ;  /* 0x0019281d01007387 */ /* 0x000fe80000100800 */
[----:B------:R-:W-:Y:S04]  /*979a0*/  STL [R1+0x194c], R13 ;  /* 0x00194c0d01007387 */ /* 0x000fe80000100800 */
[----:B------:R-:W-:Y:S04]  /*979b0*/  STL [R1+0x1920], R16 ;  /* 0x0019201001007387 */ /* 0x000fe80000100800 */
[----:B------:R-:W3:Y:S01]  /*979c0*/  LDL.LU R24, [R1+0x1900] ;  /* 0x0019000001187983 */ /* 0x000ee20000300800 */
[----:B------:R-:W-:Y:S01]  /*979d0*/  IMAD.X R12, R12, 0x1, R0, P4 ;  /* 0x000000010c0c7824 */ /* 0x000fe200020e0600 */
[----:B------:R-:W-:-:S04]  /*979e0*/  IADD3 R28, P4, PT, R28, R17, RZ ;  /* 0x000000111c1c7210 */ /* 0x000fc80007f9e0ff */
[----:B------:R-:W-:Y:S04]  /*979f0*/  STL [R1+0x1944], R12 ;  /* 0x0019440c01007387 */ /* 0x000fe80000100800 */
[----:B---3--:R0:W-:Y:S04]  /*97a00*/  STL [R1+0x2c3c], R24 ;  /* 0x002c3c1801007387 */ /* 0x0081e80000100800 */
[----:B------:R-:W-:Y:S04]  /*97a10*/  STL [R1+0x1918], R28 ;  /* 0x0019181c01007387 */ /* 0x000fe80000100800 */
[----:B0-----:R-:W3:Y:S01]  /*97a20*/  LDL.LU R24, [R1+0x192c] ;  /* 0x00192c0001187983 */ /* 0x001ee20000300800 */
[----:B------:R-:W-:-:S05]  /*97a30*/  IMAD.X R2, R2, 0x1, R0, P5 ;  /* 0x0000000102027824 */ /* 0x000fca00028e0600 */
        /* <DEDUP_REMOVED lines=29> */
[----:B------:R-:W3:Y:S04]  /*97c10*/  LDL.LU R16, [R1+0x18cc] ;  /* 0x0018cc0001107983 */ /* 0x000ee80000300800 */
[----:B------:R-:W3:Y:S04]  /*97c20*/  LDL.LU R12, [R1+0x18a0] ;  /* 0x0018a000010c7983 */ /* 0x000ee80000300800 */
[----:B------:R-:W3:Y:S04]  /*97c30*/  LDL.LU R28, [R1+0x18c4] ;  /* 0x0018c400011c7983 */ /* 0x000ee80000300800 */
        /* <DEDUP_REMOVED lines=28> */
[----:B------:R-:W-:Y:S01]  /*97e00*/  IMAD.X R29, R29, 0x1, R0, P6 ;  /* 0x000000011d1d7824 */ /* 0x000fe200030e0600 */
        /* <DEDUP_REMOVED lines=18> */
[----:B------:R0:W-:Y:S04]  /*97f30*/  STL [R1+0x18c0], R2 ;  /* 0x0018c00201007387 */ /* 0x0001e80000100800 */
[----:B------:R-:W-:Y:S01]  /*97f40*/  STL [R1+0x18c8], R18 ;  /* 0x0018c81201007387 */ /* 0x000fe20000100800 */
[----:B------:R-:W-:-:S03]  /*97f50*/  IMAD.X R16, R16, 0x1, R0, P1 ;  /* 0x0000000110107824 */ /* 0x000fc600008e0600 */
[----:B0-----:R-:W2:Y:S04]  /*97f60*/  LDL.LU R2, [R1+0x18bc] ;  /* 0x0018bc0001027983 */ /* 0x001ea80000300800 */
        /* <DEDUP_REMOVED lines=175> */
[----:B------:R-:W-:Y:S01]  /*98a60*/  IMAD.X R29, R29, 0x1, R0, P1 ;  /* 0x000000011d1d7824 */ /* 0x000fe200008e0600 */
[----:B------:R-:W-:-:S02]  /*98a70*/  IADD3 R13, P1, PT, R13, R17, RZ ;  /* 0x000000110d0d7210 */ /* 0x000fc40007f3e0ff */
[----:B--2---:R-:W-:-:S05]  /*98a80*/  IADD3 R24, P2, PT, R24, R17, RZ ;  /* 0x0000001118187210 */ /* 0x004fca0007f5e0ff */
        /* <DEDUP_REMOVED lines=9> */
[----:B------:R0:W-:Y:S01]  /*98b20*/  STL [R1+0x17e0], R2 ;  /* 0x0017e00201007387 */ /* 0x0001e20000100800 */
[----:B------:R-:W-:-:S03]  /*98b30*/  IADD3 R11, P2, PT, R11, R17, RZ ;  /* 0x000000110b0b7210 */ /* 0x000fc60007f5e0ff */
        /* <DEDUP_REMOVED lines=69> */
[--C-:B------:R-:W-:Y:S02]  /*98f90*/  IMAD.X R6, R6, 0x1, R0.reuse, P2 ;  /* 0x0000000106067824 */ /* 0x100fe400010e0600 */
[----:B------:R-:W-:Y:S01]  /*98fa0*/  IMAD.X R5, R5, 0x1, R0, P3 ;  /* 0x0000000105057824 */ /* 0x000fe200018e0600 */
[----:B------:R-:W-:-:S02]  /*98fb0*/  IADD3 R3, P3, PT, R3, R17, RZ ;  /* 0x0000001103037210 */ /* 0x000fc40007f7e0ff */
        /* <DEDUP_REMOVED lines=22> */
[----:B------:R0:W-:Y:S04]  /*99120*/  STL [R1+0x1770], R3 ;  /* 0x0017700301007387 */ /* 0x0001e80000100800 */
[----:B------:R-:W-:Y:S01]  /*99130*/  STL [R1+0x1778], R7 ;  /* 0x0017780701007387 */ /* 0x000fe20000100800 */
[----:B------:R-:W-:Y:S01]  /*99140*/  IMAD.X R11, R11, 0x1, R0, P6 ;  /* 0x000000010b0b7824 */ /* 0x000fe200030e0600 */
[----:B------:R-:W-:-:S02]  /*99150*/  IADD3 R14, P6, PT, R14, R17, RZ ;  /* 0x000000110e0e7210 */ /* 0x000fc40007fde0ff */
        /* <DEDUP_REMOVED lines=68> */
[--C-:B---3--:R-:W-:Y:S02]  /*995a0*/  IMAD.X R25, R25, 0x1, R0.reuse, P4 ;  /* 0x0000000119197824 */ /* 0x108fe400020e0600 */
[--C-:B------:R-:W-:Y:S01]  /*995b0*/  IMAD.X R27, R27, 0x1, R0.reuse, P5 ;  /* 0x000000011b1b7824 */ /* 0x100fe200028e0600 */
[-C--:B------:R-:W-:Y:S02]  /*995c0*/  IADD3 R2, P5, PT, R2, R17.reuse, RZ ;  /* 0x0000001102027210 */ /* 0x080fe40007fbe0ff */
        /* <DEDUP_REMOVED lines=47> */
[----:B------:R-:W-:Y:S01]  /*998c0*/  IADD3 R12, P3, PT, R12, UR8, RZ ;  /* 0x000000080c0c7c10 */ /* 0x000fe2000ff7e0ff */
[----:B------:R-:W-:-:S04]  /*998d0*/  IMAD.X R28, R28, 0x1, R0, P4 ;  /* 0x000000011c1c7824 */ /* 0x000fc800020e0600 */
[----:B------:R-:W-:Y:S04]  /*998e0*/  STL [R1+0x2880], R12 ;  /* 0x0028800c01007387 */ /* 0x000fe80000100800 */
[----:B---3--:R0:W-:Y:S04]  /*998f0*/  STL [R1+0x2c04], R24 ;  /* 0x002c041801007387 */ /* 0x0081e80000100800 */
[----:B------:R-:W-:Y:S04]  /*99900*/  STL [R1+0x16d4], R28 ;  /* 0x0016d41c01007387 */ /* 0x000fe80000100800 */
[----:B0-----:R-:W3:Y:S01]  /*99910*/  LDL.LU R24, [R1+0x16c4] ;  /* 0x0016c40001187983 */ /* 0x001ee20000300800 */
[----:B------:R-:W-:-:S05]  /*99920*/  IADD3 R3, P4, PT, R3, UR8, RZ ;  /* 0x0000000803037c10 */ /* 0x000fca000ff9e0ff */
[----:B------:R-:W-:Y:S01]  /*99930*/  STL [R1+0x1ab8], R3 ;  /* 0x001ab80301007387 */ /* 0x000fe20000100800 */
        /* <DEDUP_REMOVED lines=31> */
[----:B--2---:R-:W-:-:S05]  /*99b30*/  IADD3 R24, P5, PT, R24, UR8, RZ ;  /* 0x0000000818187c10 */ /* 0x004fca000ffbe0ff */
[----:B------:R0:W-:Y:S04]  /*99b40*/  STL [R1+0x287c], R24 ;  /* 0x00287c1801007387 */ /* 0x0001e80000100800 */
[----:B0-----:R-:W2:Y:S02]  /*99b50*/  LDL.LU R24, [R1+0x2c08] ;  /* 0x002c080001187983 */ /* 0x001ea40000300800 */
[----:B--2---:R-:W-:-:S05]  /*99b60*/  IMAD.X R24, R24, 0x1, R0, P6 ;  /* 0x0000000118187824 */ /* 0x004fca00030e0600 */
[----:B------:R0:W-:Y:S04]  /*99b70*/  STL [R1+0x16c4], R24 ;  /* 0x0016c41801007387 */ /* 0x0001e80000100800 */
[----:B0-----:R-:W2:Y:S01]  /*99b80*/  LDL.LU R24, [R1+0x2c04] ;  /* 0x002c040001187983 */ /* 0x001ea20000300800 */
[--C-:B---3--:R-:W-:Y:S01]  /*99b90*/  IMAD.X R25, R25, 0x1, R0.reuse, P1 ;  /* 0x0000000119197824 */ /* 0x108fe200008e0600 */
[----:B----4-:R-:W-:Y:S01]  /*99ba0*/  IADD3 R26, P1, PT, R26, UR8, RZ ;  /* 0x000000081a1a7c10 */ /* 0x010fe2000ff3e0ff */
[----:B------:R-:W-:Y:S01]  /*99bb0*/  IMAD.X R27, R27, 0x1, R0, P2 ;  /* 0x000000011b1b7824 */ /* 0x000fe200010e0600 */
[----:B------:R-:W-:Y:S02]  /*99bc0*/  IADD3 R6, P2, PT, R6, UR8, RZ ;  /* 0x0000000806067c10 */ /* 0x000fe4000ff5e0ff */
[----:B------:R-:W-:-:S02]  /*99bd0*/  IADD3.X R7, PT, PT, R7, UR4, RZ, P3, !PT ;  /* 0x0000000407077c10 */ /* 0x000fc40009ffe4ff */
[----:B------:R-:W-:Y:S02]  /*99be0*/  IADD3 R5, P3, PT, R5, UR8, RZ ;  /* 0x0000000805057c10 */ /* 0x000fe4000ff7e0ff */
[----:B------:R-:W-:Y:S02]  /*99bf0*/  IADD3.X R4, PT, PT, R4, UR4, RZ, P4, !PT ;  /* 0x0000000404047c10 */ /* 0x000fe4000a7fe4ff */
[----:B------:R-:W-:Y:S02]  /*99c00*/  IADD3 R9, P4, PT, R9, UR8, RZ ;  /* 0x0000000809097c10 */ /* 0x000fe4000ff9e0ff */
[----:B------:R-:W-:Y:S02]  /*99c10*/  IADD3.X R8, PT, PT, R8, UR4, RZ, P5, !PT ;  /* 0x0000000408087c10 */ /* 0x000fe4000affe4ff */
        /* <DEDUP_REMOVED lines=11> */
[----:B--2---:R-:W-:-:S05]  /*99cd0*/  IADD3 R24, P6, PT, R24, UR8, RZ ;  /* 0x0000000818187c10 */ /* 0x004fca000ffde0ff */
[----:B------:R-:W-:Y:S04]  /*99ce0*/  STL [R1+0x2878], R24 ;  /* 0x0028781801007387 */ /* 0x000fe80000100800 */
[----:B------:R0:W-:Y:S04]  /*99cf0*/  STL [R1+0x2b00], R0 ;  /* 0x002b000001007387 */ /* 0x0001e80000100800 */
[----:B------:R-:W-:Y:S04]  /*99d00*/  STL [R1+0x16bc], R25 ;  /* 0x0016bc1901007387 */ /* 0x000fe80000100800 */
[----:B------:R-:W-:Y:S04]  /*99d10*/  STL [R1+0x2874], R26 ;  /* 0x0028741a01007387 */ /* 0x000fe80000100800 */
[----:B------:R-:W-:Y:S04]  /*99d20*/  STL [R1+0x16b4], R27 ;  /* 0x0016b41b01007387 */ /* 0x000fe80000100800 */
[----:B------:R-:W-:Y:S04]  /*99d30*/  STL [R1+0x2870], R6 ;  /* 0x0028700601007387 */ /* 0x000fe80000100800 */
[----:B------:R-:W-:Y:S04]  /*99d40*/  STL [R1+0x1abc], R7 ;  /* 0x001abc0701007387 */ /* 0x000fe80000100800 */
[----:B------:R-:W-:Y:S01]  /*99d50*/  STL [R1+0x286c], R5 ;  /* 0x00286c0501007387 */ /* 0x000fe20000100800 */
[----:B------:R-:W-:-:S03]  /*99d60*/  IADD3.X R11, PT, PT, R11, UR4, RZ, P6, !PT ;  /* 0x000000040b0b7c10 */ /* 0x000fc6000b7fe4ff */
[----:B------:R-:W-:Y:S01]  /*99d70*/  STL [R1+0x16b0], R4 ;  /* 0x0016b00401007387 */ /* 0x000fe20000100800 */
[----:B------:R-:W-:-:S03]  /*99d80*/  IADD3 R14, P6, PT, R14, UR8, RZ ;  /* 0x000000080e0e7c10 */ /* 0x000fc6000ffde0ff */
        /* <DEDUP_REMOVED lines=19> */
[----:B0-----:R-:W2:Y:S01]  /*99ec0*/  LDL.LU R0, [R1+0x2810] ;  /* 0x0028100001007983 */ /* 0x001ea20000300800 */
[----:B------:R-:W-:-:S02]  /*99ed0*/  IADD3.X R28, PT, PT, R28, UR4, RZ, P1, !PT ;  /* 0x000000041c1c7c10 */ /* 0x000fc40008ffe4ff */
[----:B------:R-:W-:-:S03]  /*99ee0*/  IADD3 R3, P1, PT, R3, UR8, RZ ;  /* 0x0000000803037c10 */ /* 0x000fc6000ff3e0ff */
[----:B------:R-:W-:Y:S04]  /*99ef0*/  STL [R1+0x284c], R28 ;  /* 0x00284c1c01007387 */ /* 0x000fe80000100800 */
[----:B--2---:R0:W-:Y:S04]  /*99f00*/  STL [R1+0x2bfc], R0 ;  /* 0x002bfc0001007387 */ /* 0x0041e80000100800 */
[----:B------:R-:W-:Y:S04]  /*99f10*/  STL [R1+0x2820], R3 ;  /* 0x0028200301007387 */ /* 0x000fe80000100800 */
[----:B0-----:R-:W2:Y:S01]  /*99f20*/  LDL.LU R0, [R1+0x283c] ;  /* 0x00283c0001007983 */ /* 0x001ea20000300800 */
[----:B------:R-:W-:-:S05]  /*99f30*/  IADD3.X R2, PT, PT, R2, UR4, RZ, P2, !PT ;  /* 0x0000000402027c10 */ /* 0x000fca00097fe4ff */
[----:B------:R-:W-:Y:S04]  /*99f40*/  STL [R1+0x2844], R2 ;  /* 0x0028440201007387 */ /* 0x000fe80000100800 */
        /* <DEDUP_REMOVED lines=30> */
[----:B--2---:R-:W-:-:S05]  /*9a130*/  IADD3 R0, P2, PT, R0, UR8, RZ ;  /* 0x0000000800007c10 */ /* 0x004fca000ff5e0ff */
[----:B------:R0:W-:Y:S04]  /*9a140*/  STL [R1+0x2818], R0 ;  /* 0x0028180001007387 */ /* 0x0001e80000100800 */
[----:B0-----:R-:W2:Y:S02]  /*9a150*/  LDL.LU R0, [R1+0x2c00] ;  /* 0x002c000001007983 */ /* 0x001ea40000300800 */
[----:B--2---:R-:W-:-:S05]  /*9a160*/  IADD3.X R0, PT, PT, R0, UR4, RZ, P3, !PT ;  /* 0x0000000400007c10 */ /* 0x004fca0009ffe4ff */
[----:B------:R0:W-:Y:S04]  /*9a170*/  STL [R1+0x283c], R0 ;  /* 0x00283c0001007387 */ /* 0x0001e80000100800 */
[----:B0-----:R-:W2:Y:S01]  /*9a180*/  LDL.LU R0, [R1+0x2bfc] ;  /* 0x002bfc0001007983 */ /* 0x001ea20000300800 */
[----:B---3--:R-:W-:Y:S02]  /*9a190*/  IADD3.X R24, PT, PT, R24, UR4, RZ, P4, !PT ;  /* 0x0000000418187c10 */ /* 0x008fe4000a7fe4ff */
[----:B----4-:R-:W-:Y:S02]  /*9a1a0*/  IADD3 R25, P4, PT, R25, UR8, RZ ;  /* 0x0000000819197c10 */ /* 0x010fe4000ff9e0ff */
[----:B------:R-:W-:Y:S02]  /*9a1b0*/  IADD3.X R26, PT, PT, R26, UR4, RZ, P5, !PT ;  /* 0x000000041a1a7c10 */ /* 0x000fe4000affe4ff */
[----:B------:R-:W-:-:S02]  /*9a1c0*/  IADD3 R27, P5, PT, R27, UR8, RZ ;  /* 0x000000081b1b7c10 */ /* 0x000fc4000ffbe0ff */
[----:B------:R-:W-:Y:S02]  /*9a1d0*/  IADD3.X R6, PT, PT, R6, UR4, RZ, P6, !PT ;  /* 0x0000000406067c10 */ /* 0x000fe4000b7fe4ff */
[----:B------:R-:W-:Y:S02]  /*9a1e0*/  IADD3 R7, P6, PT, R7, UR8, RZ ;  /* 0x0000000807077c10 */ /* 0x000fe4000ffde0ff */
[----:B------:R-:W-:Y:S02]  /*9a1f0*/  IADD3.X R5, PT, PT, R5, UR4, RZ, P1, !PT ;  /* 0x0000000405057c10 */ /* 0x000fe40008ffe4ff */
[----:B------:R-:W-:Y:S02]  /*9a200*/  IADD3 R4, P1, PT, R4, UR8, RZ ;  /* 0x0000000804047c10 */ /* 0x000fe4000ff3e0ff */
        /* <DEDUP_REMOVED lines=13> */
[----:B--2---:R-:W-:-:S05]  /*9a2e0*/  IADD3 R0, P3, PT, R0, UR8, RZ ;  /* 0x0000000800007c10 */ /* 0x004fca000ff7e0ff */
        /* <DEDUP_REMOVED lines=30> */
[----:B0-----:R-:W2:Y:S01]  /*9a4d0*/  LDL.LU R0, [R1+0x27bc] ;  /* 0x0027bc0001007983 */ /* 0x001ea20000300800 */
[----:B------:R-:W-:-:S02]  /*9a4e0*/  IADD3 R28, P4, PT, R28, UR8, RZ ;  /* 0x000000081c1c7c10 */ /* 0x000fc4000ff9e0ff */
[----:B------:R-:W-:-:S03]  /*9a4f0*/  IADD3.X R3, PT, PT, R3, UR4, RZ, P5, !PT ;  /* 0x0000000403037c10 */ /* 0x000fc6000affe4ff */
[----:B------:R-:W-:Y:S04]  /*9a500*/  STL [R1+0x27a8], R28 ;  /* 0x0027a81c01007387 */ /* 0x000fe80000100800 */
[----:B--2---:R0:W-:Y:S04]  /*9a510*/  STL [R1+0x2bf4], R0 ;  /* 0x002bf40001007387 */ /* 0x0041e80000100800 */
[----:B------:R-:W-:Y:S04]  /*9a520*/  STL [R1+0x27cc], R3 ;  /* 0x0027cc0301007387 */ /* 0x000fe80000100800 */
[----:B0-----:R-:W2:Y:S01]  /*9a530*/  LDL.LU R0, [R1+0x2798] ;  /* 0x0027980001007983 */ /* 0x001ea20000300800 */
[----:B------:R-:W-:-:S05]  /*9a540*/  IADD3 R2, P5, PT, R2, UR8, RZ ;  /* 0x0000000802027c10 */ /* 0x000fca000ffbe0ff */
        /* <DEDUP_REMOVED lines=31> */
[----:B--2---:R-:W-:-:S05]  /*9a740*/  IADD3.X R0, PT, PT, R0, UR4, RZ, P6, !PT ;  /* 0x0000000400007c10 */ /* 0x004fca000b7fe4ff */
[----:B------:R0:W-:Y:S04]  /*9a750*/  STL [R1+0x27c4], R0 ;  /* 0x0027c40001007387 */ /* 0x0001e80000100800 */
[----:B0-----:R-:W2:Y:S02]  /*9a760*/  LDL.LU R0, [R1+0x2bf8] ;  /* 0x002bf80001007983 */ /* 0x001ea40000300800 */
[----:B--2---:R-:W-:-:S05]  /*9a770*/  IADD3 R0, P6, PT, R0, UR8, RZ ;  /* 0x0000000800007c10 */ /* 0x004fca000ffde0ff */
[----:B------:R0:W-:Y:S04]  /*9a780*/  STL [R1+0x2798], R0 ;  /* 0x0027980001007387 */ /* 0x0001e80000100800 */
[----:B0-----:R-:W2:Y:S01]  /*9a790*/  LDL.LU R0, [R1+0x2bf4] ;  /* 0x002bf40001007983 */ /* 0x001ea20000300800 */
[----:B----4-:R-:W-:Y:S02]  /*9a7a0*/  IADD3.X R25, PT, PT, R25, UR4, RZ, P2, !PT ;  /* 0x0000000419197c10 */ /* 0x010fe400097fe4ff */
[----:B---3--:R-:W-:Y:S02]  /*9a7b0*/  IADD3 R26, P2, PT, R26, UR8, RZ ;  /* 0x000000081a1a7c10 */ /* 0x008fe4000ff5e0ff */
        /* <DEDUP_REMOVED lines=18> */
[----:B--2---:R-:W-:Y:S02]  /*9a8e0*/  IADD3.X R0, PT, PT, R0, UR4, RZ, P1, !PT ;  /* 0x0000000400007c10 */ /* 0x004fe40008ffe4ff */
[----:B------:R-:W-:-:S03]  /*9a8f0*/  IADD3 R24, P1, PT, R24, UR8, RZ ;  /* 0x0000000818187c10 */ /* 0x000fc6000ff3e0ff */
[----:B------:R0:W-:Y:S04]  /*9a900*/  STL [R1+0x27bc], R0 ;  /* 0x0027bc0001007387 */ /* 0x0001e80000100800 */
        /* <DEDUP_REMOVED lines=2897> */
[----:B--2---:R-:W-:Y:S02]  /*a5e20*/  IADD3.X R0, PT, PT, R0, UR4, RZ, P4, !PT ;  /* 0x0000000400007c10 */ /* 0x004fe4000a7fe4ff */
[----:B------:R-:W-:-:S03]  /*a5e30*/  IADD3 R5, P4, PT, R5, UR8, RZ ;  /* 0x0000000805057c10 */ /* 0x000fc6000ff9e0ff */
[----:B------:R0:W-:Y:S04]  /*a5e40*/  STL [R1+0x29ec], R0 ;  /* 0x0029ec0001007387 */ /* 0x0001e80000100800 */
[----:B0-----:R0:W5:Y:S04]  /*a5e50*/  LDL.LU R0, [R1+0x2b00] ;  /* 0x002b000001007983 */ /* 0x0011680000300800 */
[----:B------:R1:W-:Y:S04]  /*a5e60*/  STL [R1+0x2a58], R5 ;  /* 0x002a580501007387 */ /* 0x0003e80000100800 */
[----:B-1----:R-:W2:Y:S04]  /*a5e70*/  LDL.LU R5, [R1+0x2afc] ;  /* 0x002afc0001057983 */ /* 0x002ea80000300800 */
[----:B------:R1:W-:Y:S04]  /*a5e80*/  STL [R1+0x29f4], R4 ;  /* 0x0029f40401007387 */ /* 0x0003e80000100800 */
[----:B-1----:R-:W3:Y:S04]  /*a5e90*/  LDL.LU R4, [R1+0x2af8] ;  /* 0x002af80001047983 */ /* 0x002ee80000300800 */
[----:B------:R1:W-:Y:S04]  /*a5ea0*/  STL [R1+0x2a60], R9 ;  /* 0x002a600901007387 */ /* 0x0003e80000100800 */
[----:B-1----:R-:W4:Y:S04]  /*a5eb0*/  LDL.LU R9, [R1+0x2af4] ;  /* 0x002af40001097983 */ /* 0x002f280000300800 */
[----:B------:R1:W-:Y:S04]  /*a5ec0*/  STL [R1+0x29fc], R8 ;  /* 0x0029fc0801007387 */ /* 0x0003e80000100800 */
[----:B-1----:R-:W2:Y:S04]  /*a5ed0*/  LDL.LU R8, [R1+0x2af0] ;  /* 0x002af00001087983 */ /* 0x002ea80000300800 */
[----:B------:R1:W-:Y:S01]  /*a5ee0*/  STL [R1+0x2a68], R10 ;  /* 0x002a680a01007387 */ /* 0x0003e20000100800 */
[----:B------:R-:W-:-:S03]  /*a5ef0*/  IADD3.X R3, PT, PT, R3, UR4, RZ, P4, !PT ;  /* 0x0000000403037c10 */ /* 0x000fc6000a7fe4ff */
[----:B-1----:R0:W5:Y:S04]  /*a5f00*/  LDL.LU R10, [R1+0x2aec] ;  /* 0x002aec00010a7983 */ /* 0x0021680000300800 */
[----:B------:R1:W-:Y:S01]  /*a5f10*/  STL [R1+0x2a04], R29 ;  /* 0x002a041d01007387 */ /* 0x0003e20000100800 */
[----:B------:R-:W-:-:S03]  /*a5f20*/  IADD3 R2, P4, PT, R2, UR8, RZ ;  /* 0x0000000802027c10 */ /* 0x000fc6000ff9e0ff */
[----:B-1----:R0:W5:Y:S04]  /*a5f30*/  LDL.LU R29, [R1+0x2ae8] ;  /* 0x002ae800011d7983 */ /* 0x0021680000300800 */
[----:B------:R1:W-:Y:S04]  /*a5f40*/  STL [R1+0x2a70], R13 ;  /* 0x002a700d01007387 */ /* 0x0003e80000100800 */
        /* <DEDUP_REMOVED lines=12> */
[----:B-1----:R-:W2:Y:S01]  /*a6010*/  LDL.LU R2, [R1+0x2acc] ;  /* 0x002acc0001027983 */ /* 0x002ea20000300800 */
[----:B------:R-:W-:-:S02]  /*a6020*/  IADD3.X R24, PT, PT, R24, UR4, RZ, P5, !PT ;  /* 0x0000000418187c10 */ /* 0x000fc4000affe4ff */
[----:B------:R-:W-:Y:S02]  /*a6030*/  IADD3 R25, P5, PT, R25, UR8, RZ ;  /* 0x0000000819197c10 */ /* 0x000fe4000ffbe0ff */
[----:B------:R-:W-:Y:S02]  /*a6040*/  IADD3.X R26, PT, PT, R26, UR4, RZ, P6, !PT ;  /* 0x000000041a1a7c10 */ /* 0x000fe4000b7fe4ff */
[----:B------:R-:W-:Y:S02]  /*a6050*/  IADD3 R27, P6, PT, R27, UR8, RZ ;  /* 0x000000081b1b7c10 */ /* 0x000fe4000ffde0ff */
[----:B------:R-:W-:Y:S01]  /*a6060*/  IADD3.X R6, PT, PT, R6, UR4, RZ, P1, !PT ;  /* 0x0000000406067c10 */ /* 0x000fe20008ffe4ff */
[----:B------:R-:W-:Y:S01]  /*a6070*/  STL [R1+0x2a24], R24 ;  /* 0x002a241801007387 */ /* 0x000fe20000100800 */
[----:B------:R-:W-:-:S03]  /*a6080*/  IADD3 R7, P1, PT, R7, UR8, RZ ;  /* 0x0000000807077c10 */ /* 0x000fc6000ff3e0ff */
[----:B------:R-:W-:Y:S01]  /*a6090*/  STL [R1+0x2a98], R25 ;  /* 0x002a981901007387 */ /* 0x000fe20000100800 */
[----:B------:R-:W-:-:S03]  /*a60a0*/  IADD3.X R11, PT, PT, R11, UR4, RZ, P2, !PT ;  /* 0x000000040b0b7c10 */ /* 0x000fc600097fe4ff */
        /* <DEDUP_REMOVED lines=12> */
[----:B------:R-:W-:Y:S04]  /*a6170*/  STL [R1+0x2a44], R15 ;  /* 0x002a440f01007387 */ /* 0x000fe80000100800 */
[----:B------:R-:W-:Y:S04]  /*a6180*/  STL [R1+0x2a88], R18 ;  /* 0x002a881201007387 */ /* 0x000fe80000100800 */
[----:B------:R-:W-:Y:S04]  /*a6190*/  STL [R1+0x2a4c], R19 ;  /* 0x002a4c1301007387 */ /* 0x000fe80000100800 */
[----:B------:R-:W-:Y:S04]  /*a61a0*/  STL [R1+0x2a84], R20 ;  /* 0x002a841401007387 */ /* 0x000fe80000100800 */
[----:B------:R-:W-:Y:S01]  /*a61b0*/  STL [R1+0x2a54], R21 ;  /* 0x002a541501007387 */ /* 0x000fe20000100800 */
[----:B------:R-:W-:-:S02]  /*a61c0*/  IADD3.X R22, PT, PT, R22, UR4, RZ, P6, !PT ;  /* 0x0000000416167c10 */ /* 0x000fc4000b7fe4ff */
[----:B------:R-:W-:Y:S02]  /*a61d0*/  IADD3.X R23, PT, PT, R23, UR4, RZ, P1, !PT ;  /* 0x0000000417177c10 */ /* 0x000fe40008ffe4ff */
[----:B--2---:R-:W-:-:S05]  /*a61e0*/  IADD3.X R2, PT, PT, R2, UR4, RZ, P2, !PT ;  /* 0x0000000402027c10 */ /* 0x004fca00097fe4ff */
[----:B------:R1:W-:Y:S02]  /*a61f0*/  STL [R1+0x2a6c], R2 ;  /* 0x002a6c0201007387 */ /* 0x0003e40000100800 */
[----:B-1----:R-:W1:Y:S02]  /*a6200*/  S2R R2, SR_TID.X ;  /* 0x0000000000027919 */ /* 0x002e640000002100 */
[----:B------:R2:W-:Y:S04]  /*a6210*/  STL [R1+0x2a5c], R22 ;  /* 0x002a5c1601007387 */ /* 0x0005e80000100800 */
[----:B------:R0:W-:Y:S01]  /*a6220*/  STL [R1+0x2a64], R23 ;  /* 0x002a641701007387 */ /* 0x0001e20000100800 */
[----:B-1----:R-:W-:-:S05]  /*a6230*/  LOP3.LUT R2, R2, 0x3f, RZ, 0xc0, !PT ;  /* 0x0000003f02027812 */ /* 0x002fca00078ec0ff */
[----:B------:R-:W-:Y:S01]  /*a6240*/  IMAD.SHL.U32 R2, R2, 0x2, RZ ;  /* 0x0000000202027824 */ /* 0x000fe200078e00ff */
[----:B--2---:R-:W2:Y:S04]  /*a6250*/  LDL.LU R22, [R1+0x2a74] ;  /* 0x002a740001167983 */ /* 0x004ea80000300800 */
[----:B0-----:R-:W2:Y:S01]  /*a6260*/  LDL.LU R23, [R1+0x2a7c] ;  /* 0x002a7c0001177983 */ /* 0x001ea20000300800 */
[----:B---3--:R-:W-:Y:S02]  /*a6270*/  IMAD.MOV.U32 R7, RZ, RZ, R4 ;  /* 0x000000ffff077224 */ /* 0x008fe400078e0004 */
[----:B----4-:R-:W-:Y:S02]  /*a6280*/  IMAD.MOV.U32 R4, RZ, RZ, R9 ;  /* 0x000000ffff047224 */ /* 0x010fe400078e0009 */
[----:B------:R-:W-:Y:S01]  /*a6290*/  IMAD.MOV.U32 R6, RZ, RZ, R8 ;  /* 0x000000ffff067224 */ /* 0x000fe200078e0008 */
[----:B--2---:R-:W-:-:S02]  /*a62a0*/  IADD3.X R22, PT, PT, R22, UR4, RZ, P3, !PT ;  /* 0x0000000416167c10 */ /* 0x004fc40009ffe4ff */
[----:B------:R-:W-:-:S03]  /*a62b0*/  IADD3.X R23, PT, PT, R23, UR4, RZ, P4, !PT ;  /* 0x0000000417177c10 */ /* 0x000fc6000a7fe4ff */
[----:B------:R0:W-:Y:S04]  /*a62c0*/  STL [R1+0x2a74], R22 ;  /* 0x002a741601007387 */ /* 0x0001e80000100800 */
[----:B------:R0:W-:Y:S04]  /*a62d0*/  STL.64 [R1+0x11d0], R4 ;  /* 0x0011d00401007387 */ /* 0x0001e80000100a00 */
[----:B------:R0:W-:Y:S04]  /*a62e0*/  STL [R1+0x2a7c], R23 ;  /* 0x002a7c1701007387 */ /* 0x0001e80000100800 */
[----:B------:R0:W-:Y:S01]  /*a62f0*/  STL.64 [R1+0x11d8], R6 ;  /* 0x0011d80601007387 */ /* 0x0001e20000100a00 */
[----:B------:R-:W-:Y:S05]  /*a6300*/  @P0 BRA `(.L_x_2) ;  /* 0xfffff96c00100947 */ /* 0x000fea000383ffff */
[----:B-----5:R1:W-:Y:S04]  /*a6310*/  STL [R1+0x3310], R10 ;  /* 0x0033100a01007387 */ /* 0x0203e80000100800 */
[----:B-1----:R-:W2:Y:S04]  /*a6320*/  LDL.LU R10, [R1+0x4d0] ;  /* 0x0004d000010a7983 */ /* 0x002ea80000300800 */
[----:B--2---:R1:W-:Y:S04]  /*a6330*/  STL [R1+0x3314], R10 ;  /* 0x0033140a01007387 */ /* 0x0043e80000100800 */
        /* <DEDUP_REMOVED lines=29> */
[----:B------:R-:W3:Y:S04]  /*a6510*/  LDL.LU R2, [R1+0x59c] ;  /* 0x00059c0001027983 */ /* 0x000ee80000300800 */
[----:B---3--:R1:W-:Y:S04]  /*a6520*/  STL [R1+0x3318], R2 ;  /* 0x0033180201007387 */ /* 0x0083e80000100800 */
[----:B-1----:R-:W3:Y:S04]  /*a6530*/  LDL.LU R2, [R1+0x4d8] ;  /* 0x0004d80001027983 */ /* 0x002ee80000300800 */
        /* <DEDUP_REMOVED lines=27> */
[----:B-1----:R-:W2:Y:S04]  /*a66f0*/  LDL.LU R2, [R1+0x1dc] ;  /* 0x0001dc0001027983 */ /* 0x002ea80000300800 */
[----:B------:R-:W3:Y:S04]  /*a6700*/  LDL.LU R0, [R1+0xc0c] ;  /* 0x000c0c0001007983 */ /* 0x000ee80000300800 */
[----:B------:R-:W4:Y:S04]  /*a6710*/  LDL.LU R3, [R1+0x594] ;  /* 0x0005940001037983 */ /* 0x000f280000300800 */
[----:B------:R-:W4:Y:S04]  /*a6720*/  LDL.LU R28, [R1+0xc04] ;  /* 0x000c0400011c7983 */ /* 0x000f280000300800 */
        /* <DEDUP_REMOVED lines=28> */
[----:B0-----:R-:W3:Y:S01]  /*a68f0*/  LDL.LU R13, [R1+0x580] ;  /* 0x00058000010d7983 */ /* 0x001ee20000300800 */
[----:B--2---:R-:W-:-:S03]  /*a6900*/  F2FP.BF16.F32.PACK_AB R10, R2, R10 ;  /* 0x0000000a020a723e */ /* 0x004fc600000010ff */
[----:B------:R-:W2:Y:S04]  /*a6910*/  LDL.LU R2, [R1+0x3388] ;  /* 0x0033880001027983 */ /* 0x000ea80000300800 */
[----:B------:R0:W-:Y:S04]  /*a6920*/  STL [R1+0x130c], R10 ;  /* 0x00130c0a01007387 */ /* 0x0001e80000100800 */
[----:B0-----:R-:W2:Y:S02]  /*a6930*/  LDL.LU R10, [R1+0x3384] ;  /* 0x00338400010a7983 */ /* 0x001ea40000300800 */
[----:B--2---:R-:W-:-:S02]  /*a6940*/  F2FP.BF16.F32.PACK_AB R10, R2, R10 ;  /* 0x0000000a020a723e */ /* 0x004fc400000010ff */
        /* <DEDUP_REMOVED lines=54> */
[----:B0-----:R-:W2:Y:S01]  /*a6cb0*/  LDL.LU R10, [R1+0x3314] ;  /* 0x00331400010a7983 */ /* 0x001ea20000300800 */
[----:B---3--:R-:W-:Y:S02]  /*a6cc0*/  F2FP.BF16.F32.PACK_AB R17, R12, R17 ;  /* 0x000000110c11723e */ /* 0x008fe400000010ff */
[----:B--2---:R-:W-:-:S02]  /*a6cd0*/  F2FP.BF16.F32.PACK_AB R13, R10, R13 ;  /* 0x0000000d0a0d723e */ /* 0x004fc400000010ff */
[----:B------:R-:W2:Y:S01]  /*a6ce0*/  LDL.LU R10, [R1+0x3310] ;  /* 0x00331000010a7983 */ /* 0x000ea20000300800 */
[----:B------:R-:W-:Y:S02]  /*a6cf0*/  F2FP.BF16.F32.PACK_AB R12, R2, R0 ;  /* 0x00000000020c723e */ /* 0x000fe400000010ff */
[----:B----4-:R-:W-:Y:S01]  /*a6d00*/  F2FP.BF16.F32.PACK_AB R2, R3, R28 ;  /* 0x0000001c0302723e */ /* 0x010fe200000010ff */
[----:B------:R0:W-:Y:S01]  /*a6d10*/  STL [R1+0x12d0], R13 ;  /* 0x0012d00d01007387 */ /* 0x0001e20000100800 */
[----:B------:R-:W-:Y:S02]  /*a6d20*/  F2FP.BF16.F32.PACK_AB R0, R9, R5 ;  /* 0x000000050900723e */ /* 0x000fe400000010ff */
[----:B------:R-:W-:Y:S01]  /*a6d30*/  F2FP.BF16.F32.PACK_AB R3, R8, R4 ;  /* 0x000000040803723e */ /* 0x000fe200000010ff */
[----:B------:R-:W-:Y:S01]  /*a6d40*/  STL [R1+0x12cc], R17 ;  /* 0x0012cc1101007387 */ /* 0x000fe20000100800 */
[----:B0-----:R-:W-:-:S05]  /*a6d50*/  F2FP.BF16.F32.PACK_AB R13, R16, R29 ;  /* 0x0000001d100d723e */ /* 0x001fca00000010ff */
[----:B------:R-:W-:Y:S04]  /*a6d60*/  STL [R1+0x12c8], R13 ;  /* 0x0012c80d01007387 */ /* 0x000fe80000100800 */
[----:B------:R-:W-:Y:S04]  /*a6d70*/  STL [R1+0x12c4], R12 ;  /* 0x0012c40c01007387 */ /* 0x000fe80000100800 */
[----:B------:R0:W-:Y:S04]  /*a6d80*/  STL [R1+0x12c0], R2 ;  /* 0x0012c00201007387 */ /* 0x0001e80000100800 */
[----:B------:R1:W-:Y:S04]  /*a6d90*/  STL [R1+0x12bc], R0 ;  /* 0x0012bc0001007387 */ /* 0x0003e80000100800 */
[----:B------:R3:W-:Y:S01]  /*a6da0*/  STL [R1+0x12b8], R3 ;  /* 0x0012b80301007387 */ /* 0x0007e20000100800 */
[----:B0-----:R-:W-:-:S02]  /*a6db0*/  F2FP.BF16.F32.PACK_AB R2, R24, R25 ;  /* 0x000000191802723e */ /* 0x001fc400000010ff */
[----:B-1----:R-:W-:-:S03]  /*a6dc0*/  F2FP.BF16.F32.PACK_AB R0, R26, R27 ;  /* 0x0000001b1a00723e */ /* 0x002fc600000010ff */
[----:B------:R-:W-:Y:S01]  /*a6dd0*/  STL [R1+0x12b4], R2 ;  /* 0x0012b40201007387 */ /* 0x000fe20000100800 */
[----:B---3--:R-:W-:-:S03]  /*a6de0*/  F2FP.BF16.F32.PACK_AB R3, R6, R7 ;  /* 0x000000070603723e */ /* 0x008fc600000010ff */
[----:B------:R0:W-:Y:S04]  /*a6df0*/  STL [R1+0x12b0], R0 ;  /* 0x0012b00001007387 */ /* 0x0001e80000100800 */
[----:B------:R1:W-:Y:S01]  /*a6e00*/  STL [R1+0x12ac], R3 ;  /* 0x0012ac0301007387 */ /* 0x0003e20000100800 */
[----:B0-----:R-:W-:Y:S02]  /*a6e10*/  F2FP.BF16.F32.PACK_AB R0, R14, R15 ;  /* 0x0000000f0e00723e */ /* 0x001fe400000010ff */
[----:B-1----:R-:W-:Y:S02]  /*a6e20*/  F2FP.BF16.F32.PACK_AB R3, R18, R19 ;  /* 0x000000131203723e */ /* 0x002fe400000010ff */
[----:B--2---:R-:W-:-:S05]  /*a6e30*/  F2FP.BF16.F32.PACK_AB R2, R10, R11 ;  /* 0x0000000b0a02723e */ /* 0x004fca00000010ff */
[----:B------:R0:W-:Y:S04]  /*a6e40*/  STL [R1+0x12a8], R2 ;  /* 0x0012a80201007387 */ /* 0x0001e80000100800 */
[----:B------:R1:W-:Y:S04]  /*a6e50*/  STL [R1+0x12a4], R0 ;  /* 0x0012a40001007387 */ /* 0x0003e80000100800 */
[----:B------:R-:W-:Y:S01]  /*a6e60*/  STL [R1+0x12a0], R3 ;  /* 0x0012a00301007387 */ /* 0x000fe20000100800 */
[----:B0-----:R-:W-:-:S03]  /*a6e70*/  F2FP.BF16.F32.PACK_AB R2, R20, R21 ;  /* 0x000000151402723e */ /* 0x001fc600000010ff */
[----:B------:R-:W2:Y:S01]  /*a6e80*/  LDL.LU R13, [R1+0xff0] ;  /* 0x000ff000010d7983 */ /* 0x000ea20000300800 */
[----:B-1----:R-:W-:-:S03]  /*a6e90*/  F2FP.BF16.F32.PACK_AB R0, R22, R23 ;  /* 0x000000171600723e */ /* 0x002fc600000010ff */
        /* <DEDUP_REMOVED lines=36> */
[----:B------:R-:W3:Y:S04]  /*a70e0*/  LDL.LU R12, [R1+0x20c] ;  /* 0x00020c00010c7983 */ /* 0x000ee80000300800 */
[----:B---3--:R0:W-:Y:S04]  /*a70f0*/  STL [R1+0x3284], R12 ;  /* 0x0032840c01007387 */ /* 0x0081e80000100800 */
[----:B0-----:R-:W3:Y:S04]  /*a7100*/  LDL.LU R12, [R1+0x8a0] ;  /* 0x0008a000010c7983 */ /* 0x001ee80000300800 */
        /* <DEDUP_REMOVED lines=33> */
[----:B0-----:R-:W2:Y:S04]  /*a7320*/  LDL.LU R12, [R1+0x898] ;  /* 0x00089800010c7983 */ /* 0x001ea80000300800 */
[----:B------:R-:W3:Y:S04]  /*a7330*/  LDL.LU R17, [R1+0xa3c] ;  /* 0x000a3c0001117983 */ /* 0x000ee80000300800 */
        /* <DEDUP_REMOVED lines=95> */
[----:B------:R-:W3:Y:S04]  /*a7930*/  LDL.LU R12, [R1+0x3284] ;  /* 0x00328400010c7983 */ /* 0x000ee80000300800 */
[----:B------:R4:W-:Y:S02]  /*a7940*/  STL [R1+0x1250], R13 ;  /* 0x0012500d01007387 */ /* 0x0009e40000100800 */
[----:B----4-:R-:W-:Y:S02]  /*a7950*/  F2FP.BF16.F32.PACK_AB R13, R16, R29 ;  /* 0x0000001d100d723e */ /* 0x010fe400000010ff */
[----:B---3--:R-:W-:Y:S02]  /*a7960*/  F2FP.BF16.F32.PACK_AB R17, R12, R17 ;  /* 0x000000110c11723e */ /* 0x008fe400000010ff */
[----:B------:R-:W-:-:S02]  /*a7970*/  F2FP.BF16.F32.PACK_AB R12, R2, R0 ;  /* 0x00000000020c723e */ /* 0x000fc400000010ff */
[----:B------:R-:W-:Y:S01]  /*a7980*/  F2FP.BF16.F32.PACK_AB R2, R3, R28 ;  /* 0x0000001c0302723e */ /* 0x000fe200000010ff */
[----:B------:R-:W-:Y:S01]  /*a7990*/  STL [R1+0x124c], R17 ;  /* 0x00124c1101007387 */ /* 0x000fe20000100800 */
[----:B------:R-:W-:Y:S02]  /*a79a0*/  F2FP.BF16.F32.PACK_AB R0, R9, R5 ;  /* 0x000000050900723e */ /* 0x000fe400000010ff */
[----:B------:R-:W-:Y:S01]  /*a79b0*/  F2FP.BF16.F32.PACK_AB R3, R8, R4 ;  /* 0x000000040803723e */ /* 0x000fe200000010ff */
[----:B------:R-:W-:Y:S04]  /*a79c0*/  STL [R1+0x1248], R13 ;  /* 0x0012480d01007387 */ /* 0x000fe80000100800 */
[----:B------:R-:W-:Y:S04]  /*a79d0*/  STL [R1+0x1244], R12 ;  /* 0x0012440c01007387 */ /* 0x000fe80000100800 */
[----:B------:R0:W-:Y:S04]  /*a79e0*/  STL [R1+0x1240], R2 ;  /* 0x0012400201007387 */ /* 0x0001e80000100800 */
[----:B------:R1:W-:Y:S04]  /*a79f0*/  STL [R1+0x123c], R0 ;  /* 0x00123c0001007387 */ /* 0x0003e80000100800 */
[----:B------:R2:W-:Y:S01]  /*a7a00*/  STL [R1+0x1238], R3 ;  /* 0x0012380301007387 */ /* 0x0005e20000100800 */
[----:B0-----:R-:W-:-:S02]  /*a7a10*/  F2FP.BF16.F32.PACK_AB R2, R24, R25 ;  /* 0x000000191802723e */ /* 0x001fc400000010ff */
[----:B-1----:R-:W-:-:S03]  /*a7a20*/  F2FP.BF16.F32.PACK_AB R0, R26, R27 ;  /* 0x0000001b1a00723e */ /* 0x002fc600000010ff */
[----:B------:R0:W-:Y:S01]  /*a7a30*/  STL [R1+0x1234], R2 ;  /* 0x0012340201007387 */ /* 0x0001e20000100800 */
[----:B--2---:R-:W-:-:S03]  /*a7a40*/  F2FP.BF16.F32.PACK_AB R3, R6, R7 ;  /* 0x000000070603723e */ /* 0x004fc600000010ff */
[----:B------:R1:W-:Y:S04]  /*a7a50*/  STL [R1+0x1230], R0 ;  /* 0x0012300001007387 */ /* 0x0003e80000100800 */
[----:B------:R2:W-:Y:S01]  /*a7a60*/  STL [R1+0x122c], R3 ;  /* 0x00122c0301007387 */ /* 0x0005e20000100800 */
[----:B0-----:R-:W-:Y:S02]  /*a7a70*/  F2FP.BF16.F32.PACK_AB R2, R10, R11 ;  /* 0x0000000b0a02723e */ /* 0x001fe400000010ff */
[----:B-1----:R-:W-:-:S03]  /*a7a80*/  F2FP.BF16.F32.PACK_AB R0, R14, R15 ;  /* 0x0000000f0e00723e */ /* 0x002fc600000010ff */
[----:B------:R0:W-:Y:S01]  /*a7a90*/  STL [R1+0x1228], R2 ;  /* 0x0012280201007387 */ /* 0x0001e20000100800 */
[----:B--2---:R-:W-:-:S03]  /*a7aa0*/  F2FP.BF16.F32.PACK_AB R3, R18, R19 ;  /* 0x000000131203723e */ /* 0x004fc600000010ff */
[----:B------:R1:W-:Y:S04]  /*a7ab0*/  STL [R1+0x1224], R0 ;  /* 0x0012240001007387 */ /* 0x0003e80000100800 */
[----:B------:R-:W-:Y:S04]  /*a7ac0*/  STL [R1+0x1220], R3 ;  /* 0x0012200301007387 */ /* 0x000fe80000100800 */
[----:B------:R-:W2:Y:S01]  /*a7ad0*/  LDL.LU R13, [R1+0x1010] ;  /* 0x00101000010d7983 */ /* 0x000ea20000300800 */
[----:B0-----:R-:W-:Y:S02]  /*a7ae0*/  F2FP.BF16.F32.PACK_AB R2, R20, R21 ;  /* 0x000000151402723e */ /* 0x001fe400000010ff */
        /* <DEDUP_REMOVED lines=967> */
[----:B------:R-:W-:Y:S02]  /*ab760*/  F2FP.BF16.F32.PACK_AB R2, R3, R28 ;  /* 0x0000001c0302723e */ /* 0x000fe400000010ff */
[----:B------:R-:W-:Y:S02]  /*ab770*/  F2FP.BF16.F32.PACK_AB R0, R9, R5 ;  /* 0x000000050900723e */ /* 0x000fe400000010ff */
[----:B------:R-:W-:Y:S01]  /*ab780*/  F2FP.BF16.F32.PACK_AB R3, R8, R4 ;  /* 0x000000040803723e */ /* 0x000fe200000010ff */
[----:B------:R-:W-:Y:S04]  /*ab790*/  STL [R1+0x79c], R17 ;  /* 0x00079c1101007387 */ /* 0x000fe80000100800 */
[----:B------:R-:W-:Y:S04]  /*ab7a0*/  STL [R1+0x798], R13 ;  /* 0x0007980d01007387 */ /* 0x000fe80000100800 */
[----:B------:R-:W-:Y:S04]  /*ab7b0*/  STL [R1+0x794], R12 ;  /* 0x0007940c01007387 */ /* 0x000fe80000100800 */
[----:B------:R0:W-:Y:S04]  /*ab7c0*/  STL [R1+0x790], R2 ;  /* 0x0007900201007387 */ /* 0x0001e80000100800 */
[----:B------:R1:W-:Y:S04]  /*ab7d0*/  STL [R1+0x78c], R0 ;  /* 0x00078c0001007387 */ /* 0x0003e80000100800 */
[----:B------:R2:W-:Y:S01]  /*ab7e0*/  STL [R1+0x788], R3 ;  /* 0x0007880301007387 */ /* 0x0005e20000100800 */
[----:B0-----:R-:W-:-:S02]  /*ab7f0*/  F2FP.BF16.F32.PACK_AB R2, R24, R25 ;  /* 0x000000191802723e */ /* 0x001fc400000010ff */
[----:B-1----:R-:W-:Y:S02]  /*ab800*/  F2FP.BF16.F32.PACK_AB R0, R26, R27 ;  /* 0x0000001b1a00723e */ /* 0x002fe400000010ff */
[----:B--2---:R-:W-:Y:S01]  /*ab810*/  F2FP.BF16.F32.PACK_AB R3, R6, R7 ;  /* 0x000000070603723e */ /* 0x004fe200000010ff */
        /* <DEDUP_REMOVED lines=8> */
[----:B------:R-:W-:Y:S04]  /*ab8a0*/  STL [R1+0x770], R3 ;  /* 0x0007700301007387 */ /* 0x000fe80000100800 */
[----:B------:R-:W2:Y:S01]  /*ab8b0*/  LDL.LU R13, [R1+0x10b0] ;  /* 0x0010b000010d7983 */ /* 0x000ea20000300800 */
[----:B0-----:R-:W-:-:S02]  /*ab8c0*/  F2FP.BF16.F32.PACK_AB R2, R20, R21 ;  /* 0x000000151402723e */ /* 0x001fc400000010ff */
        /* <DEDUP_REMOVED lines=1752> */
[----:B----4-:R-:W-:-:S02]  /*b2650*/  F2FP.BF16.F32.PACK_AB R2, R13, R2 ;  /* 0x000000020d02723e */ /* 0x010fc400000010ff */
[----:B--2---:R-:W-:Y:S02]  /*b2660*/  F2FP.BF16.F32.PACK_AB R16, R29, R16 ;  /* 0x000000101d10723e */ /* 0x004fe400000010ff */
[----:B------:R-:W2:Y:S04]  /*b2670*/  LDL.LU R29, [R1+0x2adc] ;  /* 0x002adc00011d7983 */ /* 0x000ea80000300800 */
[----:B------:R0:W-:Y:S04]  /*b2680*/  STL [R1+0x50], R16 ;  /* 0x0000501001007387 */ /* 0x0001e80000100800 */
[----:B0-----:R-:W3:Y:S04]  /*b2690*/  LDL.LU R16, [R1+0x2ad8] ;  /* 0x002ad80001107983 */ /* 0x001ee80000300800 */
[----:B------:R-:W3:Y:S04]  /*b26a0*/  LDL.LU R17, [R1+0x2ad4] ;  /* 0x002ad40001117983 */ /* 0x000ee80000300800 */
[----:B------:R0:W-:Y:S04]  /*b26b0*/  STL [R1+0x4c], R12 ;  /* 0x00004c0c01007387 */ /* 0x0001e80000100800 */
[----:B0-----:R-:W4:Y:S04]  /*b26c0*/  LDL.LU R12, [R1+0x2ad0] ;  /* 0x002ad000010c7983 */ /* 0x001f280000300800 */
[----:B------:R-:W4:Y:S04]  /*b26d0*/  LDL.LU R13, [R1+0x2acc] ;  /* 0x002acc00010d7983 */ /* 0x000f280000300800 */
[----:B------:R0:W-:Y:S02]  /*b26e0*/  STL [R1+0x48], R2 ;  /* 0x0000480201007387 */ /* 0x0001e40000100800 */
[----:B0-----:R-:W-:-:S02]  /*b26f0*/  F2FP.BF16.F32.PACK_AB R2, R0, R3 ;  /* 0x000000030002723e */ /* 0x001fc400000010ff */
[----:B------:R-:W-:Y:S02]  /*b2700*/  F2FP.BF16.F32.PACK_AB R0, R28, R9 ;  /* 0x000000091c00723e */ /* 0x000fe400000010ff */
[----:B------:R-:W-:Y:S01]  /*b2710*/  F2FP.BF16.F32.PACK_AB R3, R5, R8 ;  /* 0x000000080503723e */ /* 0x000fe200000010ff */
[----:B------:R0:W-:Y:S04]  /*b2720*/  STL [R1+0x44], R2 ;  /* 0x0000440201007387 */ /* 0x0001e80000100800 */
[----:B------:R1:W-:Y:S04]  /*b2730*/  STL [R1+0x40], R0 ;  /* 0x0000400001007387 */ /* 0x0003e80000100800 */
[----:B------:R1:W-:Y:S01]  /*b2740*/  STL [R1+0x3c], R3 ;  /* 0x00003c0301007387 */ /* 0x0003e20000100800 */
[----:B0-----:R-:W-:-:S02]  /*b2750*/  F2FP.BF16.F32.PACK_AB R2, R4, R24 ;  /* 0x000000180402723e */ /* 0x001fc400000010ff */
[----:B-1----:R-:W-:Y:S02]  /*b2760*/  F2FP.BF16.F32.PACK_AB R0, R25, R26 ;  /* 0x0000001a1900723e */ /* 0x002fe400000010ff */
        /* <DEDUP_REMOVED lines=11> */
[----:B-1----:R-:W-:-:S03]  /*b2820*/  F2FP.BF16.F32.PACK_AB R0, R21, R22 ;  /* 0x000000161500723e */ /* 0x002fc600000010ff */
[----:B------:R3:W-:Y:S04]  /*b2830*/  STL [R1+0x20], R2 ;  /* 0x0000200201007387 */ /* 0x0007e80000100800 */
[----:B------:R4:W-:Y:S01]  /*b2840*/  STL [R1+0x1c], R0 ;  /* 0x00001c0001007387 */ /* 0x0009e20000100800 */
[----:B--2---:R-:W-:-:S05]  /*b2850*/  F2FP.BF16.F32.PACK_AB R3, R23, R29 ;  /* 0x0000001d1703723e */ /* 0x004fca00000010ff */
[----:B------:R0:W-:Y:S01]  /*b2860*/  STL [R1+0x18], R3 ;  /* 0x0000180301007387 */ /* 0x0001e20000100800 */
[----:B---3--:R-:W-:Y:S02]  /*b2870*/  F2FP.BF16.F32.PACK_AB R2, R17, R16 ;  /* 0x000000101102723e */ /* 0x008fe400000010ff */
[----:B----4-:R-:W-:-:S05]  /*b2880*/  F2FP.BF16.F32.PACK_AB R0, R13, R12 ;  /* 0x0000000c0d00723e */ /* 0x010fca00000010ff */
[----:B------:R0:W-:Y:S04]  /*b2890*/  STL [R1+0x10], R0 ;  /* 0x0000100001007387 */ /* 0x0001e80000100800 */
[----:B------:R0:W-:Y:S02]  /*b28a0*/  STL [R1+0x14], R2 ;  /* 0x0000140201007387 */ /* 0x0001e40000100800 */
.L_x_1:
[----:B------:R-:W2:Y:S01]  /*b28b0*/  LDCU.64 UR4, c[0x0][0x398] ;  /* 0x00007300ff0477ac */ /* 0x000ea20008000a00 */
[----:B------:R-:W-:Y:S01]  /*b28c0*/  STL [R1+0x2c90], R10 ;  /* 0x002c900a01007387 */ /* 0x000fe20000100800 */
[----:B------:R-:W3:Y:S01]  /*b28d0*/  LDC R29, c[0x0][0x3b4] ;  /* 0x0000ed00ff1d7b82 */ /* 0x000ee20000000800 */
[----:B------:R-:W4:Y:S02]  /*b28e0*/  LDCU UR42, c[0x0][0x3b4] ;  /* 0x00007680ff2a77ac */ /* 0x000f240008000800 */
[----:B------:R-:W-:Y:S01]  /*b28f0*/  STL [R1+0x2c8c], R9 ;  /* 0x002c8c0901007387 */ /* 0x000fe20000100800 */
[----:B------:R-:W5:Y:S03]  /*b2900*/  LDCU.64 UR44, c[0x0][0x398] ;  /* 0x00007300ff2c77ac */ /* 0x000f660008000a00 */
[----:B------:R-:W-:Y:S01]  /*b2910*/  STL [R1+0x2c88], R8 ;  /* 0x002c880801007387 */ /* 0x000fe20000100800 */
[----:B------:R-:W0:Y:S03]  /*b2920*/  LDCU.64 UR58, c[0x0][0x398] ;  /* 0x00007300ff3a77ac */ /* 0x000e260008000a00 */
[----:B------:R-:W-:Y:S01]  /*b2930*/  STL [R1+0x2c84], R7 ;  /* 0x002c840701007387 */ /* 0x000fe20000100800 */
[----:B------:R-:W1:Y:S03]  /*b2940*/  LDCU.64 UR36, c[0x0][0x390] ;  /* 0x00007200ff2477ac */ /* 0x000e660008000a00 */
[----:B------:R-:W-:Y:S01]  /*b2950*/  STL [R1+0x2c80], R5 ;  /* 0x002c800501007387 */ /* 0x000fe20000100800 */
[----:B--2---:R-:W-:-:S03]  /*b2960*/  UMOV UR43, UR5 ;  /* 0x00000005002b7c82 */ /* 0x004fc60008000000 */
[----:B------:R-:W-:Y:S01]  /*b2970*/  STL [R1+0x2c68], R27 ;  /* 0x002c681b01007387 */ /* 0x000fe20000100800 */
[----:B------:R-:W2:Y:S03]  /*b2980*/  LDCU.64 UR40, c[0x0][0x390] ;  /* 0x00007200ff2877ac */ /* 0x000ea60008000a00 */
[----:B------:R-:W-:Y:S01]  /*b2990*/  STL [R1+0x2c34], R25 ;  /* 0x002c341901007387 */ /* 0x000fe20000100800 */
[----:B01----:R-:W-:Y:S01]  /*b29a0*/  LOP3.LUT R0, R0, 0xfffffbff, RZ, 0xc0, !PT ;  /* 0xfffffbff00007812 */ /* 0x003fe200078ec0ff */
[----:B------:R-:W0:Y:S02]  /*b29b0*/  LDCU.64 UR22, c[0x0][0x398] ;  /* 0x00007300ff1677ac */ /* 0x000e240008000a00 */
[----:B------:R-:W-:Y:S01]  /*b29c0*/  STL [R1+0x2c14], R24 ;  /* 0x002c141801007387 */ /* 0x000fe20000100800 */
[----:B------:R-:W1:Y:S03]  /*b29d0*/  LDCU.64 UR8, c[0x0][0x398] ;  /* 0x00007300ff0877ac */ /* 0x000e660008000a00 */
[----:B------:R-:W-:Y:S01]  /*b29e0*/  STL [R1+0x2bf8], R23 ;  /* 0x002bf81701007387 */ /* 0x000fe20000100800 */
[----:B------:R-:W0:Y:S03]  /*b29f0*/  LDCU.64 UR34, c[0x0][0x398] ;  /* 0x00007300ff2277ac */ /* 0x000e260008000a00 */
[----:B------:R2:W-:Y:S01]  /*b2a00*/  STL [R1+0x2be0], R22 ;  /* 0x002be01601007387 */ /* 0x0005e20000100800 */
[----:B------:R-:W0:Y:S03]  /*b2a10*/  LDCU.64 UR68, c[0x0][0x398] ;  /* 0x00007300ff4477ac */ /* 0x000e260008000a00 */
[----:B------:R-:W-:Y:S01]  /*b2a20*/  STL [R1+0x2bd8], R4 ;  /* 0x002bd80401007387 */ /* 0x000fe20000100800 */
[----:B------:R-:W0:Y:S03]  /*b2a30*/  LDCU.64 UR28, c[0x0][0x398] ;  /* 0x00007300ff1c77ac */ /* 0x000e260008000a00 */
[----:B------:R1:W-:Y:S01]  /*b2a40*/  STL [R1+0x2bc8], R2 ;  /* 0x002bc80201007387 */ /* 0x0003e20000100800 */
[----:B--2---:R-:W-:Y:S01]  /*b2a50*/  IMAD.U32 R22, RZ, RZ, UR4 ;  /* 0x00000004ff167e24 */ /* 0x004fe2000f8e00ff */
[----:B------:R-:W2:Y:S02]  /*b2a60*/  LDCU.64 UR4, c[0x0][0x398] ;  /* 0x00007300ff0477ac */ /* 0x000ea40008000a00 */
[----:B------:R0:W-:Y:S01]  /*b2a70*/  STL [R1+0x2bc4], R3 ;  /* 0x002bc40301007387 */ /* 0x0001e20000100800 */
[----:B------:R-:W2:Y:S03]  /*b2a80*/  LDCU.64 UR32, c[0x0][0x398] ;  /* 0x00007300ff2077ac */ /* 0x000ea60008000a00 */
[----:B------:R-:W-:Y:S01]  /*b2a90*/  STL [R1+0x2b3c], R6 ;  /* 0x002b3c0601007387 */ /* 0x000fe20000100800 */
[----:B-1----:R-:W-:Y:S01]  /*b2aa0*/  MOV.SPILL R2, UR76 ;  /* 0x0000004c00027c02 */ /* 0x002fe20009000f00 */
[----:B------:R-:W1:Y:S01]  /*b2ab0*/  LDCU.64 UR20, c[0x0][0x398] ;  /* 0x00007300ff1477ac */ /* 0x000e620008000a00 */
[----:B0-----:R-:W-:Y:S01]  /*b2ac0*/  MOV.SPILL R3, UR77 ;  /* 0x0000004d00037c02 */ /* 0x001fe20009000f00 */
[----:B------:R-:W0:Y:S04]  /*b2ad0*/  LDCU.64 UR30, c[0x0][0x398] ;  /* 0x00007300ff1e77ac */ /* 0x000e280008000a00 */
[----:B------:R-:W-:Y:S01]  /*b2ae0*/  STL [R1+0xf00], R3 ;  /* 0x000f000301007387 */ /* 0x000fe20000100800 */
[----:B------:R-:W0:Y:S03]  /*b2af0*/  LDCU.64 UR24, c[0x0][0x398] ;  /* 0x00007300ff1877ac */ /* 0x000e260008000a00 */
[----:B------:R1:W-:Y:S01]  /*b2b00*/  STL [R1+0xefc], R2 ;  /* 0x000efc0201007387 */ /* 0x0003e20000100800 */
[----:B--2---:R-:W-:Y:S01]  /*b2b10*/  UMOV UR66, UR4 ;  /* 0x0000000400427c82 */ /* 0x004fe20008000000 */
[----:B------:R-:W2:Y:S02]  /*b2b20*/  LDCU.64 UR18, c[0x0][0x398] ;  /* 0x00007300ff1277ac */ /* 0x000ea40008000a00 */
[----:B------:R-:W-:Y:S01]  /*b2b30*/  STL [R1+0x2be8], R22 ;  /* 0x002be81601007387 */ /* 0x000fe20000100800 */
[----:B------:R-:W0:Y:S01]  /*b2b40*/  LDCU.64 UR12, c[0x0][0x398] ;  /* 0x00007300ff0c77ac */ /* 0x000e220008000a00 */
[----:B-1----:R-:W-:Y:S01]  /*b2b50*/  IMAD.U32 R2, RZ, RZ, UR5 ;  /* 0x00000005ff027e24 */ /* 0x002fe2000f8e00ff */
[----:B------:R-:W1:Y:S04]  /*b2b60*/  LDCU.64 UR4, c[0x0][0x398] ;  /* 0x00007300ff0477ac */ /* 0x000e680008000a00 */
[----:B------:R1:W-:Y:S01]  /*b2b70*/  STL [R1+0xef8], R2 ;  /* 0x000ef80201007387 */ /* 0x0003e20000100800 */
[----:B------:R-:W0:Y:S01]  /*b2b80*/  LDCU.64 UR10, c[0x0][0x398] ;  /* 0x00007300ff0a77ac */ /* 0x000e220008000a00 */
[----:B------:R-:W0:Y:S01]  /*b2b90*/  LDCU.64 UR14, c[0x0][0x398] ;  /* 0x00007300ff0e77ac */ /* 0x000e220008000a00 */
[----:B------:R-:W0:Y:S01]  /*b2ba0*/  LDCU.64 UR16, c[0x0][0x398] ;  /* 0x00007300ff1077ac */ /* 0x000e220008000a00 */
[----:B------:R-:W0:Y:S01]  /*b2bb0*/  LDCU.64 UR26, c[0x0][0x398] ;  /* 0x00007300ff1a77ac */ /* 0x000e220008000a00 */
[----:B-1----:R-:W-:Y:S01]  /*b2bc0*/  IMAD.U32 R2, RZ, RZ, UR5 ;  /* 0x00000005ff027e24 */ /* 0x002fe2000f8e00ff */
[----:B------:R-:W-:Y:S01]  /*b2bd0*/  UMOV UR57, UR4 ;  /* 0x0000000400397c82 */ /* 0x000fe20008000000 */
[----:B------:R-:W1:Y:S03]  /*b2be0*/  LDCU.64 UR4, c[0x0][0x398] ;  /* 0x00007300ff0477ac */ /* 0x000e660008000a00 */
        /* <DEDUP_REMOVED lines=10> */
[----:B-1----:R-:W-:Y:S01]  /*b2c90*/  IMAD.U32 R2, RZ, RZ, UR5 ;  /* 0x00000005ff027e24 */ /* 0x002fe2000f8e00ff */
[----:B------:R-:W-:Y:S01]  /*b2ca0*/  UMOV UR55, UR4 ;  /* 0x0000000400377c82 */ /* 0x000fe20008000000 */
[----:B------:R-:W1:Y:S03]  /*b2cb0*/  LDCU.64 UR4, c[0x0][0x398] ;  /* 0x00007300ff0477ac */ /* 0x000e660008000a00 */
[----:B------:R1:W-:Y:S04]  /*b2cc0*/  STL [R1+0xee8], R2 ;  /* 0x000ee80201007387 */ /* 0x0003e80000100800 */
[----:B------:R-:W2:Y:S04]  /*b2cd0*/  LDL R3, [R1+0x1c0] ;  /* 0x0001c00001037983 */ /* 0x000ea80000100800 */
[----:B------:R-:W4:Y:S01]  /*b2ce0*/  LDL R4, [R1+0x1c4] ;  /* 0x0001c40001047983 */ /* 0x000f220000100800 */
[----:B-1----:R-:W-:-:S05]  /*b2cf0*/  IMAD.U32 R2, RZ, RZ, UR5 ;  /* 0x00000005ff027e24 */ /* 0x002fca000f8e00ff */
[----:B------:R1:W-:Y:S04]  /*b2d00*/  STL [R1+0xee4], R2 ;  /* 0x000ee40201007387 */ /* 0x0003e80000100800 */
[----:B-1----:R-:W5:Y:S01]  /*b2d10*/  LDL R2, [R1+0x1c8] ;  /* 0x0001c80001027983 */ /* 0x002f620000100800 */
[----:B------:R-:W-:Y:S01]  /*b2d20*/  UMOV UR61, UR4 ;  /* 0x00000004003d7c82 */ /* 0x000fe20008000000 */
[----:B------:R-:W1:Y:S02]  /*b2d30*/  LDCU.64 UR4, c[0x0][0x398] ;  /* 0x00007300ff0477ac */ /* 0x000e640008000a00 */
[----:B-1----:R-:W-:-:S05]  /*b2d40*/  IMAD.U32 R6, RZ, RZ, UR5 ;  /* 0x00000005ff067e24 */ /* 0x002fca000f8e00ff */
[----:B------:R-:W-:Y:S01]  /*b2d50*/  STL [R1+0x2bdc], R6 ;  /* 0x002bdc0601007387 */ /* 0x000fe20000100800 */
[----:B--2---:R-:W-:Y:S02]  /*b2d60*/  VIADD R14, R3, 0xbd ;  /* 0x000000bd030e7836 */ /* 0x004fe40000000000 */
[----:B----4-:R-:W-:-:S03]  /*b2d70*/  IMAD R15, R4, UR42, RZ ;  /* 0x0000002a040f7c24 */ /* 0x010fc6000f8e02ff */
[----:B------:R-:W-:Y:S01]  /*b2d80*/  ISETP.GE.AND P2, PT, R14, UR43, PT ;  /* 0x0000002b0e007c0c */ /* 0x000fe2000bf46270 */
[----:B------:R-:W1:Y:S01]  /*b2d90*/  LDCU.64 UR42, c[0x0][0x398] ;  /* 0x00007300ff2a77ac */ /* 0x000e620008000a00 */
[----:B------:R-:W-:Y:S02]  /*b2da0*/  IMAD.U32 R4, RZ, RZ, UR58 ;  /* 0x0000003aff047e24 */ /* 0x000fe4000f8e00ff */
[----:B------:R-:W-:Y:S01]  /*b2db0*/  VIADD R17, R3, 0xb7 ;  /* 0x000000b703117836 */ /* 0x000fe20000000000 */
[----:B------:R-:W-:Y:S02]  /*b2dc0*/  LEA R16, P1, R15, UR36, 0x1 ;  /* 0x000000240f107c11 */ /* 0x000fe4000f8208ff */
[----:B------:R1:W-:Y:S01]  /*b2dd0*/  STL [R1+0x2be4], R4 ;  /* 0x002be40401007387 */ /* 0x0003e20000100800 */
[----:B-----5:R-:W-:Y:S01]  /*b2de0*/  ISETP.LT.AND P0, PT, R2, UR44, !P2 ;  /* 0x0000002c02007c0c */ /* 0x020fe2000d701270 */
[----:B-1----:R-:W-:Y:S02]  /*b2df0*/  IMAD.U32 R4, RZ, RZ, UR43 ;  /* 0x0000002bff047e24 */ /* 0x002fe4000f8e00ff */
[----:B---3--:R-:W-:-:S03]  /*b2e00*/  IMAD R29, R29, 0x40, R15 ;  /* 0x000000401d1d7824 */ /* 0x008fc600078e020f */
[----:B------:R-:W-:Y:S07]  /*b2e10*/  STL [R1+0xedc], R4 ;  /* 0x000edc0401007387 */ /* 0x000fee0000100800 */
[----:B------:R-:W-:Y:S02]  /*b2e20*/  @P0 LOP3.LUT R0, R0, 0x400, RZ, 0xfc, !PT ;  /* 0x0000040000000812 */ /* 0x000fe400078efcff */
[----:B------:R-:W-:Y:S02]  /*b2e30*/  ISETP.GE.AND P0, PT, R17, UR45, PT ;  /* 0x0000002d11007c0c */ /* 0x000fe4000bf06270 */
[----:B------:R-:W-:Y:S01]  /*b2e40*/  LEA.HI.X.SX32 R17, R15, UR37, 0x1, P1 ;  /* 0x000000250f117c11 */ /* 0x000fe200088f0eff */
[----:B------:R1:W-:Y:S01]  /*b2e50*/  STL [R1+0x2ad0], R16 ;  /* 0x002ad01001007387 */ /* 0x0003e20000100800 */
[C---:B------:R-:W-:Y:S01]  /*b2e60*/  LEA R14, P3, R29.reuse, UR40, 0x1 ;  /* 0x000000281d0e7c11 */ /* 0x040fe2000f8608ff */
[----:B------:R-:W-:Y:S01]  /*b2e70*/  IMAD.U32 R2, RZ, RZ, UR69 ;  /* 0x00000045ff027e24 */ /* 0x000fe2000f8e00ff */
[----:B------:R-:W-:Y:S01]  /*b2e80*/  LOP3.LUT R0, R0, 0xfffffeff, RZ, 0xc0, !PT ;  /* 0xfffffeff00007812 */ /* 0x000fe200078ec0ff */
[----:B------:R-:W-:Y:S01]  /*b2e90*/  UMOV UR54, UR4 ;  /* 0x0000000400367c82 */ /* 0x000fe20008000000 */
[----:B------:R-:W-:Y:S01]  /*b2ea0*/  LEA.HI.X.SX32 R15, R29, UR41, 0x1, P3 ;  /* 0x000000291d0f7c11 */ /* 0x000fe200098f0eff */
[----:B------:R-:W2:Y:S01]  /*b2eb0*/  LDCU.64 UR4, c[0x0][0x398] ;  /* 0x00007300ff0477ac */ /* 0x000ea20008000a00 */
[----:B-1----:R-:W3:Y:S01]  /*b2ec0*/  LDL R16, [R1+0x1c0] ;  /* 0x0001c00001107983 */ /* 0x002ee20000100800 */
[----:B------:R-:W-:Y:S01]  /*b2ed0*/  LOP3.LUT R21, R21, 0x7fffffff, RZ, 0xc0, !PT ;  /* 0x7fffffff15157812 */ /* 0x000fe200078ec0ff */
[----:B------:R-:W1:Y:S02]  /*b2ee0*/  LDCU.64 UR36, c[0x0][0x398] ;  /* 0x00007300ff2477ac */ /* 0x000e640008000a00 */
[----:B------:R4:W-:Y:S01]  /*b2ef0*/  STL [R1+0x2acc], R17 ;  /* 0x002acc1101007387 */ /* 0x0009e20000100800 */
[----:B------:R-:W-:-:S02]  /*b2f00*/  LOP3.LUT R20, R20, 0xffbfffff, RZ, 0xc0, !PT ;  /* 0xffbfffff14147812 */ /* 0x000fc400078ec0ff */
[----:B------:R-:W-:Y:S01]  /*b2f10*/  LOP3.LUT R19, R19, 0xffbfffff, RZ, 0xc0, !PT ;  /* 0xffbfffff13137812 */ /* 0x000fe200078ec0ff */
[----:B------:R-:W-:Y:S01]  /*b2f20*/  UMOV UR60, UR59 ;  /* 0x0000003b003c7c82 */ /* 0x000fe20008000000 */
[----:B------:R-:W-:Y:S01]  /*b2f30*/  LOP3.LUT R11, R11, 0xfffeffff, RZ, 0xc0, !PT ;  /* 0xfffeffff0b0b7812 */ /* 0x000fe200078ec0ff */
[----:B------:R-:W5:Y:S01]  /*b2f40*/  LDCU.64 UR40, c[0x0][0x398] ;  /* 0x00007300ff2877ac */ /* 0x000f620008000a00 */
[----:B----4-:R-:W4:Y:S04]  /*b2f50*/  LDL R17, [R1+0x1c8] ;  /* 0x0001c80001117983 */ /* 0x010f280000100800 */
[----:B------:R-:W-:Y:S04]  /*b2f60*/  STL [R1+0x2ad8], R14 ;  /* 0x002ad80e01007387 */ /* 0x000fe80000100800 */
[----:B------:R0:W-:Y:S04]  /*b2f70*/  STL [R1+0x2ad4], R15 ;  /* 0x002ad40f01007387 */ /* 0x0001e80000100800 */
[----:B0-----:R-:W5:Y:S04]  /*b2f80*/  LDL R15, [R1+0x1c4] ;  /* 0x0001c400010f7983 */ /* 0x001f680000100800 */
[----:B------:R0:W-:Y:S01]  /*b2f90*/  STL [R1+0xed0], R2 ;  /* 0x000ed00201007387 */ /* 0x0001e20000100800 */
[----:B--2---:R-:W-:Y:S01]  /*b2fa0*/  UMOV UR47, UR4 ;  /* 0x00000004002f7c82 */ /* 0x004fe20008000000 */
[----:B-1----:R-:W-:Y:S01]  /*b2fb0*/  IMAD.U32 R3, RZ, RZ, UR37 ;  /* 0x00000025ff037e24 */ /* 0x002fe2000f8e00ff */
[----:B------:R-:W-:Y:S01]  /*b2fc0*/  UMOV UR70, UR5 ;  /* 0x0000000500467c82 */ /* 0x000fe20008000000 */
[----:B------:R-:W1:Y:S02]  /*b2fd0*/  LDCU.64 UR4, c[0x0][0x398] ;  /* 0x00007300ff0477ac */ /* 0x000e640008000a00 */
[----:B-1----:R-:W-:Y:S01]  /*b2fe0*/  UMOV UR46, UR4 ;  /* 0x00000004002e7c82 */ /* 0x002fe20008000000 */
[----:B------:R-:W-:Y:S01]  /*b2ff0*/  UMOV UR72, UR5 ;  /* 0x0000000500487c82 */ /* 0x000fe20008000000 */
[----:B------:R-:W1:Y:S02]  /*b3000*/  LDCU.64 UR4, c[0x0][0x398] ;  /* 0x00007300ff0477ac */ /* 0x000e640008000a00 */
[----:B-1----:R-:W-:Y:S01]  /*b3010*/  UMOV UR52, UR4 ;  /* 0x0000000400347c82 */ /* 0x002fe20008000000 */
[----:B------:R-:W-:Y:S01]  /*b3020*/  UMOV UR53, UR5 ;  /* 0x0000000500357c82 */ /* 0x000fe20008000000 */
[----:B------:R-:W1:Y:S02]  /*b3030*/  LDCU.64 UR4, c[0x0][0x398] ;  /* 0x00007300ff0477ac */ /* 0x000e640008000a00 */
[----:B-1----:R-:W-:Y:S01]  /*b3040*/  UMOV UR49, UR4 ;  /* 0x0000000400317c82 */ /* 0x002fe20008000000 */
[----:B------:R-:W-:Y:S01]  /*b3050*/  UMOV UR71, UR5 ;  /* 0x0000000500477c82 */ /* 0x000fe20008000000 */
[----:B------:R-:W1:Y:S01]  /*b3060*/  LDCU.64 UR4, c[0x0][0x398] ;  /* 0x00007300ff0477ac */ /* 0x000e620008000a00 */
[----:B----4-:R-:W-:Y:S01]  /*b3070*/  ISETP.LT.AND P3, PT, R17, UR22, !P0 ;  /* 0x0000001611007c0c */ /* 0x010fe2000c761270 */
[----:B---3--:R-:W-:-:S05]  /*b3080*/  VIADD R29, R16, 0xb1 ;  /* 0x000000b1101d7836 */ /* 0x008fca0000000000 */
[----:B------:R-:W-:-:S07]  /*b3090*/  ISETP.GE.AND P1, PT, R29, UR23, PT ;  /* 0x000000171d007c0c */ /* 0x000fce000bf26270 */
[----:B------:R-:W-:Y:S02]  /*b30a0*/  @P3 LOP3.LUT R0, R0, 0x100, RZ, 0xfc, !PT ;  /* 0x0000010000003812 */ /* 0x000fe400078efcff */
[C---:B-----5:R-:W-:Y:S02]  /*b30b0*/  ISETP.LT.AND P2, PT, R15.reuse, UR66, !P2 ;  /* 0x000000420f007c0c */ /* 0x060fe4000d741270 */
[----:B------:R-:W-:Y:S01]  /*b30c0*/  ISETP.LT.AND P0, PT, R15, UR57, !P0 ;  /* 0x000000390f007c0c */ /* 0x000fe2000c701270 */
[----:B------:R-:W-:Y:S01]  /*b30d0*/  VIADD R29, R16, 0xab ;  /* 0x000000ab101d7836 */ /* 0x000fe20000000000 */
[----:B------:R-:W-:Y:S01]  /*b30e0*/  LOP3.LUT R0, R0, 0xfffffdff, RZ, 0xc0, !PT ;  /* 0xfffffdff00007812 */ /* 0x000fe200078ec0ff */
[----:B------:R-:W0:Y:S01]  /*b30f0*/  LDCU.64 UR22, c[0x0][0x398] ;  /* 0x00007300ff1677ac */ /* 0x000e220008000a00 */
[----:B-1----:R-:W-:Y:S01]  /*b3100*/  UMOV UR48, UR4 ;  /* 0x0000000400307c82 */ /* 0x002fe20008000000 */
[----:B------:R-:W-:Y:S01]  /*b3110*/  UMOV UR73, UR5 ;  /* 0x0000000500497c82 */ /* 0x000fe20008000000 */
[----:B------:R-:W1:Y:S05]  /*b3120*/  LDCU.64 UR4, c[0x0][0x398] ;  /* 0x00007300ff0477ac */ /* 0x000e6a0008000a00 */
[----:B------:R-:W-:-:S02]  /*b3130*/  @P2 LOP3.LUT R0, R0, 0x200, RZ, 0xfc, !PT ;  /* 0x0000020000002812 */ /* 0x000fc400078efcff */
[----:B------:R-:W-:Y:S01]  /*b3140*/  ISETP.LT.AND P2, PT, R17, UR8, !P1 ;  /* 0x0000000811007c0c */ /* 0x000fe2000cf41270 */
[----:B------:R-:W-:Y:S01]  /*b3150*/  UMOV UR59, UR42 ;  /* 0x0000002a003b7c82 */ /* 0x000fe20008000000 */
[----:B------:R-:W-:Y:S01]  /*b3160*/  LOP3.LUT R0, R0, 0xffffff7f, RZ, 0xc0, !PT ;  /* 0xffffff7f00007812 */ /* 0x000fe200078ec0ff */
[----:B------:R-:W2:Y:S03]  /*b3170*/  LDCU.64 UR42, c[0x0][0x398] ;  /* 0x00007300ff2a77ac */ /* 0x000ea60008000a00 */
[----:B------:R-:W-:Y:S01]  /*b3180*/  @P0 LOP3.LUT R0, R0, 0x80, RZ, 0xfc, !PT ;  /* 0x0000008000000812 */ /* 0x000fe200078efcff */
[----:B------:R-:W-:Y:S01]  /*b3190*/  UMOV UR58, UR68 ;  /* 0x00000044003a7c82 */ /* 0x000fe20008000000 */
[----:B------:R-:W-:Y:S01]  /*b31a0*/  ISETP.LT.AND P1, PT, R15, UR56, !P1 ;  /* 0x000000380f007c0c */ /* 0x000fe2000cf21270 */
[----:B------:R-:W3:Y:S01]  /*b31b0*/  LDCU.64 UR66, c[0x0][0x398] ;  /* 0x00007300ff4277ac */ /* 0x000ee20008000a00 */
[----:B------:R-:W-:-:S04]  /*b31c0*/  LOP3.LUT R0, R0, 0xffffffbf, RZ, 0xc0, !PT ;  /* 0xffffffbf00007812 */ /* 0x000fc800078ec0ff */
[----:B------:R-:W-:Y:S02]  /*b31d0*/  @P2 LOP3.LUT R0, R0, 0x40, RZ, 0xfc, !PT ;  /* 0x0000004000002812 */ /* 0x000fe400078efcff */
[----:B------:R-:W-:Y:S01]  /*b31e0*/  ISETP.GE.AND P0, PT, R29, UR9, PT ;  /* 0x000000091d007c0c */ /* 0x000fe2000bf06270 */
[----:B------:R-:W4:Y:S01]  /*b31f0*/  LDCU.64 UR8, c[0x0][0x398] ;  /* 0x00007300ff0877ac */ /* 0x000f220008000a00 */
[----:B------:R-:W-:-:S04]  /*b3200*/  LOP3.LUT R0, R0, 0xffffffdf, RZ, 0xc0, !PT ;  /* 0xffffffdf00007812 */ /* 0x000fc800078ec0ff */
[----:B------:R-:W-:Y:S02]  /*b3210*/  @P1 LOP3.LUT R0, R0, 0x20, RZ, 0xfc, !PT ;  /* 0x0000002000001812 */ /* 0x000fe400078efcff */
[----:B------:R-:W-:Y:S02]  /*b3220*/  ISETP.LT.AND P1, PT, R17, UR34, !P0 ;  /* 0x0000002211007c0c */ /* 0x000fe4000c721270 */
[----:B------:R-:W-:Y:S02]  /*b3230*/  ISETP.LT.AND P0, PT, R15, UR55, !P0 ;  /* 0x000000370f007c0c */ /* 0x000fe4000c701270 */
[----:B------:R-:W-:Y:S01]  /*b3240*/  LOP3.LUT R0, R0, 0xffffffef, RZ, 0xc0, !PT ;  /* 0xffffffef00007812 */ /* 0x000fe200078ec0ff */
[----:B------:R-:W-:-:S08]  /*b3250*/  VIADD R29, R16, 0xa5 ;  /* 0x000000a5101d7836 */ /* 0x000fd00000000000 */
[----:B------:R-:W-:-:S04]  /*b3260*/  @P1 LOP3.LUT R0, R0, 0x10, RZ, 0xfc, !PT ;  /* 0x0000001000001812 */ /* 0x000fc800078efcff */
[----:B------:R-:W-:-:S04]  /*b3270*/  LOP3.LUT R0, R0, 0xfffffff7, RZ, 0xc0, !PT ;  /* 0xfffffff700007812 */ /* 0x000fc800078ec0ff */
[----:B------:R-:W-:Y:S02]  /*b3280*/  @P0 LOP3.LUT R0, R0, 0x8, RZ, 0xfc, !PT ;  /* 0x0000000800000812 */ /* 0x000fe400078efcff */
[----:B------:R-:W-:Y:S01]  /*b3290*/  ISETP.GE.AND P0, PT, R29, UR35, PT ;  /* 0x000000231d007c0c */ /* 0x000fe2000bf06270 */
[----:B0-----:R-:W-:Y:S01]  /*b32a0*/  IMAD.U32 R2, RZ, RZ, UR23 ;  /* 0x00000017ff027e24 */ /* 0x001fe2000f8e00ff */
[----:B------:R-:W-:Y:S01]  /*b32b0*/  LOP3.LUT R0, R0, 0xfffffffb, RZ, 0xc0, !PT ;  /* 0xfffffffb00007812 */ /* 0x000fe200078ec0ff */
[----:B------:R-:W-:Y:S01]  /*b32c0*/  VIADD R29, R16, 0x99 ;  /* 0x00000099101d7836 */ /* 0x000fe20000000000 */
[----:B------:R-:W-:Y:S01]  /*b32d0*/  ISETP.LT.AND P2, PT, R17, UR28, !P0 ;  /* 0x0000001c11007c0c */ /* 0x000fe2000c741270 */
[----:B------:R-:W-:Y:S01]  /*b32e0*/  UMOV UR57, UR22 ;  /* 0x0000001600397c82 */ /* 0x000fe20008000000 */
[----:B------:R0:W-:Y:S01]  /*b32f0*/  STL [R1+0xec8], R2 ;  /* 0x000ec80201007387 */ /* 0x0001e20000100800 */
[----:B------:R-:W-:Y:S01]  /*b3300*/  ISETP.LT.AND P1, PT, R15, UR61, !P0 ;  /* 0x0000003d0f007c0c */ /* 0x000fe2000c721270 */
[----:B------:R-:W5:Y:S01]  /*b3310*/  LDCU.64 UR22, c[0x0][0x398] ;  /* 0x00007300ff1677ac */ /* 0x000f620008000a00 */
[----:B----4-:R-:W-:Y:S01]  /*b3320*/  UMOV UR56, UR8 ;  /* 0x0000000800387c82 */ /* 0x010fe20008000000 */
[----:B------:R-:W4:Y:S01]  /*b3330*/  LDCU.64 UR34, c[0x0][0x398] ;  /* 0x00007300ff2277ac */ /* 0x000f220008000a00 */
[----:B0-----:R-:W-:-:S06]  /*b3340*/  IMAD.U32 R2, RZ, RZ, UR9 ;  /* 0x00000009ff027e24 */ /* 0x001fcc000f8e00ff */
[----:B------:R-:W-:Y:S01]  /*b3350*/  @P2 LOP3.LUT R0, R0, 0x4, RZ, 0xfc, !PT ;  /* 0x0000000400002812 */ /* 0x000fe200078efcff */
[----:B------:R-:W0:Y:S01]  /*b3360*/  LDCU.64 UR8, c[0x0][0x398] ;  /* 0x00007300ff0877ac */ /* 0x000e220008000a00 */
[----:B------:R1:W-:Y:S02]  /*b3370*/  STL [R1+0xec4], R2 ;  /* 0x000ec40201007387 */ /* 0x0003e40000100800 */
[----:B------:R-:W-:Y:S01]  /*b3380*/  LOP3.LUT R0, R0, 0xfffffffd, RZ, 0xc0, !PT ;  /* 0xfffffffd00007812 */ /* 0x000fe200078ec0ff */
[----:B-1----:R-:W-:-:S03]  /*b3390*/  VIADD R2, R16, 0x9f ;  /* 0x0000009f10027836 */ /* 0x002fc60000000000 */
[----:B------:R-:W-:Y:S02]  /*b33a0*/  @P1 LOP3.LUT R0, R0, 0x2, RZ, 0xfc, !PT ;  /* 0x0000000200001812 */ /* 0x000fe400078efcff */
[----:B------:R-:W-:Y:S01]  /*b33b0*/  ISETP.GE.AND P0, PT, R2, UR29, PT ;  /* 0x0000001d02007c0c */ /* 0x000fe2000bf06270 */
[----:B------:R1:W-:Y:S01]  /*b33c0*/  STL [R1+0x2bec], R3 ;  /* 0x002bec0301007387 */ /* 0x0003e20000100800 */
[----:B------:R-:W-:Y:S01]  /*b33d0*/  LOP3.LUT R0, R0, 0xfffffffe, RZ, 0xc0, !PT ;  /* 0xfffffffe00007812 */ /* 0x000fe200078ec0ff */
[----:B------:R-:W0:Y:S01]  /*b33e0*/  LDCU.64 UR28, c[0x0][0x398] ;  /* 0x00007300ff1c77ac */ /* 0x000e220008000a00 */
[----:B------:R-:W-:Y:S02]  /*b33f0*/  ISETP.LT.AND P1, PT, R17, UR32, !P0 ;  /* 0x0000002011007c0c */ /* 0x000fe4000c721270 */
[----:B------:R-:W-:-:S13]  /*b3400*/  ISETP.LT.AND P0, PT, R15, UR54, !P0 ;  /* 0x000000360f007c0c */ /* 0x000fda000c701270 */
[----:B------:R-:W-:Y:S02]  /*b3410*/  @P0 LOP3.LUT R21, R21, 0x80000000, RZ, 0xfc, !PT ;  /* 0x8000000015150812 */ /* 0x000fe400078efcff */
[----:B------:R-:W-:Y:S02]  /*b3420*/  ISETP.GE.AND P0, PT, R29, UR33, PT ;  /* 0x000000211d007c0c */ /* 0x000fe4000bf06270 */
[----:B------:R-:W-:Y:S02]  /*b3430*/  @P1 LOP3.LUT R0, R0, 0x1, RZ, 0xfc, !PT ;  /* 0x0000000100001812 */ /* 0x000fe400078efcff */
[----:B------:R-:W-:Y:S01]  /*b3440*/  LOP3.LUT R21, R21, 0xbfffffff, RZ, 0xc0, !PT ;  /* 0xbfffffff15157812 */ /* 0x000fe200078ec0ff */
[C---:B-1----:R-:W-:Y:S01]  /*b3450*/  VIADD R3, R16.reuse, 0x93 ;  /* 0x0000009310037836 */ /* 0x042fe20000000000 */
[----:B------:R-:W-:Y:S01]  /*b3460*/  ISETP.LT.AND P1, PT, R17, UR20, !P0 ;  /* 0x0000001411007c0c */ /* 0x000fe2000c721270 */
[----:B------:R-:W-:Y:S01]  /*b3470*/  VIADD R29, R16, 0x8d ;  /* 0x0000008d101d7836 */ /* 0x000fe20000000000 */
[----:B------:R-:W-:Y:S01]  /*b3480*/  ISETP.LT.AND P0, PT, R15, UR47, !P0 ;  /* 0x0000002f0f007c0c */ /* 0x000fe2000c701270 */
[----:B------:R-:W-:Y:S01]  /*b3490*/  UMOV UR55, UR36 ;  /* 0x0000002400377c82 */ /* 0x000fe20008000000 */
[----:B------:R1:W-:Y:S01]  /*b34a0*/  STL [R1+0x2adc], R0 ;  /* 0x002adc0001007387 */ /* 0x0003e20000100800 */
[----:B0-----:R-:W-:Y:S01]  /*b34b0*/  UMOV UR54, UR28 ;  /* 0x0000001c00367c82 */ /* 0x001fe20008000000 */
[----:B------:R-:W-:Y:S01]  /*b34c0*/  UMOV UR77, UR29 ;  /* 0x0000001d004d7c82 */ /* 0x000fe20008000000 */
[----:B------:R-:W0:Y:S01]  /*b34d0*/  LDCU.64 UR28, c[0x0][0x398] ;  /* 0x00007300ff1c77ac */ /* 0x000e220008000a00 */
[----:B------:R-:W0:Y:S05]  /*b34e0*/  LDCU.64 UR32, c[0x0][0x398] ;  /* 0x00007300ff2077ac */ /* 0x000e2a0008000a00 */
[----:B------:R-:W-:Y:S01]  /*b34f0*/  @P1 LOP3.LUT R21, R21, 0x40000000, RZ, 0xfc, !PT ;  /* 0x4000000015151812 */ /* 0x000fe200078efcff */
[----:B------:R-:W0:Y:S03]  /*b3500*/  LDCU.64 UR36, c[0x0][0x398] ;  /* 0x00007300ff2477ac */ /* 0x000e260008000a00 */
[----:B------:R-:W-:-:S04]  /*b3510*/  LOP3.LUT R21, R21, 0xdfffffff, RZ, 0xc0, !PT ;  /* 0xdfffffff15157812 */ /* 0x000fc800078ec0ff */
[----:B------:R-:W-:Y:S02]  /*b3520*/  @P0 LOP3.LUT R21, R21, 0x20000000, RZ, 0xfc, !PT ;  /* 0x2000000015150812 */ /* 0x000fe400078efcff */
[----:B------:R-:W-:Y:S01]  /*b3530*/  ISETP.GE.AND P0, PT, R3, UR21, PT ;  /* 0x0000001503007c0c */ /* 0x000fe2000bf06270 */
[----:B-1----:R-:W-:Y:S01]  /*b3540*/  VIADD R0, R16, 0x87 ;  /* 0x0000008710007836 */ /* 0x002fe20000000000 */
[----:B------:R-:W-:Y:S01]  /*b3550*/  LOP3.LUT R21, R21, 0xefffffff, RZ, 0xc0, !PT ;  /* 0xefffffff15157812 */ /* 0x000fe200078ec0ff */
[----:B------:R-:W1:Y:S01]  /*b3560*/  LDCU.64 UR20, c[0x0][0x398] ;  /* 0x00007300ff1477ac */ /* 0x000e620008000a00 */
[----:B------:R-:W-:Y:S02]  /*b3570*/  ISETP.LT.AND P1, PT, R17, UR30, !P0 ;  /* 0x0000001e11007c0c */ /* 0x000fe4000c721270 */
[----:B------:R-:W-:-:S11]  /*b3580*/  ISETP.LT.AND P0, PT, R15, UR46, !P0 ;  /* 0x0000002e0f007c0c */ /* 0x000fd6000c701270 */
[----:B------:R-:W-:-:S04]  /*b3590*/  @P1 LOP3.LUT R21, R21, 0x10000000, RZ, 0xfc, !PT ;  /* 0x1000000015151812 */ /* 0x000fc800078efcff */
[----:B------:R-:W-:-:S04]  /*b35a0*/  LOP3.LUT R21, R21, 0xf7ffffff, RZ, 0xc0, !PT ;  /* 0xf7ffffff15157812 */ /* 0x000fc800078ec0ff */
[----:B------:R-:W-:Y:S02]  /*b35b0*/  @P0 LOP3.LUT R21, R21, 0x8000000, RZ, 0xfc, !PT ;  /* 0x0800000015150812 */ /* 0x000fe400078efcff */
[----:B------:R-:W-:Y:S02]  /*b35c0*/  ISETP.GE.AND P0, PT, R29, UR31, PT ;  /* 0x0000001f1d007c0c */ /* 0x000fe4000bf06270 */
[----:B------:R-:W-:Y:S01]  /*b35d0*/  LOP3.LUT R21, R21, 0xfbffffff, RZ, 0xc0, !PT ;  /* 0xfbffffff15157812 */ /* 0x000fe200078ec0ff */
[----:B------:R-:W-:Y:S01]  /*b35e0*/  VIADD R29, R16, 0x81 ;  /* 0x00000081101d7836 */ /* 0x000fe20000000000 */
[----:B------:R-:W-:Y:S01]  /*b35f0*/  ISETP.LT.AND P2, PT, R17, UR24, !P0 ;  /* 0x0000001811007c0c */ /* 0x000fe2000c741270 */
[----:B------:R-:W1:Y:S01]  /*b3600*/  LDCU.64 UR30, c[0x0][0x398] ;  /* 0x00007300ff1e77ac */ /* 0x000e620008000a00 */
[----:B------:R-:W-:Y:S02]  /*b3610*/  ISETP.LT.AND P1, PT, R15, UR52, !P0 ;  /* 0x000000340f007c0c */ /* 0x000fe4000c721270 */
[----:B------:R-:W-:-:S09]  /*b3620*/  ISETP.GE.AND P0, PT, R0, UR25, PT ;  /* 0x0000001900007c0c */ /* 0x000fd2000bf06270 */
[----:B------:R-:W-:Y:S01]  /*b3630*/  @P2 LOP3.LUT R21, R21, 0x4000000, RZ, 0xfc, !PT ;  /* 0x0400000015152812 */ /* 0x000fe200078efcff */
[----:B------:R-:W-:Y:S01]  /*b3640*/  VIADD R0, R16, 0x7b ;  /* 0x0000007b10007836 */ /* 0x000fe20000000000 */
[----:B------:R-:W-:Y:S01]  /*b3650*/  MOV.SPILL R2, UR77 ;  /* 0x0000004d00027c02 */ /* 0x000fe20009000f00 */
[----:B0-----:R-:W-:Y:S01]  /*b3660*/  UMOV UR47, UR32 ;  /* 0x00000020002f7c82 */ /* 0x001fe20008000000 */
[----:B------:R-:W-:Y:S01]  /*b3670*/  LOP3.LUT R21, R21, 0xfdffffff, RZ, 0xc0, !PT ;  /* 0xfdffffff15157812 */ /* 0x000fe200078ec0ff */
[----:B------:R-:W-:Y:S01]  /*b3680*/  UMOV UR74, UR33 ;  /* 0x00000021004a7c82 */ /* 0x000fe20008000000 */
[----:B------:R-:W0:Y:S02]  /*b3690*/  LDCU.64 UR32, c[0x0][0x398] ;  /* 0x00007300ff2077ac */ /* 0x000e240008000a00 */
[----:B------:R-:W-:Y:S02]  /*b36a0*/  @P1 LOP3.LUT R21, R21, 0x2000000, RZ, 0xfc, !PT ;  /* 0x0200000015151812 */ /* 0x000fe400078efcff */
[----:B------:R-:W-:Y:S01]  /*b36b0*/  ISETP.LT.AND P1, PT, R17, UR18, !P0 ;  /* 0x0000001211007c0c */ /* 0x000fe2000c721270 */
[----:B------:R-:W0:Y:S01]  /*b36c0*/  LDCU.64 UR24, c[0x0][0x398] ;  /* 0x00007300ff1877ac */ /* 0x000e220008000a00 */
[----:B------:R-:W-:-:S02]  /*b36d0*/  ISETP.LT.AND P0, PT, R15, UR49, !P0 ;  /* 0x000000310f007c0c */ /* 0x000fc4000c701270 */
[----:B------:R-:W-:-:S09]  /*b36e0*/  LOP3.LUT R21, R21, 0xfeffffff, RZ, 0xc0, !PT ;  /* 0xfeffffff15157812 */ /* 0x000fd200078ec0ff */
[----:B------:R-:W-:-:S04]  /*b36f0*/  @P1 LOP3.LUT R21, R21, 0x1000000, RZ, 0xfc, !PT ;  /* 0x0100000015151812 */ /* 0x000fc800078efcff */
[----:B------:R-:W-:-:S04]  /*b3700*/  LOP3.LUT R21, R21, 0xff7fffff, RZ, 0xc0, !PT ;  /* 0xff7fffff15157812 */ /* 0x000fc800078ec0ff */
[----:B------:R-:W-:Y:S02]  /*b3710*/  @P0 LOP3.LUT R21, R21, 0x800000, RZ, 0xfc, !PT ;  /* 0x0080000015150812 */ /* 0x000fe400078efcff */
[----:B------:R-:W-:Y:S02]  /*b3720*/  ISETP.GE.AND P0, PT, R29, UR19, PT ;  /* 0x000000131d007c0c */ /* 0x000fe4000bf06270 */
[----:B------:R-:W-:Y:S01]  /*b3730*/  LOP3.LUT R21, R21, 0xffbfffff, RZ, 0xc0, !PT ;  /* 0xffbfffff15157812 */ /* 0x000fe200078ec0ff */
[----:B------:R-:W-:Y:S01]  /*b3740*/  VIADD R29, R16, 0x75 ;  /* 0x00000075101d7836 */ /* 0x000fe20000000000 */
[----:B------:R-:W-:Y:S01]  /*b3750*/  ISETP.LT.AND P1, PT, R17, UR12, !P0 ;  /* 0x0000000c11007c0c */ /* 0x000fe2000c721270 */
[----:B------:R-:W-:Y:S01]  /*b3760*/  STL [R1+0x2c94], R2 ;  /* 0x002c940201007387 */ /* 0x000fe20000100800 */
[----:B------:R-:W-:Y:S01]  /*b3770*/  ISETP.LT.AND P0, PT, R15, UR48, !P0 ;  /* 0x000000300f007c0c */ /* 0x000fe2000c701270 */
[----:B0-----:R-:W-:Y:S01]  /*b3780*/  UMOV UR46, UR32 ;  /* 0x00000020002e7c82 */ /* 0x001fe20008000000 */
[----:B------:R-:W-:Y:S01]  /*b3790*/  UMOV UR68, UR33 ;  /* 0x0000002100447c82 */ /* 0x000fe20008000000 */
[----:B------:R-:W0:Y:S01]  /*b37a0*/  LDCU.64 UR32, c[0x0][0x398] ;  /* 0x00007300ff2077ac */ /* 0x000e220008000a00 */
[----:B------:R-:W0:Y:S07]  /*b37b0*/  LDCU.64 UR18, c[0x0][0x398] ;  /* 0x00007300ff1277ac */ /* 0x000e2e0008000a00 */
[----:B------:R-:W-:Y:S01]  /*b37c0*/  @P1 LOP3.LUT R21, R21, 0x400000, RZ, 0xfc, !PT ;  /* 0x0040000015151812 */ /* 0x000fe200078efcff */
[----:B------:R-:W-:Y:S01]  /*b37d0*/  UMOV UR45, UR24 ;  /* 0x00000018002d7c82 */ /* 0x000fe20008000000 */
[----:B------:R-:W-:Y:S01]  /*b37e0*/  UMOV UR52, UR25 ;  /* 0x0000001900347c82 */ /* 0x000fe20008000000 */
[----:B------:R-:W1:Y:S01]  /*b37f0*/  LDCU.64 UR24, c[0x0][0x398] ;  /* 0x00007300ff1877ac */ /* 0x000e620008000a00 */
[----:B------:R-:W-:Y:S01]  /*b3800*/  LOP3.LUT R21, R21, 0xffdfffff, RZ, 0xc0, !PT ;  /* 0xffdfffff15157812 */ /* 0x000fe200078ec0ff */
[----:B------:R-:W1:Y:S03]  /*b3810*/  LDCU.64 UR48, c[0x0][0x398] ;  /* 0x00007300ff3077ac */ /* 0x000e660008000a00 */
[----:B------:R-:W-:-:S02]  /*b3820*/  @P0 LOP3.LUT R21, R21, 0x200000, RZ, 0xfc, !PT ;  /* 0x0020000015150812 */ /* 0x000fc400078efcff */
[----:B------:R-:W-:Y:S02]  /*b3830*/  ISETP.GE.AND P0, PT, R0, UR13, PT ;  /* 0x0000000d00007c0c */ /* 0x000fe4000bf06270 */
[----:B------:R-:W-:Y:S01]  /*b3840*/  LOP3.LUT R21, R21, 0xffefffff, RZ, 0xc0, !PT ;  /* 0xffefffff15157812 */ /* 0x000fe200078ec0ff */
[----:B------:R-:W-:Y:S01]  /*b3850*/  VIADD R0, R16, 0x6f ;  /* 0x0000006f10007836 */ /* 0x000fe20000000000 */
[----:B------:R-:W-:Y:S01]  /*b3860*/  ISETP.LT.AND P1, PT, R17, UR10, !P0 ;  /* 0x0000000a11007c0c */ /* 0x000fe2000c721270 */
[----:B0-----:R-:W-:Y:S01]  /*b3870*/  UMOV UR44, UR18 ;  /* 0x00000012002c7c82 */ /* 0x001fe20008000000 */
[----:B------:R-:W-:Y:S01]  /*b3880*/  ISETP.LT.AND P0, PT, R15, UR14, !P0 ;  /* 0x0000000e0f007c0c */ /* 0x000fe2000c701270 */
[----:B------:R-:W-:Y:S01]  /*b3890*/  UMOV UR69, UR19 ;  /* 0x0000001300457c82 */ /* 0x000fe20008000000 */
[----:B------:R-:W0:Y:S01]  /*b38a0*/  LDCU.64 UR18, c[0x0][0x398] ;  /* 0x00007300ff1277ac */ /* 0x000e220008000a00 */
[----:B------:R-:W0:Y:S08]  /*b38b0*/  LDCU.64 UR12, c[0x0][0x398] ;  /* 0x00007300ff0c77ac */ /* 0x000e300008000a00 */
[----:B------:R-:W-:-:S04]  /*b38c0*/  @P1 LOP3.LUT R21, R21, 0x100000, RZ, 0xfc, !PT ;  /* 0x0010000015151812 */ /* 0x000fc800078efcff */
[----:B------:R-:W-:-:S04]  /*b38d0*/  LOP3.LUT R21, R21, 0xfff7ffff, RZ, 0xc0, !PT ;  /* 0xfff7ffff15157812 */ /* 0x000fc800078ec0ff */
[----:B------:R-:W-:Y:S02]  /*b38e0*/  @P0 LOP3.LUT R21, R21, 0x80000, RZ, 0xfc, !PT ;  /* 0x0008000015150812 */ /* 0x000fe400078efcff */
[----:B------:R-:W-:Y:S02]  /*b38f0*/  ISETP.GE.AND P0, PT, R29, UR11, PT ;  /* 0x0000000b1d007c0c */ /* 0x000fe4000bf06270 */
[----:B------:R-:W-:Y:S01]  /*b3900*/  LOP3.LUT R21, R21, 0xfffbffff, RZ, 0xc0, !PT ;  /* 0xfffbffff15157812 */ /* 0x000fe200078ec0ff */
[----:B------:R-:W-:Y:S01]  /*b3910*/  VIADD R29, R16, 0x69 ;  /* 0x00000069101d7836 */ /* 0x000fe20000000000 */
[----:B------:R-:W-:Y:S01]  /*b3920*/  ISETP.LT.AND P2, PT, R17, UR16, !P0 ;  /* 0x0000001011007c0c */ /* 0x000fe2000c741270 */
[----:B------:R-:W0:Y:S01]  /*b3930*/  LDCU.64 UR10, c[0x0][0x398] ;  /* 0x00007300ff0a77ac */ /* 0x000e220008000a00 */
[----:B------:R-:W-:Y:S02]  /*b3940*/  ISETP.LT.AND P1, PT, R15, UR26, !P0 ;  /* 0x0000001a0f007c0c */ /* 0x000fe4000c721270 */
[----:B------:R-:W-:-:S09]  /*b3950*/  ISETP.GE.AND P0, PT, R0, UR17, PT ;  /* 0x0000001100007c0c */ /* 0x000fd2000bf06270 */
[----:B------:R-:W-:Y:S01]  /*b3960*/  @P2 LOP3.LUT R21, R21, 0x40000, RZ, 0xfc, !PT ;  /* 0x0004000015152812 */ /* 0x000fe200078efcff */
[----:B------:R-:W-:Y:S01]  /*b3970*/  VIADD R0, R16, 0x63 ;  /* 0x0000006310007836 */ /* 0x000fe20000000000 */
[----:B------:R-:W0:Y:S02]  /*b3980*/  LDCU.64 UR16, c[0x0][0x398] ;  /* 0x00007300ff1077ac */ /* 0x000e240008000a00 */
[----:B------:R-:W-:-:S04]  /*b3990*/  LOP3.LUT R21, R21, 0xfffeffff, RZ, 0xc0, !PT ;  /* 0xfffeffff15157812 */ /* 0x000fc800078ec0ff */
[----:B------:R-:W-:Y:S02]  /*b39a0*/  @P1 LOP3.LUT R21, R21, 0x10000, RZ, 0xfc, !PT ;  /* 0x0001000015151812 */ /* 0x000fe400078efcff */
[----:B------:R-:W-:Y:S02]  /*b39b0*/  ISETP.LT.AND P1, PT, R17, UR6, !P0 ;  /* 0x0000000611007c0c */ /* 0x000fe4000c721270 */
[----:B------:R-:W-:-:S11]  /*b39c0*/  ISETP.LT.AND P0, PT, R15, UR38, !P0 ;  /* 0x000000260f007c0c */ /* 0x000fd6000c701270 */
[----:B------:R-:W-:-:S04]  /*b39d0*/  @P1 LOP3.LUT R20, R20, 0x400000, RZ, 0xfc, !PT ;  /* 0x0040000014141812 */ /* 0x000fc800078efcff */
[----:B------:R-:W-:-:S04]  /*b39e0*/  LOP3.LUT R20, R20, 0xffdfffff, RZ, 0xc0, !PT ;  /* 0xffdfffff14147812 */ /* 0x000fc800078ec0ff */
[----:B------:R-:W-:Y:S02]  /*b39f0*/  @P0 LOP3.LUT R20, R20, 0x200000, RZ, 0xfc, !PT ;  /* 0x0020000014140812 */ /* 0x000fe400078efcff */
[----:B------:R-:W-:Y:S01]  /*b3a00*/  ISETP.GE.AND P0, PT, R29, UR7, PT ;  /* 0x000000071d007c0c */ /* 0x000fe2000bf06270 */
[----:B------:R-:W-:Y:S01]  /*b3a10*/  VIADD R29, R16, 0xb8 ;  /* 0x000000b8101d7836 */ /* 0x000fe20000000000 */
[----:B------:R-:W-:Y:S01]  /*b3a20*/  LOP3.LUT R21, R21, 0xfffdffff, RZ, 0xc0, !PT ;  /* 0xfffdffff15157812 */ /* 0x000fe200078ec0ff */
[----:B------:R-:W0:Y:S01]  /*b3a30*/  LDCU.64 UR6, c[0x0][0x398] ;  /* 0x00007300ff0677ac */ /* 0x000e220008000a00 */
[----:B------:R-:W-:Y:S02]  /*b3a40*/  ISETP.LT.AND P2, PT, R17, UR4, !P0 ;  /* 0x0000000411007c0c */ /* 0x000fe4000c741270 */
[----:B------:R-:W-:Y:S02]  /*b3a50*/  ISETP.LT.AND P1, PT, R15, UR50, !P0 ;  /* 0x000000320f007c0c */ /* 0x000fe4000c721270 */
[----:B------:R-:W-:-:S09]  /*b3a60*/  ISETP.GE.AND P0, PT, R0, UR5, PT ;  /* 0x0000000500007c0c */ /* 0x000fd2000bf06270 */
[----:B------:R-:W-:Y:S01]  /*b3a70*/  @P2 LOP3.LUT R19, R19, 0x400000, RZ, 0xfc, !PT ;  /* 0x0040000013132812 */ /* 0x000fe200078efcff */
[----:B------:R-:W-:Y:S01]  /*b3a80*/  VIADD R0, R16, 0xb2 ;  /* 0x000000b210007836 */ /* 0x000fe20000000000 */
[----:B------:R-:W-:Y:S01]  /*b3a90*/  LOP3.LUT R20, R20, 0x7fffffff, RZ, 0xc0, !PT ;  /* 0x7fffffff14147812 */ /* 0x000fe200078ec0ff */
[----:B------:R-:W0:Y:S01]  /*b3aa0*/  LDCU.64 UR4, c[0x0][0x398] ;  /* 0x00007300ff0477ac */ /* 0x000e220008000a00 */
        /* <DEDUP_REMOVED lines=9> */
[----:B------:R-:W0:Y:S02]  /*b3b40*/  LDCU.64 UR60, c[0x0][0x398] ;  /* 0x00007300ff3c77ac */ /* 0x000e240008000a00 */
[----:B--2---:R-:W-:Y:S02]  /*b3b50*/  ISETP.LT.AND P2, PT, R17, UR42, !P0 ;  /* 0x0000002a11007c0c */ /* 0x004fe4000c741270 */
[----:B------:R-:W-:Y:S02]  /*b3b60*/  ISETP.LT.AND P1, PT, R15, UR59, !P0 ;  /* 0x0000003b0f007c0c */ /* 0x000fe4000c721270 */
[----:B------:R-:W-:-:S09]  /*b3b70*/  ISETP.GE.AND P0, PT, R0, UR43, PT ;  /* 0x0000002b00007c0c */ /* 0x000fd2000bf06270 */
[----:B------:R-:W-:-:S04]  /*b3b80*/  @P2 LOP3.LUT R21, R21, 0x20000, RZ, 0xfc, !PT ;  /* 0x0002000015152812 */ /* 0x000fc800078efcff */
[----:B------:R-:W-:-:S04]  /*b3b90*/  LOP3.LUT R21, R21, 0xffff7fff, RZ, 0xc0, !PT ;  /* 0xffff7fff15157812 */ /* 0x000fc800078ec0ff */
[----:B------:R-:W-:Y:S02]  /*b3ba0*/  @P1 LOP3.LUT R21, R21, 0x8000, RZ, 0xfc, !PT ;  /* 0x0000800015151812 */ /* 0x000fe400078efcff */
[----:B------:R-:W-:Y:S02]  /*b3bb0*/  ISETP.LT.AND P1, PT, R17, UR40, !P0 ;  /* 0x0000002811007c0c */ /* 0x000fe4000c721270 */
[----:B------:R-:W-:Y:S01]  /*b3bc0*/  ISETP.LT.AND P0, PT, R15, UR58, !P0 ;  /* 0x0000003a0f007c0c */ /* 0x000fe2000c701270 */
[----:B------:R-:W-:Y:S01]  /*b3bd0*/  VIADD R0, R16, 0xa6 ;  /* 0x000000a610007836 */ /* 0x000fe20000000000 */
[----:B------:R-:W-:Y:S01]  /*b3be0*/  LOP3.LUT R21, R21, 0xffffbfff, RZ, 0xc0, !PT ;  /* 0xffffbfff15157812 */ /* 0x000fe200078ec0ff */
[----:B------:R-:W2:Y:S08]  /*b3bf0*/  LDCU.64 UR58, c[0x0][0x398] ;  /* 0x00007300ff3a77ac */ /* 0x000eb00008000a00 */
[----:B------:R-:W-:-:S04]  /*b3c00*/  @P1 LOP3.LUT R21, R21, 0x4000, RZ, 0xfc, !PT ;  /* 0x0000400015151812 */ /* 0x000fc800078efcff */
[----:B------:R-:W-:-:S04]  /*b3c10*/  LOP3.LUT R21, R21, 0xffffdfff, RZ, 0xc0, !PT ;  /* 0xffffdfff15157812 */ /* 0x000fc800078ec0ff */
[----:B------:R-:W-:Y:S02]  /*b3c20*/  @P0 LOP3.LUT R21, R21, 0x2000, RZ, 0xfc, !PT ;  /* 0x0000200015150812 */ /* 0x000fe400078efcff */
[----:B------:R-:W-:Y:S02]  /*b3c30*/  ISETP.GE.AND P0, PT, R29, UR41, PT ;  /* 0x000000291d007c0c */ /* 0x000fe4000bf06270 */
[----:B------:R-:W-:Y:S01]  /*b3c40*/  LOP3.LUT R21, R21, 0xffffefff, RZ, 0xc0, !PT ;  /* 0xffffefff15157812 */ /* 0x000fe200078ec0ff */
[----:B------:R-:W-:Y:S01]  /*b3c50*/  VIADD R29, R16, 0xa0 ;  /* 0x000000a0101d7836 */ /* 0x000fe20000000000 */
[----:B-----5:R-:W-:Y:S01]  /*b3c60*/  ISETP.LT.AND P1, PT, R17, UR22, !P0 ;  /* 0x0000001611007c0c */ /* 0x020fe2000c721270 */
[----:B------:R-:W5:Y:S01]  /*b3c70*/  LDCU.64 UR40, c[0x0][0x398] ;  /* 0x00007300ff2877ac */ /* 0x000f620008000a00 */
[----:B------:R-:W-:-:S11]  /*b3c80*/  ISETP.LT.AND P0, PT, R15, UR57, !P0 ;  /* 0x000000390f007c0c */ /* 0x000fd6000c701270 */
[----:B------:R-:W-:-:S04]  /*b3c90*/  @P1 LOP3.LUT R21, R21, 0x1000, RZ, 0xfc, !PT ;  /* 0x0000100015151812 */ /* 0x000fc800078efcff */
[----:B------:R-:W-:-:S04]  /*b3ca0*/  LOP3.LUT R21, R21, 0xfffff7ff, RZ, 0xc0, !PT ;  /* 0xfffff7ff15157812 */ /* 0x000fc800078ec0ff */
[----:B------:R-:W-:Y:S02]  /*b3cb0*/  @P0 LOP3.LUT R21, R21, 0x800, RZ, 0xfc, !PT ;  /* 0x0000080015150812 */ /* 0x000fe400078efcff */
[----:B------:R-:W-:Y:S01]  /*b3cc0*/  ISETP.GE.AND P0, PT, R0, UR23, PT ;  /* 0x0000001700007c0c */ /* 0x000fe2000bf06270 */
[----:B------:R-:W0:Y:S03]  /*b3cd0*/  LDCU.64 UR22, c[0x0][0x398] ;  /* 0x00007300ff1677ac */ /* 0x000e260008000a00 */
[----:B------:R-:W-:Y:S02]  /*b3ce0*/  ISETP.LT.AND P1, PT, R17, UR8, !P0 ;  /* 0x0000000811007c0c */ /* 0x000fe4000c721270 */
[----:B------:R-:W-:Y:S01]  /*b3cf0*/  ISETP.LT.AND P0, PT, R15, UR56, !P0 ;  /* 0x000000380f007c0c */ /* 0x000fe2000c701270 */
[----:B-----5:R-:W-:Y:S01]  /*b3d00*/  IMAD.U32 R6, RZ, RZ, UR40 ;  /* 0x00000028ff067e24 */ /* 0x020fe2000f8e00ff */
[----:B------:R-:W-:-:S02]  /*b3d10*/  LOP3.LUT R21, R21, 0xfffffbff, RZ, 0xc0, !PT ;  /* 0xfffffbff15157812 */ /* 0x000fc400078ec0ff */
[----:B------:R-:W-:Y:S01]  /*b3d20*/  LOP3.LUT R11, R11, 0xfffbffff, RZ, 0xc0, !PT ;  /* 0xfffbffff0b0b7812 */ /* 0x000fe200078ec0ff */
[----:B------:R-:W-:Y:S01]  /*b3d30*/  UMOV UR43, UR41 ;  /* 0x00000029002b7c82 */ /* 0x000fe20008000000 */
[----:B------:R-:W-:Y:S01]  /*b3d40*/  MOV.SPILL R9, UR37 ;  /* 0x0000002500097c02 */ /* 0x000fe20009000f00 */
[----:B------:R-:W5:Y:S04]  /*b3d50*/  LDCU.64 UR56, c[0x0][0x398] ;  /* 0x00007300ff3877ac */ /* 0x000f680008000a00 */
[----:B------:R-:W-:-:S04]  /*b3d60*/  @P1 LOP3.LUT R21, R21, 0x400, RZ, 0xfc, !PT ;  /* 0x0000040015151812 */ /* 0x000fc800078efcff */
[----:B------:R-:W-:-:S04]  /*b3d70*/  LOP3.LUT R21, R21, 0xfffffdff, RZ, 0xc0, !PT ;  /* 0xfffffdff15157812 */ /* 0x000fc800078ec0ff */
[----:B------:R-:W-:Y:S02]  /*b3d80*/  @P0 LOP3.LUT R21, R21, 0x200, RZ, 0xfc, !PT ;  /* 0x0000020015150812 */ /* 0x000fe400078efcff */
[----:B------:R-:W-:Y:S02]  /*b3d90*/  ISETP.GE.AND P0, PT, R29, UR9, PT ;  /* 0x000000091d007c0c */ /* 0x000fe4000bf06270 */
[----:B------:R-:W-:Y:S01]  /*b3da0*/  LOP3.LUT R21, R21, 0xfffffeff, RZ, 0xc0, !PT ;  /* 0xfffffeff15157812 */ /* 0x000fe200078ec0ff */
[----:B0-----:R-:W-:Y:S01]  /*b3db0*/  IMAD.U32 R0, RZ, RZ, UR23 ;  /* 0x00000017ff007e24 */ /* 0x001fe2000f8e00ff */
[----:B----4-:R-:W-:Y:S01]  /*b3dc0*/  ISETP.LT.AND P1, PT, R17, UR34, !P0 ;  /* 0x0000002211007c0c */ /* 0x010fe2000c721270 */
[----:B------:R-:W-:Y:S01]  /*b3dd0*/  STL [R1+0x2bf0], R6 ;  /* 0x002bf00601007387 */ /* 0x000fe20000100800 */
[----:B------:R-:W-:Y:S01]  /*b3de0*/  ISETP.LT.AND P0, PT, R15, UR55, !P0 ;  /* 0x000000370f007c0c */ /* 0x000fe2000c701270 */
[C---:B------:R-:W-:Y:S01]  /*b3df0*/  VIADD R29, R16.reuse, 0x94 ;  /* 0x00000094101d7836 */ /* 0x040fe20000000000 */
[----:B------:R-:W0:Y:S01]  /*b3e00*/  LDCU.64 UR8, c[0x0][0x398] ;  /* 0x00007300ff0877ac */ /* 0x000e220008000a00 */
[----:B------:R4:W-:Y:S08]  /*b3e10*/  STL [R1+0xe9c], R0 ;  /* 0x000e9c0001007387 */ /* 0x0009f00000100800 */
[----:B------:R-:W-:Y:S01]  /*b3e20*/  @P1 LOP3.LUT R21, R21, 0x100, RZ, 0xfc, !PT ;  /* 0x0000010015151812 */ /* 0x000fe200078efcff */
[----:B----4-:R-:W-:-:S03]  /*b3e30*/  VIADD R0, R16, 0x9a ;  /* 0x0000009a10007836 */ /* 0x010fc60000000000 */
[----:B------:R-:W-:-:S04]  /*b3e40*/  LOP3.LUT R21, R21, 0xffffff7f, RZ, 0xc0, !PT ;  /* 0xffffff7f15157812 */ /* 0x000fc800078ec0ff */
[----:B------:R-:W-:Y:S02]  /*b3e50*/  @P0 LOP3.LUT R21, R21, 0x80, RZ, 0xfc, !PT ;  /* 0x0000008015150812 */ /* 0x000fe400078efcff */
[----:B------:R-:W-:Y:S02]  /*b3e60*/  ISETP.GE.AND P0, PT, R0, UR35, PT ;  /* 0x0000002300007c0c */ /* 0x000fe4000bf06270 */
[----:B------:R-:W-:Y:S01]  /*b3e70*/  LOP3.LUT R21, R21, 0xffffffbf, RZ, 0xc0, !PT ;  /* 0xffffffbf15157812 */ /* 0x000fe200078ec0ff */
[----:B------:R-:W-:Y:S01]  /*b3e80*/  VIADD R0, R16, 0x8e ;  /* 0x0000008e10007836 */ /* 0x000fe20000000000 */
[----:B------:R-:W-:Y:S01]  /*b3e90*/  ISETP.LT.AND P1, PT, R17, UR28, !P0 ;  /* 0x0000001c11007c0c */ /* 0x000fe2000c721270 */
[----:B------:R-:W4:Y:S01]  /*b3ea0*/  LDCU.64 UR34, c[0x0][0x398] ;  /* 0x00007300ff2277ac */ /* 0x000f220008000a00 */
[----:B------:R-:W-:Y:S01]  /*b3eb0*/  ISETP.LT.AND P0, PT, R15, UR54, !P0 ;  /* 0x000000360f007c0c */ /* 0x000fe2000c701270 */
[----:B0-----:R-:W-:Y:S01]  /*b3ec0*/  IMAD.U32 R2, RZ, RZ, UR9 ;  /* 0x00000009ff027e24 */ /* 0x001fe2000f8e00ff */
[----:B------:R-:W-:Y:S01]  /*b3ed0*/  UMOV UR42, UR22 ;  /* 0x00000016002a7c82 */ /* 0x000fe20008000000 */
[----:B------:R-:W0:Y:S08]  /*b3ee0*/  LDCU.64 UR22, c[0x0][0x398] ;  /* 0x00007300ff1677ac */ /* 0x000e300008000a00 */
[----:B------:R-:W-:Y:S01]  /*b3ef0*/  @P1 LOP3.LUT R21, R21, 0x40, RZ, 0xfc, !PT ;  /* 0x0000004015151812 */ /* 0x000fe200078efcff */
[----:B------:R-:W-:Y:S01]  /*b3f00*/  UMOV UR41, UR8 ;  /* 0x0000000800297c82 */ /* 0x000fe20008000000 */
[----:B------:R0:W-:Y:S01]  /*b3f10*/  STL [R1+0xe98], R2 ;  /* 0x000e980201007387 */ /* 0x0001e20000100800 */
[----:B------:R-:W2:Y:S01]  /*b3f20*/  LDCU.64 UR8, c[0x0][0x398] ;  /* 0x00007300ff0877ac */ /* 0x000ea20008000a00 */
[----:B------:R-:W-:Y:S01]  /*b3f30*/  LOP3.LUT R21, R21, 0xffffffdf, RZ, 0xc0, !PT ;  /* 0xffffffdf15157812 */ /* 0x000fe200078ec0ff */
[----:B----4-:R-:W-:-:S03]  /*b3f40*/  UMOV UR40, UR34 ;  /* 0x0000002200287c82 */ /* 0x010fc60008000000 */
[----:B------:R-:W-:Y:S01]  /*b3f50*/  @P0 LOP3.LUT R21, R21, 0x20, RZ, 0xfc, !PT ;  /* 0x0000002015150812 */ /* 0x000fe200078efcff */
[----:B------:R-:W4:Y:S01]  /*b3f60*/  LDCU.64 UR54, c[0x0][0x398] ;  /* 0x00007300ff3677ac */ /* 0x000f220008000a00 */
[----:B------:R-:W-:Y:S02]  /*b3f70*/  ISETP.GE.AND P0, PT, R29, UR29, PT ;  /* 0x0000001d1d007c0c */ /* 0x000fe4000bf06270 */
[----:B------:R-:W-:Y:S01]  /*b3f80*/  LOP3.LUT R21, R21, 0xffffffef, RZ, 0xc0, !PT ;  /* 0xffffffef15157812 */ /* 0x000fe200078ec0ff */
[----:B------:R-:W-:Y:S01]  /*b3f90*/  VIADD R29, R16, 0x88 ;  /* 0x00000088101d7836 */ /* 0x000fe20000000000 */
[----:B-1----:R-:W-:Y:S01]  /*b3fa0*/  ISETP.LT.AND P2, PT, R17, UR20, !P0 ;  /* 0x0000001411007c0c */ /* 0x002fe2000c741270 */
[----:B0-----:R-:W-:Y:S01]  /*b3fb0*/  IMAD.U32 R2, RZ, RZ, UR35 ;  /* 0x00000023ff027e24 */ /* 0x001fe2000f8e00ff */
[----:B------:R-:W-:Y:S01]  /*b3fc0*/  ISETP.LT.AND P1, PT, R15, UR47, !P0 ;  /* 0x0000002f0f007c0c */ /* 0x000fe2000c721270 */
[----:B------:R-:W0:Y:S01]  /*b3fd0*/  LDCU.64 UR28, c[0x0][0x398] ;  /* 0x00007300ff1c77ac */ /* 0x000e220008000a00 */
[----:B------:R-:W-:Y:S01]  /*b3fe0*/  ISETP.GE.AND P0, PT, R0, UR21, PT ;  /* 0x0000001500007c0c */ /* 0x000fe2000bf06270 */
[----:B------:R-:W1:Y:S08]  /*b3ff0*/  LDCU.64 UR20, c[0x0][0x398] ;  /* 0x00007300ff1477ac */ /* 0x000e700008000a00 */
[----:B------:R-:W-:-:S04]  /*b4000*/  @P2 LOP3.LUT R21, R21, 0x10, RZ, 0xfc, !PT ;  /* 0x0000001015152812 */ /* 0x000fc800078efcff */
[----:B------:R-:W-:-:S04]  /*b4010*/  LOP3.LUT R21, R21, 0xfffffff7, RZ, 0xc0, !PT ;  /* 0xfffffff715157812 */ /* 0x000fc800078ec0ff */
[----:B------:R-:W-:Y:S02]  /*b4020*/  @P1 LOP3.LUT R21, R21, 0x8, RZ, 0xfc, !PT ;  /* 0x0000000815151812 */ /* 0x000fe400078efcff */
[----:B------:R-:W-:Y:S02]  /*b4030*/  ISETP.LT.AND P1, PT, R17, UR30, !P0 ;  /* 0x0000001e11007c0c */ /* 0x000fe4000c721270 */
[----:B------:R-:W-:Y:S01]  /*b4040*/  ISETP.LT.AND P0, PT, R15, UR46, !P0 ;  /* 0x0000002e0f007c0c */ /* 0x000fe2000c701270 */
[----:B-1----:R-:W-:Y:S01]  /*b4050*/  IMAD.U32 R0, RZ, RZ, UR21 ;  /* 0x00000015ff007e24 */ /* 0x002fe2000f8e00ff */
[----:B------:R-:W-:Y:S01]  /*b4060*/  LOP3.LUT R21, R21, 0xfffffffb, RZ, 0xc0, !PT ;  /* 0xfffffffb15157812 */ /* 0x000fe200078ec0ff */
[----:B------:R-:W-:Y:S01]  /*b4070*/  STL [R1+0xe90], R2 ;  /* 0x000e900201007387 */ /* 0x000fe20000100800 */
[----:B------:R-:W-:Y:S01]  /*b4080*/  UMOV UR35, UR20 ;  /* 0x0000001400237c82 */ /* 0x000fe20008000000 */
[----:B------:R-:W1:Y:S01]  /*b4090*/  LDCU.64 UR20, c[0x0][0x398] ;  /* 0x00007300ff1477ac */ /* 0x000e620008000a00 */
[----:B------:R-:W-:-:S02]  /*b40a0*/  LOP3.LUT R19, R19, 0x7fffffff, RZ, 0xc0, !PT ;  /* 0x7fffffff13137812 */ /* 0x000fc400078ec0ff */
[----:B------:R-:W-:Y:S01]  /*b40b0*/  MOV.SPILL R7, UR39 ;  /* 0x0000002700077c02 */ /* 0x000fe20009000f00 */
[----:B------:R-:W0:Y:S02]  /*b40c0*/  LDCU.64 UR46, c[0x0][0x398] ;  /* 0x00007300ff2e77ac */ /* 0x000e240008000a00 */
[----:B------:R-:W-:-:S04]  /*b40d0*/  @P1 LOP3.LUT R21, R21, 0x4, RZ, 0xfc, !PT ;  /* 0x0000000415151812 */ /* 0x000fc800078efcff */
[----:B------:R-:W-:-:S04]  /*b40e0*/  LOP3.LUT R21, R21, 0xfffffffd, RZ, 0xc0, !PT ;  /* 0xfffffffd15157812 */ /* 0x000fc800078ec0ff */
[----:B------:R-:W-:Y:S02]  /*b40f0*/  @P0 LOP3.LUT R21, R21, 0x2, RZ, 0xfc, !PT ;  /* 0x0000000215150812 */ /* 0x000fe400078efcff */
[----:B------:R-:W-:Y:S01]  /*b4100*/  ISETP.GE.AND P0, PT, R29, UR31, PT ;  /* 0x0000001f1d007c0c */ /* 0x000fe2000bf06270 */
[----:B------:R0:W-:Y:S01]  /*b4110*/  STL [R1+0xe88], R0 ;  /* 0x000e880001007387 */ /* 0x0001e20000100800 */
[----:B------:R-:W-:Y:S01]  /*b4120*/  LOP3.LUT R21, R21, 0xfffffffe, RZ, 0xc0, !PT ;  /* 0xfffffffe15157812 */ /* 0x000fe200078ec0ff */
[C---:B------:R-:W-:Y:S01]  /*b4130*/  VIADD R29, R16.reuse, 0x7c ;  /* 0x0000007c101d7836 */ /* 0x040fe20000000000 */
[----:B------:R-:W-:Y:S01]  /*b4140*/  ISETP.LT.AND P1, PT, R17, UR32, !P0 ;  /* 0x0000002011007c0c */ /* 0x000fe2000c721270 */
[----:B------:R-:W1:Y:S01]  /*b4150*/  LDCU.64 UR30, c[0x0][0x398] ;  /* 0x00007300ff1e77ac */ /* 0x000e620008000a00 */
[----:B------:R-:W-:Y:S01]  /*b4160*/  ISETP.LT.AND P0, PT, R15, UR45, !P0 ;  /* 0x0000002d0f007c0c */ /* 0x000fe2000c701270 */
[----:B0-----:R-:W-:-:S12]  /*b4170*/  VIADD R0, R16, 0x82 ;  /* 0x0000008210007836 */ /* 0x001fd80000000000 */
[----:B------:R-:W-:Y:S02]  /*b4180*/  @P0 LOP3.LUT R20, R20, 0x80000000, RZ, 0xfc, !PT ;  /* 0x8000000014140812 */ /* 0x000fe400078efcff */
[----:B------:R-:W-:Y:S02]  /*b4190*/  ISETP.GE.AND P0, PT, R0, UR33, PT ;  /* 0x0000002100007c0c */ /* 0x000fe4000bf06270 */
[----:B------:R-:W-:Y:S02]  /*b41a0*/  @P1 LOP3.LUT R21, R21, 0x1, RZ, 0xfc, !PT ;  /* 0x0000000115151812 */ /* 0x000fe400078efcff */
[----:B------:R-:W-:Y:S01]  /*b41b0*/  LOP3.LUT R20, R20, 0xbfffffff, RZ, 0xc0, !PT ;  /* 0xbfffffff14147812 */ /* 0x000fe200078ec0ff */
[----:B------:R-:W-:Y:S01]  /*b41c0*/  VIADD R0, R16, 0x76 ;  /* 0x0000007610007836 */ /* 0x000fe20000000000 */
[----:B------:R-:W-:Y:S01]  /*b41d0*/  ISETP.LT.AND P1, PT, R17, UR18, !P0 ;  /* 0x0000001211007c0c */ /* 0x000fe2000c721270 */
[----:B-1----:R-:W-:Y:S01]  /*b41e0*/  IMAD.U32 R2, RZ, RZ, UR31 ;  /* 0x0000001fff027e24 */ /* 0x002fe2000f8e00ff */
[----:B------:R-:W-:Y:S01]  /*b41f0*/  ISETP.LT.AND P0, PT, R15, UR44, !P0 ;  /* 0x0000002c0f007c0c */ /* 0x000fe2000c701270 */
[----:B------:R-:W-:Y:S01]  /*b4200*/  UMOV UR34, UR30 ;  /* 0x0000001e00227c82 */ /* 0x000fe20008000000 */
[----:B------:R-:W0:Y:S01]  /*b4210*/  LDCU.64 UR30, c[0x0][0x398] ;  /* 0x00007300ff1e77ac */ /* 0x000e220008000a00 */
[----:B------:R-:W1:Y:S01]  /*b4220*/  LDCU.64 UR32, c[0x0][0x398] ;  /* 0x00007300ff2077ac */ /* 0x000e620008000a00 */
[----:B------:R1:W-:Y:S01]  /*b4230*/  STL [R1+0x2ae0], R21 ;  /* 0x002ae01501007387 */ /* 0x0003e20000100800 */
[----:B------:R-:W0:Y:S06]  /*b4240*/  LDCU.64 UR44, c[0x0][0x398] ;  /* 0x00007300ff2c77ac */ /* 0x000e2c0008000a00 */
        /* <DEDUP_REMOVED lines=16> */
[----:B------:R-:W-:Y:S02]  /*b4350*/  ISETP.LT.AND P0, PT, R15, UR24, !P0 ;  /* 0x000000180f007c0c */ /* 0x000fe4000c701270 */
        /* <DEDUP_REMOVED lines=8> */
[----:B-1----:R-:W-:Y:S01]  /*b43e0*/  IMAD.U32 R21, RZ, RZ, UR33 ;  /* 0x00000021ff157e24 */ /* 0x002fe2000f8e00ff */
[----:B------:R-:W-:Y:S01]  /*b43f0*/  ISETP.LT.AND P0, PT, R15, UR36, !P0 ;  /* 0x000000240f007c0c */ /* 0x000fe2000c701270 */
[----:B------:R-:W1:Y:S10]  /*b4400*/  LDCU.64 UR16, c[0x0][0x398] ;  /* 0x00007300ff1077ac */ /* 0x000e740008000a00 */
[----:B------:R-:W-:-:S04]  /*b4410*/  @P1 LOP3.LUT R20, R20, 0x1000000, RZ, 0xfc, !PT ;  /* 0x0100000014141812 */ /* 0x000fc800078efcff */
[----:B------:R-:W-:-:S04]  /*b4420*/  LOP3.LUT R20, R20, 0xff7fffff, RZ, 0xc0, !PT ;  /* 0xff7fffff14147812 */ /* 0x000fc800078ec0ff */
[----:B------:R-:W-:Y:S02]  /*b4430*/  @P0 LOP3.LUT R20, R20, 0x800000, RZ, 0xfc, !PT ;  /* 0x0080000014140812 */ /* 0x000fe400078efcff */
[----:B------:R-:W-:Y:S02]  /*b4440*/  ISETP.GE.AND P0, PT, R0, UR7, PT ;  /* 0x0000000700007c0c */ /* 0x000fe4000bf06270 */
[----:B------:R-:W-:Y:S01]  /*b4450*/  LOP3.LUT R20, R20, 0xffefffff, RZ, 0xc0, !PT ;  /* 0xffefffff14147812 */ /* 0x000fe200078ec0ff */
[----:B------:R-:W-:Y:S01]  /*b4460*/  VIADD R0, R16, 0x64 ;  /* 0x0000006410007836 */ /* 0x000fe20000000000 */
[----:B------:R-:W-:Y:S01]  /*b4470*/  ISETP.LT.AND P1, PT, R17, UR4, !P0 ;  /* 0x0000000411007c0c */ /* 0x000fe2000c721270 */
[----:B------:R-:W-:Y:S01]  /*b4480*/  UMOV UR33, UR32 ;  /* 0x0000002000217c82 */ /* 0x000fe20008000000 */
[----:B------:R-:W-:Y:S01]  /*b4490*/  ISETP.LT.AND P0, PT, R15, UR48, !P0 ;  /* 0x000000300f007c0c */ /* 0x000fe2000c701270 */
[----:B------:R-:W0:Y:S10]  /*b44a0*/  LDCU.64 UR6, c[0x0][0x398] ;  /* 0x00007300ff0677ac */ /* 0x000e340008000a00 */
[----:B------:R-:W-:-:S04]  /*b44b0*/  @P1 LOP3.LUT R20, R20, 0x100000, RZ, 0xfc, !PT ;  /* 0x0010000014141812 */ /* 0x000fc800078efcff */
[----:B------:R-:W-:-:S04]  /*b44c0*/  LOP3.LUT R20, R20, 0xfffbffff, RZ, 0xc0, !PT ;  /* 0xfffbffff14147812 */ /* 0x000fc800078ec0ff */
[----:B------:R-:W-:Y:S02]  /*b44d0*/  @P0 LOP3.LUT R20, R20, 0x40000, RZ, 0xfc, !PT ;  /* 0x0004000014140812 */ /* 0x000fe400078efcff */
[----:B------:R-:W-:Y:S02]  /*b44e0*/  ISETP.GE.AND P0, PT, R0, UR5, PT ;  /* 0x0000000500007c0c */ /* 0x000fe4000bf06270 */
[----:B------:R-:W-:Y:S01]  /*b44f0*/  LOP3.LUT R20, R20, 0xfff7ffff, RZ, 0xc0, !PT ;  /* 0xfff7ffff14147812 */ /* 0x000fe200078ec0ff */
[----:B------:R-:W-:Y:S01]  /*b4500*/  VIADD R0, R16, 0xad ;  /* 0x000000ad10007836 */ /* 0x000fe20000000000 */
[----:B---3--:R-:W-:Y:S01]  /*b4510*/  ISETP.LT.AND P1, PT, R17, UR66, !P0 ;  /* 0x0000004211007c0c */ /* 0x008fe2000c721270 */
[----:B0-----:R-:W-:Y:S01]  /*b4520*/  UMOV UR32, UR44 ;  /* 0x0000002c00207c82 */ /* 0x001fe20008000000 */
[----:B------:R-:W-:Y:S01]  /*b4530*/  ISETP.LT.AND P0, PT, R15, UR60, !P0 ;  /* 0x0000003c0f007c0c */ /* 0x000fe2000c701270 */
[----:B------:R-:W-:Y:S01]  /*b4540*/  UMOV UR38, UR45 ;  /* 0x0000002d00267c82 */ /* 0x000fe20008000000 */
[----:B------:R-:W0:Y:S01]  /*b4550*/  LDCU.64 UR44, c[0x0][0x398] ;  /* 0x00007300ff2c77ac */ /* 0x000e220008000a00 */
[----:B-1----:R-:W-:Y:S01]  /*b4560*/  UMOV UR14, UR16 ;  /* 0x00000010000e7c82 */ /* 0x002fe20008000000 */
[----:B------:R-:W-:Y:S01]  /*b4570*/  UMOV UR37, UR17 ;  /* 0x0000001100257c82 */ /* 0x000fe20008000000 */
[----:B------:R-:W1:Y:S06]  /*b4580*/  LDCU.64 UR16, c[0x0][0x398] ;  /* 0x00007300ff1077ac */ /* 0x000e6c0008000a00 */
[----:B------:R-:W-:Y:S01]  /*b4590*/  @P1 LOP3.LUT R11, R11, 0x40000, RZ, 0xfc, !PT ;  /* 0x000400000b0b1812 */ /* 0x000fe200078efcff */
[----:B------:R-:W3:Y:S03]  /*b45a0*/  LDCU.64 UR4, c[0x0][0x398] ;  /* 0x00007300ff0477ac */ /* 0x000ee60008000a00 */
[----:B------:R-:W-:-:S04]  /*b45b0*/  LOP3.LUT R11, R11, 0xfffdffff, RZ, 0xc0, !PT ;  /* 0xfffdffff0b0b7812 */ /* 0x000fc800078ec0ff */
[----:B------:R-:W-:Y:S02]  /*b45c0*/  @P0 LOP3.LUT R11, R11, 0x20000, RZ, 0xfc, !PT ;  /* 0x000200000b0b0812 */ /* 0x000fe400078efcff */
[----:B------:R-:W-:-:S04]  /*b45d0*/  ISETP.GE.AND P0, PT, R29, UR43, PT ;  /* 0x0000002b1d007c0c */ /* 0x000fc8000bf06270 */
[----:B------:R-:W-:Y:S02]  /*b45e0*/  ISETP.LT.AND P1, PT, R17, UR22, !P0 ;  /* 0x0000001611007c0c */ /* 0x000fe4000c721270 */
[----:B------:R-:W-:Y:S01]  /*b45f0*/  ISETP.LT.AND P0, PT, R15, UR42, !P0 ;  /* 0x0000002a0f007c0c */ /* 0x000fe2000c701270 */
[----:B------:R-:W-:Y:S01]  /*b4600*/  VIADD R29, R16, 0xb3 ;  /* 0x000000b3101d7836 */ /* 0x000fe20000000000 */
[----:B0-----:R-:W-:Y:S01]  /*b4610*/  UMOV UR26, UR44 ;  /* 0x0000002c001a7c82 */ /* 0x001fe20008000000 */
[----:B---3--:R-:W-:Y:S01]  /*b4620*/  UMOV UR24, UR4 ;  /* 0x0000000400187c82 */ /* 0x008fe20008000000 */
[----:B------:R-:W-:Y:S01]  /*b4630*/  UMOV UR77, UR5 ;  /* 0x00000005004d7c82 */ /* 0x000fe20008000000 */
[----:B------:R-:W0:Y:S01]  /*b4640*/  LDCU.64 UR4, c[0x0][0x398] ;  /* 0x00007300ff0477ac */ /* 0x000e220008000a00 */
[----:B------:R-:W-:Y:S01]  /*b4650*/  MOV.SPILL R5, UR38 ;  /* 0x0000002600057c02 */ /* 0x000fe20009000f00 */
[----:B------:R3:W-:Y:S01]  /*b4660*/  STL [R1+0xe80], R2 ;  /* 0x000e800201007387 */ /* 0x0007e20000100800 */
[----:B------:R-:W-:-:S02]  /*b4670*/  LOP3.LUT R11, R11, 0xffefffff, RZ, 0xc0, !PT ;  /* 0xffefffff0b0b7812 */ /* 0x000fc400078ec0ff */
[----:B------:R-:W-:Y:S02]  /*b4680*/  LOP3.LUT R12, R12, 0x7fffffff, RZ, 0xc0, !PT ;  /* 0x7fffffff0c0c7812 */ /* 0x000fe400078ec0ff */
[----:B------:R-:W-:Y:S01]  /*b4690*/  @P1 LOP3.LUT R20, R20, 0x80000, RZ, 0xfc, !PT ;  /* 0x0008000014141812 */ /* 0x000fe200078efcff */
[----:B------:R-:W-:Y:S01]  /*b46a0*/  UMOV UR36, UR45 ;  /* 0x0000002d00247c82 */ /* 0x000fe20008000000 */
[----:B------:R-:W-:Y:S01]  /*b46b0*/  STL [R1+0x2bf4], R21 ;  /* 0x002bf41501007387 */ /* 0x000fe20000100800 */
[----:B------:R-:W0:Y:S01]  /*b46c0*/  LDCU.64 UR44, c[0x0][0x398] ;  /* 0x00007300ff2c77ac */ /* 0x000e220008000a00 */
[----:B------:R-:W-:Y:S02]  /*b46d0*/  LOP3.LUT R20, R20, 0xfffdffff, RZ, 0xc0, !PT ;  /* 0xfffdffff14147812 */ /* 0x000fe400078ec0ff */
[----:B------:R-:W-:Y:S01]  /*b46e0*/  LOP3.LUT R13, R13, 0x7fffffff, RZ, 0xc0, !PT ;  /* 0x7fffffff0d0d7812 */ /* 0x000fe200078ec0ff */
[----:B------:R-:W0:Y:S01]  /*b46f0*/  LDCU.64 UR42, c[0x0][0x398] ;  /* 0x00007300ff2a77ac */ /* 0x000e220008000a00 */
[----:B------:R-:W-:-:S02]  /*b4700*/  @P0 LOP3.LUT R20, R20, 0x20000, RZ, 0xfc, !PT ;  /* 0x0002000014140812 */ /* 0x000fc400078efcff */
[----:B------:R-:W-:Y:S02]  /*b4710*/  ISETP.GE.AND P0, PT, R29, UR23, PT ;  /* 0x000000171d007c0c */ /* 0x000fe4000bf06270 */
[----:B------:R-:W-:Y:S01]  /*b4720*/  LOP3.LUT R20, R20, 0xfffeffff, RZ, 0xc0, !PT ;  /* 0xfffeffff14147812 */ /* 0x000fe200078ec0ff */
[----:B------:R-:W-:Y:S01]  /*b4730*/  VIADD R29, R16, 0xa7 ;  /* 0x000000a7101d7836 */ /* 0x000fe20000000000 */
[----:B--2---:R-:W-:Y:S01]  /*b4740*/  ISETP.LT.AND P1, PT, R17, UR8, !P0 ;  /* 0x0000000811007c0c */ /* 0x004fe2000c721270 */
[----:B------:R-:W2:Y:S01]  /*b4750*/  LDCU.64 UR22, c[0x0][0x398] ;  /* 0x00007300ff1677ac */ /* 0x000ea20008000a00 */
        /* <DEDUP_REMOVED lines=9> */
[----:B------:R-:W-:Y:S01]  /*b47f0*/  ISETP.LT.AND P0, PT, R15, UR40, !P0 ;  /* 0x000000280f007c0c */ /* 0x000fe2000c701270 */
[----:B--2---:R-:W-:Y:S01]  /*b4800*/  UMOV UR12, UR22 ;  /* 0x00000016000c7c82 */ /* 0x004fe20008000000 */
[----:B------:R-:W-:Y:S01]  /*b4810*/  UMOV UR39, UR23 ;  /* 0x0000001700277c82 */ /* 0x000fe20008000000 */
[----:B------:R-:W2:Y:S01]  /*b4820*/  LDCU.64 UR22, c[0x0][0x398] ;  /* 0x00007300ff1677ac */ /* 0x000ea20008000a00 */
[----:B------:R-:W-:Y:S01]  /*b4830*/  STL [R1+0x2c98], R7 ;  /* 0x002c980701007387 */ /* 0x000fe20000100800 */
        /* <DEDUP_REMOVED lines=17> */
[----:B------:R-:W-:Y:S01]  /*b4950*/  ISETP.LT.AND P0, PT, R15, UR34, !P0 ;  /* 0x000000220f007c0c */ /* 0x000fe2000c701270 */
[----:B------:R-:W-:Y:S01]  /*b4960*/  STL [R1+0x2c9c], R5 ;  /* 0x002c9c0501007387 */ /* 0x000fe20000100800 */
[----:B------:R-:W-:Y:S01]  /*b4970*/  LOP3.LUT R20, R20, 0xfffffbff, RZ, 0xc0, !PT ;  /* 0xfffffbff14147812 */ /* 0x000fe200078ec0ff */
        /* <DEDUP_REMOVED lines=8> */
[----:B------:R-:W3:Y:S01]  /*b4a00*/  LDCU.64 UR30, c[0x0][0x398] ;  /* 0x00007300ff1e77ac */ /* 0x000ee20008000a00 */
[----:B------:R-:W-:Y:S02]  /*b4a10*/  ISETP.LT.AND P1, PT, R15, UR33, !P0 ;  /* 0x000000210f007c0c */ /* 0x000fe4000c721270 */
[----:B------:R-:W-:-:S09]  /*b4a20*/  ISETP.GE.AND P0, PT, R0, UR19, PT ;  /* 0x0000001300007c0c */ /* 0x000fd2000bf06270 */
[----:B------:R-:W-:Y:S01]  /*b4a30*/  @P2 LOP3.LUT R20, R20, 0x100, RZ, 0xfc, !PT ;  /* 0x0000010014142812 */ /* 0x000fe200078efcff */
[----:B------:R-:W-:Y:S01]  /*b4a40*/  VIADD R0, R16, 0x89 ;  /* 0x0000008910007836 */ /* 0x000fe20000000000 */
[----:B------:R-:W-:Y:S01]  /*b4a50*/  STL [R1+0x2ca0], R9 ;  /* 0x002ca00901007387 */ /* 0x000fe20000100800 */
[----:B------:R-:W0:Y:S01]  /*b4a60*/  LDCU.64 UR18, c[0x0][0x398] ;  /* 0x00007300ff1277ac */ /* 0x000e220008000a00 */
[----:B------:R-:W-:-:S04]  /*b4a70*/  LOP3.LUT R20, R20, 0xffffff7f, RZ, 0xc0, !PT ;  /* 0xffffff7f14147812 */ /* 0x000fc800078ec0ff */
[----:B------:R-:W-:Y:S02]  /*b4a80*/  @P1 LOP3.LUT R20, R20, 0x80, RZ, 0xfc, !PT ;  /* 0x0000008014141812 */ /* 0x000fe400078efcff */
[----:B------:R-:W-:Y:S02]  /*b4a90*/  ISETP.LT.AND P1, PT, R17, UR10, !P0 ;  /* 0x0000000a11007c0c */ /* 0x000fe4000c721270 */
[----:B------:R-:W-:Y:S01]  /*b4aa0*/  ISETP.LT.AND P0, PT, R15, UR32, !P0 ;  /* 0x000000200f007c0c */ /* 0x000fe2000c701270 */
[----:B---3--:R-:W-:Y:S01]  /*b4ab0*/  IMAD.U32 R2, RZ, RZ, UR31 ;  /* 0x0000001fff027e24 */ /* 0x008fe2000f8e00ff */
[----:B------:R-:W-:Y:S01]  /*b4ac0*/  LOP3.LUT R20, R20, 0xffffffbf, RZ, 0xc0, !PT ;  /* 0xffffffbf14147812 */ /* 0x000fe200078ec0ff */
[----:B------:R-:W3:Y:S08]  /*b4ad0*/  LDCU.64 UR32, c[0x0][0x398] ;  /* 0x00007300ff2077ac */ /* 0x000ef00008000a00 */
[----:B------:R-:W-:-:S04]  /*b4ae0*/  @P1 LOP3.LUT R20, R20, 0x40, RZ, 0xfc, !PT ;  /* 0x0000004014141812 */ /* 0x000fc800078efcff */
[----:B------:R-:W-:-:S04]  /*b4af0*/  LOP3.LUT R20, R20, 0xffffffdf, RZ, 0xc0, !PT ;  /* 0xffffffdf14147812 */ /* 0x000fc800078ec0ff */
[----:B------:R-:W-:Y:S02]  /*b4b00*/  @P0 LOP3.LUT R20, R20, 0x20, RZ, 0xfc, !PT ;  /* 0x0000002014140812 */ /* 0x000fe400078efcff */
[----:B------:R-:W-:Y:S02]  /*b4b10*/  ISETP.GE.AND P0, PT, R29, UR11, PT ;  /* 0x0000000b1d007c0c */ /* 0x000fe4000bf06270 */
[----:B------:R-:W-:Y:S01]  /*b4b20*/  LOP3.LUT R20, R20, 0xffffffef, RZ, 0xc0, !PT ;  /* 0xffffffef14147812 */ /* 0x000fe200078ec0ff */
[----:B------:R-:W-:Y:S01]  /*b4b30*/  VIADD R29, R16, 0x83 ;  /* 0x00000083101d7836 */ /* 0x000fe20000000000 */
[----:B------:R-:W-:Y:S01]  /*b4b40*/  ISETP.LT.AND P2, PT, R17, UR6, !P0 ;  /* 0x0000000611007c0c */ /* 0x000fe2000c741270 */
[----:B------:R0:W-:Y:S01]  /*b4b50*/  STL [R1+0xe5c], R2 ;  /* 0x000e5c0201007387 */ /* 0x0001e20000100800 */
[----:B------:R-:W-:Y:S01]  /*b4b60*/  ISETP.LT.AND P1, PT, R15, UR26, !P0 ;  /* 0x0000001a0f007c0c */ /* 0x000fe2000c721270 */
[----:B------:R-:W0:Y:S01]  /*b4b70*/  LDCU.64 UR10, c[0x0][0x398] ;  /* 0x00007300ff0a77ac */ /* 0x000e220008000a00 */
[----:B------:R-:W-:-:S09]  /*b4b80*/  ISETP.GE.AND P0, PT, R0, UR7, PT ;  /* 0x0000000700007c0c */ /* 0x000fd2000bf06270 */
[----:B------:R-:W-:Y:S01]  /*b4b90*/  @P2 LOP3.LUT R20, R20, 0x10, RZ, 0xfc, !PT ;  /* 0x0000001014142812 */ /* 0x000fe200078efcff */
[----:B------:R-:W-:Y:S01]  /*b4ba0*/  VIADD R0, R16, 0x7d ;  /* 0x0000007d10007836 */ /* 0x000fe20000000000 */
[----:B------:R-:W0:Y:S02]  /*b4bb0*/  LDCU.64 UR6, c[0x0][0x398] ;  /* 0x00007300ff0677ac */ /* 0x000e240008000a00 */
[----:B------:R-:W-:-:S04]  /*b4bc0*/  LOP3.LUT R20, R20, 0xfffffff7, RZ, 0xc0, !PT ;  /* 0xfffffff714147812 */ /* 0x000fc800078ec0ff */
[----:B------:R-:W-:Y:S02]  /*b4bd0*/  @P1 LOP3.LUT R20, R20, 0x8, RZ, 0xfc, !PT ;  /* 0x0000000814141812 */ /* 0x000fe400078efcff */
[----:B-1----:R-:W-:Y:S02]  /*b4be0*/  ISETP.LT.AND P1, PT, R17, UR16, !P0 ;  /* 0x0000001011007c0c */ /* 0x002fe4000c721270 */
[----:B------:R-:W-:Y:S02]  /*b4bf0*/  ISETP.LT.AND P0, PT, R15, UR14, !P0 ;  /* 0x0000000e0f007c0c */ /* 0x000fe4000c701270 */
[----:B------:R-:W-:-:S09]  /*b4c00*/  LOP3.LUT R20, R20, 0xfffffffb, RZ, 0xc0, !PT ;  /* 0xfffffffb14147812 */ /* 0x000fd200078ec0ff */
[----:B------:R-:W-:-:S04]  /*b4c10*/  @P1 LOP3.LUT R20, R20, 0x4, RZ, 0xfc, !PT ;  /* 0x0000000414141812 */ /* 0x000fc800078efcff */
[----:B------:R-:W-:-:S04]  /*b4c20*/  LOP3.LUT R20, R20, 0xfffffffd, RZ, 0xc0, !PT ;  /* 0xfffffffd14147812 */ /* 0x000fc800078ec0ff */
[----:B------:R-:W-:Y:S02]  /*b4c30*/  @P0 LOP3.LUT R20, R20, 0x2, RZ, 0xfc, !PT ;  /* 0x0000000214140812 */ /* 0x000fe400078efcff */
[----:B------:R-:W-:Y:S01]  /*b4c40*/  ISETP.GE.AND P0, PT, R29, UR17, PT ;  /* 0x000000111d007c0c */ /* 0x000fe2000bf06270 */
[----:B------:R-:W-:Y:S01]  /*b4c50*/  VIADD R29, R16, 0x77 ;  /* 0x00000077101d7836 */ /* 0x000fe20000000000 */
[----:B------:R-:W-:Y:S01]  /*b4c60*/  LOP3.LUT R20, R20, 0xfffffffe, RZ, 0xc0, !PT ;  /* 0xfffffffe14147812 */ /* 0x000fe200078ec0ff */
[----:B------:R-:W-:Y:S01]  /*b4c70*/  UMOV UR14, UR30 ;  /* 0x0000001e000e7c82 */ /* 0x000fe20008000000 */
[----:B------:R-:W-:Y:S01]  /*b4c80*/  ISETP.LT.AND P1, PT, R15, UR24, !P0 ;  /* 0x000000180f007c0c */ /* 0x000fe2000c721270 */
[----:B------:R-:W1:Y:S01]  /*b4c90*/  LDCU.64 UR30, c[0x0][0x398] ;  /* 0x00007300ff1e77ac */ /* 0x000e620008000a00 */
[----:B0-----:R-:W-:Y:S02]  /*b4ca0*/  ISETP.LT.AND P2, PT, R17, UR4, !P0 ;  /* 0x0000000411007c0c */ /* 0x001fe4000c741270 */
[----:B------:R-:W-:Y:S01]  /*b4cb0*/  ISETP.GE.AND P0, PT, R0, UR5, PT ;  /* 0x0000000500007c0c */ /* 0x000fe2000bf06270 */
[----:B------:R-:W0:Y:S01]  /*b4cc0*/  LDCU.64 UR4, c[0x0][0x398] ;  /* 0x00007300ff0477ac */ /* 0x000e220008000a00 */
[----:B------:R-:W0:Y:S07]  /*b4cd0*/  LDCU.64 UR16, c[0x0][0x398] ;  /* 0x00007300ff1077ac */ /* 0x000e2e0008000a00 */
[----:B------:R-:W-:-:S02]  /*b4ce0*/  @P1 LOP3.LUT R19, R19, 0x80000000, RZ, 0xfc, !PT ;  /* 0x8000000013131812 */ /* 0x000fc400078efcff */
        /* <DEDUP_REMOVED lines=8> */
[----:B0-----:R-:W-:Y:S01]  /*b4d70*/  IMAD.U32 R0, RZ, RZ, UR5 ;  /* 0x00000005ff007e24 */ /* 0x001fe2000f8e00ff */
[----:B------:R-:W-:Y:S02]  /*b4d80*/  ISETP.LT.AND P1, PT, R17, UR28, !P0 ;  /* 0x0000001c11007c0c */ /* 0x000fe4000c721270 */
[----:B------:R-:W-:Y:S01]  /*b4d90*/  @P2 LOP3.LUT R20, R20, 0x1, RZ, 0xfc, !PT ;  /* 0x0000000114142812 */ /* 0x000fe200078efcff */
[----:B------:R-:W-:Y:S01]  /*b4da0*/  VIADD R29, R16, 0x6b ;  /* 0x0000006b101d7836 */ /* 0x000fe20000000000 */
[----:B--2---:R-:W-:Y:S01]  /*b4db0*/  ISETP.LT.AND P0, PT, R15, UR22, !P0 ;  /* 0x000000160f007c0c */ /* 0x004fe2000c701270 */
[----:B-1----:R-:W-:Y:S01]  /*b4dc0*/  IMAD.U32 R2, RZ, RZ, UR31 ;  /* 0x0000001fff027e24 */ /* 0x002fe2000f8e00ff */
[----:B------:R-:W-:Y:S01]  /*b4dd0*/  UMOV UR26, UR30 ;  /* 0x0000001e001a7c82 */ /* 0x000fe20008000000 */
[----:B------:R-:W-:Y:S01]  /*b4de0*/  STL [R1+0x2ae4], R20 ;  /* 0x002ae41401007387 */ /* 0x000fe20000100800 */
[----:B------:R-:W0:Y:S01]  /*b4df0*/  LDCU.64 UR30, c[0x0][0x398] ;  /* 0x00007300ff1e77ac */ /* 0x000e220008000a00 */
[----:B------:R-:W-:-:S04]  /*b4e00*/  UMOV UR12, UR4 ;  /* 0x00000004000c7c82 */ /* 0x000fc80008000000 */
[----:B------:R-:W-:Y:S01]  /*b4e10*/  @P1 LOP3.LUT R19, R19, 0x10000000, RZ, 0xfc, !PT ;  /* 0x1000000013131812 */ /* 0x000fe200078efcff */
[----:B------:R1:W-:Y:S01]  /*b4e20*/  STL [R1+0xe54], R0 ;  /* 0x000e540001007387 */ /* 0x0003e20000100800 */
[----:B------:R-:W2:Y:S02]  /*b4e30*/  LDCU.64 UR4, c[0x0][0x398] ;  /* 0x00007300ff0477ac */ /* 0x000ea40008000a00 */
[----:B------:R-:W-:Y:S01]  /*b4e40*/  LOP3.LUT R19, R19, 0xf7ffffff, RZ, 0xc0, !PT ;  /* 0xf7ffffff13137812 */ /* 0x000fe200078ec0ff */
[----:B------:R-:W0:Y:S01]  /*b4e50*/  LDCU.64 UR8, c[0x0][0x398] ;  /* 0x00007300ff0877ac */ /* 0x000e220008000a00 */
[----:B-1----:R-:W-:Y:S02]  /*b4e60*/  VIADD R0, R16, 0x71 ;  /* 0x0000007110007836 */ /* 0x002fe40000000000 */
[----:B------:R-:W-:-:S03]  /*b4e70*/  @P0 LOP3.LUT R19, R19, 0x8000000, RZ, 0xfc, !PT ;  /* 0x0800000013130812 */ /* 0x000fc600078efcff */
[----:B------:R-:W-:Y:S02]  /*b4e80*/  ISETP.GE.AND P0, PT, R0, UR29, PT ;  /* 0x0000001d00007c0c */ /* 0x000fe4000bf06270 */
[----:B------:R-:W-:Y:S01]  /*b4e90*/  LOP3.LUT R19, R19, 0xfbffffff, RZ, 0xc0, !PT ;  /* 0xfbffffff13137812 */ /* 0x000fe200078ec0ff */
[----:B------:R-:W-:Y:S01]  /*b4ea0*/  VIADD R0, R16, 0x65 ;  /* 0x0000006510007836 */ /* 0x000fe20000000000 */
[----:B------:R-:W-:Y:S01]  /*b4eb0*/  ISETP.LT.AND P1, PT, R17, UR20, !P0 ;  /* 0x0000001411007c0c */ /* 0x000fe2000c721270 */
[----:B------:R-:W1:Y:S01]  /*b4ec0*/  LDCU.64 UR28, c[0x0][0x398] ;  /* 0x00007300ff1c77ac */ /* 0x000e620008000a00 */
        /* <DEDUP_REMOVED lines=10> */
[----:B------:R-:W2:Y:S01]  /*b4f70*/  LDCU.64 UR20, c[0x0][0x398] ;  /* 0x00007300ff1477ac */ /* 0x000ea20008000a00 */
[----:B------:R-:W-:-:S09]  /*b4f80*/  ISETP.GE.AND P0, PT, R0, UR19, PT ;  /* 0x0000001300007c0c */ /* 0x000fd2000bf06270 */
[----:B------:R-:W-:Y:S01]  /*b4f90*/  @P2 LOP3.LUT R19, R19, 0x1000000, RZ, 0xfc, !PT ;  /* 0x0100000013132812 */ /* 0x000fe200078efcff */
[----:B0-----:R-:W-:Y:S01]  /*b4fa0*/  IMAD.U32 R2, RZ, RZ, UR31 ;  /* 0x0000001fff027e24 */ /* 0x001fe2000f8e00ff */
[----:B------:R-:W-:Y:S01]  /*b4fb0*/  UMOV UR22, UR30 ;  /* 0x0000001e00167c82 */ /* 0x000fe20008000000 */
[----:B-1----:R-:W-:Y:S01]  /*b4fc0*/  IMAD.U32 R0, RZ, RZ, UR29 ;  /* 0x0000001dff007e24 */ /* 0x002fe2000f8e00ff */
[----:B------:R-:W-:Y:S01]  /*b4fd0*/  LOP3.LUT R19, R19, 0xff7fffff, RZ, 0xc0, !PT ;  /* 0xff7fffff13137812 */ /* 0x000fe200078ec0ff */
[----:B------:R-:W0:Y:S03]  /*b4fe0*/  LDCU.64 UR18, c[0x0][0x398] ;  /* 0x00007300ff1277ac */ /* 0x000e260008000a00 */
[----:B------:R-:W-:Y:S01]  /*b4ff0*/  @P1 LOP3.LUT R19, R19, 0x800000, RZ, 0xfc, !PT ;  /* 0x0080000013131812 */ /* 0x000fe200078efcff */
[----:B------:R-:W-:Y:S01]  /*b5000*/  STL [R1+0xe44], R2 ;  /* 0x000e440201007387 */ /* 0x000fe20000100800 */
[----:B------:R-:W-:Y:S01]  /*b5010*/  ISETP.LT.AND P1, PT, R17, UR10, !P0 ;  /* 0x0000000a11007c0c */ /* 0x000fe2000c721270 */
[----:B------:R-:W-:Y:S01]  /*b5020*/  UMOV UR24, UR28 ;  /* 0x0000001c00187c82 */ /* 0x000fe20008000000 */
[----:B------:R-:W-:Y:S01]  /*b5030*/  ISETP.LT.AND P0, PT, R15, UR58, !P0 ;  /* 0x0000003a0f007c0c */ /* 0x000fe2000c701270 */
[----:B------:R-:W1:Y:S01]  /*b5040*/  LDCU.64 UR30, c[0x0][0x398] ;  /* 0x00007300ff1e77ac */ /* 0x000e620008000a00 */
[----:B------:R-:W-:Y:S01]  /*b5050*/  LOP3.LUT R19, R19, 0xffdfffff, RZ, 0xc0, !PT ;  /* 0xffdfffff13137812 */ /* 0x000fe200078ec0ff */
[----:B------:R0:W-:Y:S01]  /*b5060*/  STL [R1+0xdec], R0 ;  /* 0x000dec0001007387 */ /* 0x0001e20000100800 */
[----:B------:R-:W0:Y:S07]  /*b5070*/  LDCU.64 UR28, c[0x0][0x398] ;  /* 0x00007300ff1c77ac */ /* 0x000e2e0008000a00 */
[----:B------:R-:W-:-:S04]  /*b5080*/  @P1 LOP3.LUT R11, R11, 0x100000, RZ, 0xfc, !PT ;  /* 0x001000000b0b1812 */ /* 0x000fc800078efcff */
[----:B------:R-:W-:-:S04]  /*b5090*/  LOP3.LUT R11, R11, 0xfff7ffff, RZ, 0xc0, !PT ;  /* 0xfff7ffff0b0b7812 */ /* 0x000fc800078ec0ff */
[----:B------:R-:W-:Y:S02]  /*b50a0*/  @P0 LOP3.LUT R11, R11, 0x80000, RZ, 0xfc, !PT ;  /* 0x000800000b0b0812 */ /* 0x000fe400078efcff */
[----:B------:R-:W-:-:S04]  /*b50b0*/  ISETP.GE.AND P0, PT, R29, UR7, PT ;  /* 0x000000071d007c0c */ /* 0x000fc8000bf06270 */
[----:B------:R-:W-:Y:S02]  /*b50c0*/  ISETP.LT.AND P1, PT, R17, UR16, !P0 ;  /* 0x0000001011007c0c */ /* 0x000fe4000c721270 */
[----:B------:R-:W-:Y:S01]  /*b50d0*/  ISETP.LT.AND P0, PT, R15, UR14, !P0 ;  /* 0x0000000e0f007c0c */ /* 0x000fe2000c701270 */
[----:B0-----:R-:W-:-:S10]  /*b50e0*/  VIADD R0, R16, 0xb4 ;  /* 0x000000b410007836 */ /* 0x001fd40000000000 */
[----:B------:R-:W-:-:S04]  /*b50f0*/  @P1 LOP3.LUT R19, R19, 0x200000, RZ, 0xfc, !PT ;  /* 0x0020000013131812 */ /* 0x000fc800078efcff */
[----:B------:R-:W-:-:S04]  /*b5100*/  LOP3.LUT R19, R19, 0xfff7ffff, RZ, 0xc0, !PT ;  /* 0xfff7ffff13137812 */ /* 0x000fc800078ec0ff */
[----:B------:R-:W-:Y:S02]  /*b5110*/  @P0 LOP3.LUT R19, R19, 0x80000, RZ, 0xfc, !PT ;  /* 0x0008000013130812 */ /* 0x000fe400078efcff */
[----:B------:R-:W-:Y:S02]  /*b5120*/  ISETP.GE.AND P0, PT, R0, UR17, PT ;  /* 0x0000001100007c0c */ /* 0x000fe4000bf06270 */
[----:B------:R-:W-:Y:S01]  /*b5130*/  LOP3.LUT R19, R19, 0xfffbffff, RZ, 0xc0, !PT ;  /* 0xfffbffff13137812 */ /* 0x000fe200078ec0ff */
[C---:B------:R-:W-:Y:S01]  /*b5140*/  VIADD R29, R16.reuse, 0xae ;  /* 0x000000ae101d7836 */ /* 0x040fe20000000000 */
[----:B--2---:R-:W-:Y:S01]  /*b5150*/  ISETP.LT.AND P1, PT, R17, UR4, !P0 ;  /* 0x0000000411007c0c */ /* 0x004fe2000c721270 */
[----:B------:R-:W-:Y:S01]  /*b5160*/  VIADD R0, R16, 0xa8 ;  /* 0x000000a810007836 */ /* 0x000fe20000000000 */
        /* <DEDUP_REMOVED lines=11> */
[----:B------:R-:W2:Y:S01]  /*b5220*/  LDCU.64 UR4, c[0x0][0x398] ;  /* 0x00007300ff0477ac */ /* 0x000ea20008000a00 */
        /* <DEDUP_REMOVED lines=14> */
[----:B------:R-:W-:Y:S01]  /*b5310*/  IMAD.U32 R20, RZ, RZ, UR29 ;  /* 0x0000001dff147e24 */ /* 0x000fe2000f8e00ff */
[----:B------:R-:W-:Y:S01]  /*b5320*/  ISETP.LT.AND P1, PT, R17, UR18, !P0 ;  /* 0x0000001211007c0c */ /* 0x000fe2000c721270 */
[----:B------:R-:W1:Y:S01]  /*b5330*/  LDCU.64 UR28, c[0x0][0x398] ;  /* 0x00007300ff1c77ac */ /* 0x000e620008000a00 */
[----:B------:R-:W-:Y:S01]  /*b5340*/  ISETP.LT.AND P0, PT, R15, UR24, !P0 ;  /* 0x000000180f007c0c */ /* 0x000fe2000c701270 */
[----:B------:R-:W-:Y:S01]  /*b5350*/  VIADD R29, R16, 0x96 ;  /* 0x00000096101d7836 */ /* 0x000fe20000000000 */
[----:B0-----:R-:W-:Y:S01]  /*b5360*/  UMOV UR7, UR8 ;  /* 0x0000000800077c82 */ /* 0x001fe20008000000 */
[----:B------:R-:W-:Y:S01]  /*b5370*/  UMOV UR22, UR9 ;  /* 0x0000000900167c82 */ /* 0x000fe20008000000 */
[----:B------:R-:W0:Y:S01]  /*b5380*/  LDCU.64 UR8, c[0x0][0x398] ;  /* 0x00007300ff0877ac */ /* 0x000e220008000a00 */
[----:B------:R-:W0:Y:S06]  /*b5390*/  LDCU.64 UR20, c[0x0][0x398] ;  /* 0x00007300ff1477ac */ /* 0x000e2c0008000a00 */
[----:B------:R-:W-:-:S04]  /*b53a0*/  @P1 LOP3.LUT R19, R19, 0x1000, RZ, 0xfc, !PT ;  /* 0x0000100013131812 */ /* 0x000fc800078efcff */
[----:B------:R-:W-:-:S04]  /*b53b0*/  LOP3.LUT R19, R19, 0xfffff7ff, RZ, 0xc0, !PT ;  /* 0xfffff7ff13137812 */ /* 0x000fc800078ec0ff */
[----:B------:R-:W-:Y:S02]  /*b53c0*/  @P0 LOP3.LUT R19, R19, 0x800, RZ, 0xfc, !PT ;  /* 0x0000080013130812 */ /* 0x000fe400078efcff */
[----:B------:R-:W-:Y:S02]  /*b53d0*/  ISETP.GE.AND P0, PT, R0, UR19, PT ;  /* 0x0000001300007c0c */ /* 0x000fe4000bf06270 */
[----:B------:R-:W-:Y:S01]  /*b53e0*/  LOP3.LUT R19, R19, 0xfffffbff, RZ, 0xc0, !PT ;  /* 0xfffffbff13137812 */ /* 0x000fe200078ec0ff */
[----:B-1----:R-:W-:Y:S01]  /*b53f0*/  UMOV UR14, UR28 ;  /* 0x0000001c000e7c82 */ /* 0x002fe20008000000 */
[----:B------:R-:W-:Y:S01]  /*b5400*/  ISETP.LT.AND P1, PT, R17, UR16, !P0 ;  /* 0x0000001011007c0c */ /* 0x000fe2000c721270 */
[----:B------:R-:W-:Y:S01]  /*b5410*/  VIADD R0, R16, 0x90 ;  /* 0x0000009010007836 */ /* 0x000fe20000000000 */
        /* <DEDUP_REMOVED lines=8> */
[----:B--2---:R-:W-:Y:S01]  /*b54a0*/  ISETP.LT.AND P2, PT, R17, UR4, !P0 ;  /* 0x0000000411007c0c */ /* 0x004fe2000c741270 */
[----:B------:R-:W-:Y:S01]  /*b54b0*/  UMOV UR12, UR29 ;  /* 0x0000001d000c7c82 */ /* 0x000fe20008000000 */
[----:B------:R-:W-:Y:S01]  /*b54c0*/  ISETP.LT.AND P1, PT, R15, UR14, !P0 ;  /* 0x0000000e0f007c0c */ /* 0x000fe2000c721270 */
[----:B------:R-:W2:Y:S01]  /*b54d0*/  LDCU.64 UR16, c[0x0][0x398] ;  /* 0x00007300ff1077ac */ /* 0x000ea20008000a00 */
[----:B------:R-:W-:-:S09]  /*b54e0*/  ISETP.GE.AND P0, PT, R0, UR5, PT ;  /* 0x0000000500007c0c */ /* 0x000fd2000bf06270 */
[----:B------:R-:W-:Y:S01]  /*b54f0*/  @P2 LOP3.LUT R19, R19, 0x100, RZ, 0xfc, !PT ;  /* 0x0000010013132812 */ /* 0x000fe200078efcff */
[----:B0-----:R-:W-:Y:S01]  /*b5500*/  UMOV UR46, UR21 ;  /* 0x00000015002e7c82 */ /* 0x001fe20008000000 */
[----:B------:R-:W-:Y:S01]  /*b5510*/  MOV.SPILL R2, UR12 ;  /* 0x0000000c00027c02 */ /* 0x000fe20009000f00 */
[----:B------:R-:W-:Y:S01]  /*b5520*/  VIADD R0, R16, 0x84 ;  /* 0x0000008410007836 */ /* 0x000fe20000000000 */
[----:B------:R-:W-:Y:S01]  /*b5530*/  LOP3.LUT R19, R19, 0xffffff7f, RZ, 0xc0, !PT ;  /* 0xffffff7f13137812 */ /* 0x000fe200078ec0ff */
[----:B------:R-:W0:Y:S03]  /*b5540*/  LDCU.64 UR4, c[0x0][0x398] ;  /* 0x00007300ff0477ac */ /* 0x000e260008000a00 */
[----:B------:R-:W-:Y:S02]  /*b5550*/  @P1 LOP3.LUT R19, R19, 0x80, RZ, 0xfc, !PT ;  /* 0x0000008013131812 */ /* 0x000fe400078efcff */
[----:B------:R-:W-:Y:S01]  /*b5560*/  MOV.SPILL R7, UR13 ;  /* 0x0000000d00077c02 */ /* 0x000fe20009000f00 */
[----:B------:R-:W-:Y:S01]  /*b5570*/  STL [R1+0x2bfc], R20 ;  /* 0x002bfc1401007387 */ /* 0x000fe20000100800 */
[----:B------:R-:W-:Y:S01]  /*b5580*/  ISETP.LT.AND P1, PT, R17, UR8, !P0 ;  /* 0x0000000811007c0c */ /* 0x000fe2000c721270 */
[----:B------:R-:W0:Y:S01]  /*b5590*/  LDCU.64 UR28, c[0x0][0x398] ;  /* 0x00007300ff1c77ac */ /* 0x000e220008000a00 */
[----:B------:R-:W-:-:S02]  /*b55a0*/  ISETP.LT.AND P0, PT, R15, UR7, !P0 ;  /* 0x000000070f007c0c */ /* 0x000fc4000c701270 */
[----:B------:R-:W-:-:S09]  /*b55b0*/  LOP3.LUT R19, R19, 0xffffffbf, RZ, 0xc0, !PT ;  /* 0xffffffbf13137812 */ /* 0x000fd200078ec0ff */
[----:B------:R-:W-:-:S04]  /*b55c0*/  @P1 LOP3.LUT R19, R19, 0x40, RZ, 0xfc, !PT ;  /* 0x0000004013131812 */ /* 0x000fc800078efcff */
[----:B------:R-:W-:-:S04]  /*b55d0*/  LOP3.LUT R19, R19, 0xffffffdf, RZ, 0xc0, !PT ;  /* 0xffffffdf13137812 */ /* 0x000fc800078ec0ff */
[----:B------:R-:W-:Y:S02]  /*b55e0*/  @P0 LOP3.LUT R19, R19, 0x20, RZ, 0xfc, !PT ;  /* 0x0000002013130812 */ /* 0x000fe400078efcff */
[----:B------:R-:W-:Y:S01]  /*b55f0*/  ISETP.GE.AND P0, PT, R29, UR9, PT ;  /* 0x000000091d007c0c */ /* 0x000fe2000bf06270 */
[----:B------:R-:W-:Y:S01]  /*b5600*/  UMOV UR12, UR20 ;  /* 0x00000014000c7c82 */ /* 0x000fe20008000000 */
[----:B------:R-:W-:Y:S01]  /*b5610*/  LOP3.LUT R19, R19, 0xffffffef, RZ, 0xc0, !PT ;  /* 0xffffffef13137812 */ /* 0x000fe200078ec0ff */
[----:B------:R-:W2:Y:S01]  /*b5620*/  LDCU.64 UR20, c[0x0][0x398] ;  /* 0x00007300ff1477ac */ /* 0x000ea20008000a00 */
[----:B-1----:R-:W-:Y:S02]  /*b5630*/  ISETP.LT.AND P2, PT, R17, UR18, !P0 ;  /* 0x0000001211007c0c */ /* 0x002fe4000c741270 */
[----:B------:R-:W-:Y:S01]  /*b5640*/  ISETP.LT.AND P1, PT, R15, UR12, !P0 ;  /* 0x0000000c0f007c0c */ /* 0x000fe2000c721270 */
[----:B0-----:R-:W-:Y:S01]  /*b5650*/  UMOV UR7, UR4 ;  /* 0x0000000400077c82 */ /* 0x001fe20008000000 */
[----:B------:R-:W-:Y:S01]  /*b5660*/  ISETP.GE.AND P0, PT, R0, UR19, PT ;  /* 0x0000001300007c0c */ /* 0x000fe2000bf06270 */
[----:B------:R-:W-:Y:S01]  /*b5670*/  UMOV UR76, UR5 ;  /* 0x00000005004c7c82 */ /* 0x000fe20008000000 */
[----:B------:R-:W0:Y:S01]  /*b5680*/  LDCU.64 UR4, c[0x0][0x398] ;  /* 0x00007300ff0477ac */ /* 0x000e220008000a00 */
[----:B------:R-:W-:Y:S01]  /*b5690*/  VIADD R29, R16, 0x7e ;  /* 0x0000007e101d7836 */ /* 0x000fe20000000000 */
[----:B------:R-:W1:Y:S05]  /*b56a0*/  LDCU.64 UR8, c[0x0][0x398] ;  /* 0x00007300ff0877ac */ /* 0x000e6a0008000a00 */
[----:B------:R-:W-:Y:S01]  /*b56b0*/  @P2 LOP3.LUT R19, R19, 0x10, RZ, 0xfc, !PT ;  /* 0x0000001013132812 */ /* 0x000fe200078efcff */
[----:B--2---:R-:W-:-:S03]  /*b56c0*/  UMOV UR10, UR20 ;  /* 0x00000014000a7c82 */ /* 0x004fc60008000000 */
[----:B------:R-:W-:Y:S01]  /*b56d0*/  LOP3.LUT R19, R19, 0xfffffff7, RZ, 0xc0, !PT ;  /* 0xfffffff713137812 */ /* 0x000fe200078ec0ff */
[----:B------:R-:W-:Y:S01]  /*b56e0*/  UMOV UR48, UR21 ;  /* 0x0000001500307c82 */ /* 0x000fe20008000000 */
[----:B------:R-:W2:Y:S02]  /*b56f0*/  LDCU.64 UR20, c[0x0][0x398] ;  /* 0x00007300ff1477ac */ /* 0x000ea40008000a00 */
[----:B------:R-:W-:Y:S02]  /*b5700*/  @P1 LOP3.LUT R19, R19, 0x8, RZ, 0xfc, !PT ;  /* 0x0000000813131812 */ /* 0x000fe400078efcff */
[----:B------:R-:W-:Y:S01]  /*b5710*/  ISETP.LT.AND P1, PT, R17, UR16, !P0 ;  /* 0x0000001011007c0c */ /* 0x000fe2000c721270 */
[----:B------:R-:W-:Y:S01]  /*b5720*/  VIADD R0, R16, 0x78 ;  /* 0x0000007810007836 */ /* 0x000fe20000000000 */
[----:B------:R-:W-:Y:S01]  /*b5730*/  ISETP.LT.AND P0, PT, R15, UR10, !P0 ;  /* 0x0000000a0f007c0c */ /* 0x000fe2000c701270 */
[----:B------:R-:W0:Y:S01]  /*b5740*/  LDCU.64 UR12, c[0x0][0x398] ;  /* 0x00007300ff0c77ac */ /* 0x000e220008000a00 */
[----:B------:R-:W-:Y:S01]  /*b5750*/  LOP3.LUT R19, R19, 0xfffffffb, RZ, 0xc0, !PT ;  /* 0xfffffffb13137812 */ /* 0x000fe200078ec0ff */
[----:B------:R-:W0:Y:S08]  /*b5760*/  LDCU.64 UR18, c[0x0][0x398] ;  /* 0x00007300ff1277ac */ /* 0x000e300008000a00 */
[----:B------:R-:W-:-:S04]  /*b5770*/  @P1 LOP3.LUT R19, R19, 0x4, RZ, 0xfc, !PT ;  /* 0x0000000413131812 */ /* 0x000fc800078efcff */
[----:B------:R-:W-:-:S04]  /*b5780*/  LOP3.LUT R19, R19, 0xfffffffd, RZ, 0xc0, !PT ;  /* 0xfffffffd13137812 */ /* 0x000fc800078ec0ff */
[----:B------:R-:W-:Y:S02]  /*b5790*/  @P0 LOP3.LUT R19, R19, 0x2, RZ, 0xfc, !PT ;  /* 0x0000000213130812 */ /* 0x000fe400078efcff */
[----:B------:R-:W-:Y:S01]  /*b57a0*/  ISETP.GE.AND P0, PT, R29, UR17, PT ;  /* 0x000000111d007c0c */ /* 0x000fe2000bf06270 */
[----:B------:R-:W1:Y:S03]  /*b57b0*/  LDCU.64 UR16, c[0x0][0x398] ;  /* 0x00007300ff1077ac */ /* 0x000e660008000a00 */
[----:B------:R-:W-:Y:S02]  /*b57c0*/  ISETP.LT.AND P1, PT, R15, UR7, !P0 ;  /* 0x000000070f007c0c */ /* 0x000fe4000c721270 */
[----:B0-----:R-:W-:Y:S02]  /*b57d0*/  ISETP.LT.AND P2, PT, R17, UR4, !P0 ;  /* 0x0000000411007c0c */ /* 0x001fe4000c741270 */
[----:B------:R-:W-:Y:S01]  /*b57e0*/  ISETP.GE.AND P0, PT, R0, UR5, PT ;  /* 0x0000000500007c0c */ /* 0x000fe2000bf06270 */
[----:B------:R-:W-:Y:S01]  /*b57f0*/  VIADD R29, R16, 0x72 ;  /* 0x00000072101d7836 */ /* 0x000fe20000000000 */
[----:B------:R-:W-:Y:S01]  /*b5800*/  LOP3.LUT R19, R19, 0xfffffffe, RZ, 0xc0, !PT ;  /* 0xfffffffe13137812 */ /* 0x000fe200078ec0ff */
[----:B------:R-:W0:Y:S06]  /*b5810*/  LDCU.64 UR4, c[0x0][0x398] ;  /* 0x00007300ff0477ac */ /* 0x000e2c0008000a00 */
[----:B------:R-:W-:-:S02]  /*b5820*/  @P1 LOP3.LUT R12, R12, 0x80000000, RZ, 0xfc, !PT ;  /* 0x800000000c0c1812 */ /* 0x000fc400078efcff */
[----:B-1----:R-:W-:Y:S02]  /*b5830*/  ISETP.LT.AND P1, PT, R17, UR8, !P0 ;  /* 0x0000000811007c0c */ /* 0x002fe4000c721270 */
[----:B--2---:R-:W-:Y:S02]  /*b5840*/  ISETP.LT.AND P0, PT, R15, UR20, !P0 ;  /* 0x000000140f007c0c */ /* 0x004fe4000c701270 */
[----:B------:R-:W-:-:S09]  /*b5850*/  LOP3.LUT R12, R12, 0xbfffffff, RZ, 0xc0, !PT ;  /* 0xbfffffff0c0c7812 */ /* 0x000fd200078ec0ff */
[----:B------:R-:W-:-:S04]  /*b5860*/  @P1 LOP3.LUT R12, R12, 0x40000000, RZ, 0xfc, !PT ;  /* 0x400000000c0c1812 */ /* 0x000fc800078efcff */
[----:B------:R-:W-:-:S04]  /*b5870*/  LOP3.LUT R12, R12, 0xdfffffff, RZ, 0xc0, !PT ;  /* 0xdfffffff0c0c7812 */ /* 0x000fc800078ec0ff */
[----:B------:R-:W-:Y:S02]  /*b5880*/  @P0 LOP3.LUT R12, R12, 0x20000000, RZ, 0xfc, !PT ;  /* 0x200000000c0c0812 */ /* 0x000fe400078efcff */
[----:B------:R-:W-:Y:S01]  /*b5890*/  ISETP.GE.AND P0, PT, R29, UR9, PT ;  /* 0x000000091d007c0c */ /* 0x000fe2000bf06270 */
[----:B------:R-:W-:Y:S01]  /*b58a0*/  VIADD R0, R16, 0x6c ;  /* 0x0000006c10007836 */ /* 0x000fe20000000000 */
[----:B------:R-:W-:Y:S01]  /*b58b0*/  @P2 LOP3.LUT R19, R19, 0x1, RZ, 0xfc, !PT ;  /* 0x0000000113132812 */ /* 0x000fe200078efcff */
[----:B------:R-:W1:Y:S01]  /*b58c0*/  LDCU.64 UR8, c[0x0][0x398] ;  /* 0x00007300ff0877ac */ /* 0x000e620008000a00 */
[----:B------:R-:W-:Y:S02]  /*b58d0*/  ISETP.LT.AND P2, PT, R17, UR16, !P0 ;  /* 0x0000001011007c0c */ /* 0x000fe4000c741270 */
[----:B---3--:R-:W-:Y:S02]  /*b58e0*/  ISETP.LT.AND P1, PT, R15, UR32, !P0 ;  /* 0x000000200f007c0c */ /* 0x008fe4000c721270 */
[----:B------:R-:W-:-:S02]  /*b58f0*/  LOP3.LUT R12, R12, 0xefffffff, RZ, 0xc0, !PT ;  /* 0xefffffff0c0c7812 */ /* 0x000fc400078ec0ff */
[----:B------:R-:W-:Y:S01]  /*b5900*/  ISETP.GE.AND P0, PT, R0, UR17, PT ;  /* 0x0000001100007c0c */ /* 0x000fe2000bf06270 */
[----:B------:R-:W-:Y:S01]  /*b5910*/  VIADD R29, R16, 0x66 ;  /* 0x00000066101d7836 */ /* 0x000fe20000000000 */
[----:B------:R-:W2:Y:S01]  /*b5920*/  S2UR UR7, SR_CgaCtaId ;  /* 0x00000000000779c3 */ /* 0x000ea20000008800 */
[----:B------:R-:W-:Y:S01]  /*b5930*/  UMOV UR10, UR13 ;  /* 0x0000000d000a7c82 */ /* 0x000fe20008000000 */
[----:B------:R-:W-:Y:S01]  /*b5940*/  IMAD.U32 R4, RZ, RZ, UR12 ;  /* 0x0000000cff047e24 */ /* 0x000fe2000f8e00ff */
[----:B------:R-:W3:Y:S02]  /*b5950*/  LDCU.64 UR12, c[0x0][0x398] ;  /* 0x00007300ff0c77ac */ /* 0x000ee40008000a00 */
[----:B------:R-:W-:Y:S01]  /*b5960*/  @P2 LOP3.LUT R12, R12, 0x10000000, RZ, 0xfc, !PT ;  /* 0x100000000c0c2812 */ /* 0x000fe200078efcff */
[----:B------:R-:W-:Y:S01]  /*b5970*/  STL [R1+0x2ae8], R19 ;  /* 0x002ae81301007387 */ /* 0x000fe20000100800 */
[----:B------:R-:W1:Y:S02]  /*b5980*/  LDCU.64 UR16, c[0x0][0x398] ;  /* 0x00007300ff1077ac */ /* 0x000e640008000a00 */
[----:B------:R-:W-:-:S04]  /*b5990*/  LOP3.LUT R12, R12, 0xf7ffffff, RZ, 0xc0, !PT ;  /* 0xf7ffffff0c0c7812 */ /* 0x000fc800078ec0ff */
[----:B------:R-:W-:Y:S02]  /*b59a0*/  @P1 LOP3.LUT R12, R12, 0x8000000, RZ, 0xfc, !PT ;  /* 0x080000000c0c1812 */ /* 0x000fe400078efcff */
[----:B0-----:R-:W-:Y:S02]  /*b59b0*/  ISETP.LT.AND P1, PT, R17, UR4, !P0 ;  /* 0x0000000411007c0c */ /* 0x001fe4000c721270 */
[----:B------:R-:W-:Y:S02]  /*b59c0*/  ISETP.LT.AND P0, PT, R15, UR44, !P0 ;  /* 0x0000002c0f007c0c */ /* 0x000fe4000c701270 */
[----:B------:R-:W-:-:S09]  /*b59d0*/  LOP3.LUT R12, R12, 0xfbffffff, RZ, 0xc0, !PT ;  /* 0xfbffffff0c0c7812 */ /* 0x000fd200078ec0ff */
[----:B------:R-:W-:-:S04]  /*b59e0*/  @P1 LOP3.LUT R12, R12, 0x4000000, RZ, 0xfc, !PT ;  /* 0x040000000c0c1812 */ /* 0x000fc800078efcff */
[----:B------:R-:W-:-:S04]  /*b59f0*/  LOP3.LUT R12, R12, 0xfdffffff, RZ, 0xc0, !PT ;  /* 0xfdffffff0c0c7812 */ /* 0x000fc800078ec0ff */
[----:B------:R-:W-:Y:S02]  /*b5a00*/  @P0 LOP3.LUT R12, R12, 0x2000000, RZ, 0xfc, !PT ;  /* 0x020000000c0c0812 */ /* 0x000fe400078efcff */
[----:B------:R-:W-:Y:S01]  /*b5a10*/  ISETP.GE.AND P0, PT, R29, UR5, PT ;  /* 0x000000051d007c0c */ /* 0x000fe2000bf06270 */
[----:B------:R-:W0:Y:S03]  /*b5a20*/  LDCU.64 UR4, c[0x0][0x398] ;  /* 0x00007300ff0477ac */ /* 0x000e260008000a00 */
[----:B-1----:R-:W-:Y:S02]  /*b5a30*/  ISETP.LT.AND P1, PT, R17, UR8, !P0 ;  /* 0x0000000811007c0c */ /* 0x002fe4000c721270 */
[----:B-----5:R-:W-:Y:S02]  /*b5a40*/  ISETP.LT.AND P0, PT, R15, UR56, !P0 ;  /* 0x000000380f007c0c */ /* 0x020fe4000c701270 */
[----:B------:R-:W-:Y:S01]  /*b5a50*/  LOP3.LUT R12, R12, 0xfeffffff, RZ, 0xc0, !PT ;  /* 0xfeffffff0c0c7812 */ /* 0x000fe200078ec0ff */
[----:B------:R-:W-:-:S08]  /*b5a60*/  VIADD R29, R16, 0xc1 ;  /* 0x000000c1101d7836 */ /* 0x000fd00000000000 */
[----:B------:R-:W-:-:S04]  /*b5a70*/  @P1 LOP3.LUT R12, R12, 0x1000000, RZ, 0xfc, !PT ;  /* 0x010000000c0c1812 */ /* 0x000fc800078efcff */
[----:B------:R-:W-:-:S04]  /*b5a80*/  LOP3.LUT R12, R12, 0xffbfffff, RZ, 0xc0, !PT ;  /* 0xffbfffff0c0c7812 */ /* 0x000fc800078ec0ff */
[----:B------:R-:W-:Y:S02]  /*b5a90*/  @P0 LOP3.LUT R12, R12, 0x400000, RZ, 0xfc, !PT ;  /* 0x004000000c0c0812 */ /* 0x000fe400078efcff */
[----:B------:R-:W-:-:S04]  /*b5aa0*/  ISETP.GE.AND P0, PT, R29, UR10, PT ;  /* 0x0000000a1d007c0c */ /* 0x000fc8000bf06270 */
[----:B0-----:R-:W-:Y:S01]  /*b5ab0*/  ISETP.LT.AND P1, PT, R17, UR4, !P0 ;  /* 0x0000000411007c0c */ /* 0x001fe2000c721270 */
[----:B------:R-:W-:Y:S01]  /*b5ac0*/  UMOV UR4, 0x400 ;  /* 0x0000040000047882 */ /* 0x000fe20000000000 */
[----:B------:R-:W-:Y:S01]  /*b5ad0*/  ISETP.LT.AND P0, PT, R15, UR6, !P0 ;  /* 0x000000060f007c0c */ /* 0x000fe2000c701270 */
[----:B--2---:R-:W-:Y:S01]  /*b5ae0*/  ULEA UR6, UR7, UR4, 0x18 ;  /* 0x0000000407067291 */ /* 0x004fe2000f8ec0ff */
[----:B------:R-:W-:Y:S01]  /*b5af0*/  LOP3.LUT R12, R12, 0xff7fffff, RZ, 0xc0, !PT ;  /* 0xff7fffff0c0c7812 */ /* 0x000fe200078ec0ff */
[----:B------:R-:W0:Y:S04]  /*b5b00*/  LDCU UR4, c[0x0][0x3b8] ;  /* 0x00007700ff0477ac */ /* 0x000e280008000800 */
[----:B------:R-:W-:-:S05]  /*b5b10*/  IMAD.U32 R3, RZ, RZ, UR6 ;  /* 0x00000006ff037e24 */ /* 0x000fca000f8e00ff */
[----:B------:R-:W1:Y:S01]  /*b5b20*/  LDCU.64 UR6, c[0x0][0x398] ;  /* 0x00007300ff0677ac */ /* 0x000e620008000a00 */
[----:B------:R-:W-:Y:S01]  /*b5b30*/  @P1 LOP3.LUT R12, R12, 0x800000, RZ, 0xfc, !PT ;  /* 0x008000000c0c1812 */ /* 0x000fe200078efcff */
[----:B------:R-:W-:-:S03]  /*b5b40*/  VIADD R29, R16, 0xbb ;  /* 0x000000bb101d7836 */ /* 0x000fc60000000000 */
[----:B------:R-:W-:-:S04]  /*b5b50*/  LOP3.LUT R12, R12, 0xffdfffff, RZ, 0xc0, !PT ;  /* 0xffdfffff0c0c7812 */ /* 0x000fc800078ec0ff */
[----:B------:R-:W-:Y:S02]  /*b5b60*/  @P0 LOP3.LUT R12, R12, 0x200000, RZ, 0xfc, !PT ;  /* 0x002000000c0c0812 */ /* 0x000fe400078efcff */
[----:B------:R-:W-:Y:S01]  /*b5b70*/  ISETP.GE.AND P0, PT, R29, UR5, PT ;  /* 0x000000051d007c0c */ /* 0x000fe2000bf06270 */
[----:B0-----:R-:W-:Y:S01]  /*b5b80*/  IMAD R0, R16, UR4, RZ ;  /* 0x0000000410007c24 */ /* 0x001fe2000f8e02ff */
[----:B---3--:R-:W-:Y:S02]  /*b5b90*/  UMOV UR4, UR12 ;  /* 0x0000000c00047c82 */ /* 0x008fe40008000000 */
[----:B-1----:R-:W-:Y:S02]  /*b5ba0*/  ISETP.LT.AND P1, PT, R17, UR6, !P0 ;  /* 0x0000000611007c0c */ /* 0x002fe4000c721270 */
[----:B------:R-:W-:Y:S01]  /*b5bb0*/  ISETP.LT.AND P0, PT, R15, UR4, !P0 ;  /* 0x000000040f007c0c */ /* 0x000fe2000c701270 */
[----:B------:R-:W0:Y:S01]  /*b5bc0*/  LDCU.64 UR4, c[0x0][0x398] ;  /* 0x00007300ff0477ac */ /* 0x000e220008000a00 */
[----:B------:R-:W-:Y:S01]  /*b5bd0*/  STL [R1+0x2c00], R4 ;  /* 0x002c000401007387 */ /* 0x000fe20000100800 */
[----:B------:R-:W-:-:S03]  /*b5be0*/  LOP3.LUT R12, R12, 0xffefffff, RZ, 0xc0, !PT ;  /* 0xffefffff0c0c7812 */ /* 0x000fc600078ec0ff */
[----:B------:R1:W-:Y:S01]  /*b5bf0*/  STL [R1+0xdc4], R3 ;  /* 0x000dc40301007387 */ /* 0x0003e20000100800 */
[----:B------:R-:W-:-:S04]  /*b5c00*/  VIADD R29, R16, 0xb5 ;  /* 0x000000b5101d7836 */ /* 0x000fc80000000000 */
[----:B------:R-:W-:Y:S01]  /*b5c10*/  @P1 LOP3.LUT R12, R12, 0x100000, RZ, 0xfc, !PT ;  /* 0x001000000c0c1812 */ /* 0x000fe200078efcff */
[----:B-1----:R-:W-:Y:S01]  /*b5c20*/  IMAD.U32 R3, RZ, RZ, UR13 ;  /* 0x0000000dff037e24 */ /* 0x002fe2000f8e00ff */
[----:B------:R-:W1:Y:S02]  /*b5c30*/  LDCU.64 UR12, c[0x0][0x398] ;  /* 0x00007300ff0c77ac */ /* 0x000e640008000a00 */
[----:B------:R-:W-:-:S04]  /*b5c40*/  LOP3.LUT R12, R12, 0xfff7ffff, RZ, 0xc0, !PT ;  /* 0xfff7ffff0c0c7812 */ /* 0x000fc800078ec0ff */
[----:B------:R-:W-:Y:S02]  /*b5c50*/  @P0 LOP3.LUT R12, R12, 0x80000, RZ, 0xfc, !PT ;  /* 0x000800000c0c0812 */ /* 0x000fe400078efcff */
[----:B------:R-:W-:-:S04]  /*b5c60*/  ISETP.GE.AND P0, PT, R29, UR7, PT ;  /* 0x000000071d007c0c */ /* 0x000fc8000bf06270 */
[----:B0-----:R-:W-:Y:S01]  /*b5c70*/  ISETP.LT.AND P1, PT, R17, UR4, !P0 ;  /* 0x0000000411007c0c */ /* 0x001fe2000c721270 */
[----:B------:R-:W-:Y:S01]  /*b5c80*/  STL [R1+0xd9c], R0 ;  /* 0x000d9c0001007387 */ /* 0x000fe20000100800 */
[----:B------:R-:W-:Y:S01]  /*b5c90*/  LOP3.LUT R12, R12, 0xfffbffff, RZ, 0xc0, !PT ;  /* 0xfffbffff0c0c7812 */ /* 0x000fe200078ec0ff */
[----:B-1----:R-:W-:Y:S02]  /*b5ca0*/  UMOV UR6, UR12 ;  /* 0x0000000c00067c82 */ /* 0x002fe40008000000 */
[----:B------:R-:W-:Y:S02]  /*b5cb0*/  ISETP.LT.AND P0, PT, R15, UR6, !P0 ;  /* 0x000000060f007c0c */ /* 0x000fe4000c701270 */
[----:B------:R-:W0:Y:S01]  /*b5cc0*/  LDCU.64 UR6, c[0x0][0x398] ;  /* 0x00007300ff0677ac */ /* 0x000e220008000a00 */
[----:B------:R1:W-:Y:S05]  /*b5cd0*/  STL [R1+0x2c04], R0 ;  /* 0x002c040001007387 */ /* 0x0003ea0000100800 */
[----:B------:R-:W-:Y:S01]  /*b5ce0*/  @P1 LOP3.LUT R12, R12, 0x40000, RZ, 0xfc, !PT ;  /* 0x000400000c0c1812 */ /* 0x000fe200078efcff */
[----:B------:R-:W-:-:S02]  /*b5cf0*/  VIADD R29, R16, 0xaf ;  /* 0x000000af101d7836 */ /* 0x000fc40000000000 */
[----:B-1----:R-:W-:Y:S01]  /*b5d00*/  IMAD.U32 R0, RZ, RZ, UR13 ;  /* 0x0000000dff007e24 */ /* 0x002fe2000f8e00ff */
[----:B------:R-:W1:Y:S01]  /*b5d10*/  LDCU.64 UR12, c[0x0][0x398] ;  /* 0x00007300ff0c77ac */ /* 0x000e620008000a00 */
        /* <DEDUP_REMOVED lines=18> */
[----:B------:R0:W-:Y:S01]  /*b5e40*/  STL [R1+0xdb4], R0 ;  /* 0x000db40001007387 */ /* 0x0001e20000100800 */
[----:B------:R-:W-:Y:S01]  /*b5e50*/  LOP3.LUT R12, R12, 0xffffbfff, RZ, 0xc0, !PT ;  /* 0xffffbfff0c0c7812 */ /* 0x000fe200078ec0ff */
[----:B-1----:R-:W-:Y:S02]  /*b5e60*/  UMOV UR6, UR12 ;  /* 0x0000000c00067c82 */ /* 0x002fe40008000000 */
[----:B------:R-:W-:Y:S02]  /*b5e70*/  ISETP.LT.AND P0, PT, R15, UR6, !P0 ;  /* 0x000000060f007c0c */ /* 0x000fe4000c701270 */
[----:B------:R-:W1:Y:S01]  /*b5e80*/  LDCU.64 UR6, c[0x0][0x398] ;  /* 0x00007300ff0677ac */ /* 0x000e620008000a00 */
[----:B0-----:R-:W-:-:S05]  /*b5e90*/  IMAD.U32 R0, RZ, RZ, UR13 ;  /* 0x0000000dff007e24 */ /* 0x001fca000f8e00ff */
[----:B------:R-:W-:Y:S01]  /*b5ea0*/  @P1 LOP3.LUT R12, R12, 0x4000, RZ, 0xfc, !PT ;  /* 0x000040000c0c1812 */ /* 0x000fe200078efcff */
[----:B------:R-:W0:Y:S01]  /*b5eb0*/  LDCU.64 UR12, c[0x0][0x398] ;  /* 0x00007300ff0c77ac */ /* 0x000e220008000a00 */
[----:B------:R-:W-:Y:S02]  /*b5ec0*/  VIADD R29, R16, 0xa3 ;  /* 0x000000a3101d7836 */ /* 0x000fe40000000000 */
[----:B------:R-:W-:-:S04]  /*b5ed0*/  LOP3.LUT R12, R12, 0xffffdfff, RZ, 0xc0, !PT ;  /* 0xffffdfff0c0c7812 */ /* 0x000fc800078ec0ff */
[----:B------:R-:W-:Y:S02]  /*b5ee0*/  @P0 LOP3.LUT R12, R12, 0x2000, RZ, 0xfc, !PT ;  /* 0x000020000c0c0812 */ /* 0x000fe400078efcff */
[----:B------:R-:W-:-:S04]  /*b5ef0*/  ISETP.GE.AND P0, PT, R29, UR5, PT ;  /* 0x000000051d007c0c */ /* 0x000fc8000bf06270 */
[----:B-1----:R-:W-:Y:S01]  /*b5f00*/  ISETP.LT.AND P1, PT, R17, UR6, !P0 ;  /* 0x0000000611007c0c */ /* 0x002fe2000c721270 */
[----:B0-----:R-:W-:Y:S02]  /*b5f10*/  UMOV UR4, UR12 ;  /* 0x0000000c00047c82 */ /* 0x001fe40008000000 */
[----:B------:R-:W-:Y:S02]  /*b5f20*/  ISETP.LT.AND P0, PT, R15, UR4, !P0 ;  /* 0x000000040f007c0c */ /* 0x000fe4000c701270 */
[----:B------:R-:W0:Y:S01]  /*b5f30*/  LDCU.64 UR4, c[0x0][0x398] ;  /* 0x00007300ff0477ac */ /* 0x000e220008000a00 */
[----:B------:R-:W-:Y:S01]  /*b5f40*/  LOP3.LUT R12, R12, 0xffffefff, RZ, 0xc0, !PT ;  /* 0xffffefff0c0c7812 */ /* 0x000fe200078ec0ff */
[----:B------:R1:W-:Y:S06]  /*b5f50*/  STL [R1+0xdb0], R0 ;  /* 0x000db00001007387 */ /* 0x0003ec0000100800 */
[----:B------:R-:W-:Y:S01]  /*b5f60*/  @P1 LOP3.LUT R12, R12, 0x1000, RZ, 0xfc, !PT ;  /* 0x000010000c0c1812 */ /* 0x000fe200078efcff */
[----:B------:R-:W-:-:S02]  /*b5f70*/  VIADD R29, R16, 0x9d ;  /* 0x0000009d101d7836 */ /* 0x000fc40000000000 */
[----:B-1----:R-:W-:Y:S01]  /*b5f80*/  IMAD.U32 R0, RZ, RZ, UR13 ;  /* 0x0000000dff007e24 */ /* 0x002fe2000f8e00ff */
[----:B------:R-:W1:Y:S01]  /*b5f90*/  LDCU.64 UR12, c[0x0][0x398] ;  /* 0x00007300ff0c77ac */ /* 0x000e620008000a00 */
[----:B------:R-:W-:-:S04]  /*b5fa0*/  LOP3.LUT R12, R12, 0xfffff7ff, RZ, 0xc0, !PT ;  /* 0xfffff7ff0c0c7812 */ /* 0x000fc800078ec0ff */
[----:B------:R-:W-:Y:S02]  /*b5fb0*/  @P0 LOP3.LUT R12, R12, 0x800, RZ, 0xfc, !PT ;  /* 0x000008000c0c0812 */ /* 0x000fe400078efcff */
[----:B------:R-:W-:-:S04]  /*b5fc0*/  ISETP.GE.AND P0, PT, R29, UR7, PT ;  /* 0x000000071d007c0c */ /* 0x000fc8000bf06270 */
[----:B0-----:R-:W-:Y:S02]  /*b5fd0*/  ISETP.LT.AND P1, PT, R17, UR4, !P0 ;  /* 0x0000000411007c0c */ /* 0x001fe4000c721270 */
[----:B------:R-:W-:Y:S01]  /*b5fe0*/  LOP3.LUT R12, R12, 0xfffffbff, RZ, 0xc0, !PT ;  /* 0xfffffbff0c0c7812 */ /* 0x000fe200078ec0ff */
[----:B-1----:R-:W-:Y:S02]  /*b5ff0*/  UMOV UR6, UR12 ;  /* 0x0000000c00067c82 */ /* 0x002fe40008000000 */
[----:B------:R-:W-:Y:S02]  /*b6000*/  ISETP.LT.AND P0, PT, R15, UR6, !P0 ;  /* 0x000000060f007c0c */ /* 0x000fe4000c701270 */
[----:B------:R-:W0:Y:S01]  /*b6010*/  LDCU.64 UR6, c[0x0][0x398] ;  /* 0x00007300ff0677ac */ /* 0x000e220008000a00 */
[----:B------:R-:W-:-:S05]  /*b6020*/  IMAD.U32 R14, RZ, RZ, UR13 ;  /* 0x0000000dff0e7e24 */ /* 0x000fca000f8e00ff */
[----:B------:R-:W-:Y:S01]  /*b6030*/  @P1 LOP3.LUT R12, R12, 0x400, RZ, 0xfc, !PT ;  /* 0x000004000c0c1812 */ /* 0x000fe200078efcff */
[----:B------:R-:W1:Y:S01]  /*b6040*/  LDCU.64 UR12, c[0x0][0x398] ;  /* 0x00007300ff0c77ac */ /* 0x000e620008000a00 */
[----:B------:R-:W-:Y:S02]  /*b6050*/  VIADD R29, R16, 0x97 ;  /* 0x00000097101d7836 */ /* 0x000fe40000000000 */
[----:B------:R-:W-:-:S04]  /*b6060*/  LOP3.LUT R12, R12, 0xfffffdff, RZ, 0xc0, !PT ;  /* 0xfffffdff0c0c7812 */ /* 0x000fc800078ec0ff */
[----:B------:R-:W-:Y:S02]  /*b6070*/  @P0 LOP3.LUT R12, R12, 0x200, RZ, 0xfc, !PT ;  /* 0x000002000c0c0812 */ /* 0x000fe400078efcff */
[----:B------:R-:W-:-:S04]  /*b6080*/  ISETP.GE.AND P0, PT, R29, UR5, PT ;  /* 0x000000051d007c0c */ /* 0x000fc8000bf06270 */
[----:B0-----:R-:W-:Y:S01]  /*b6090*/  ISETP.LT.AND P1, PT, R17, UR6, !P0 ;  /* 0x0000000611007c0c */ /* 0x001fe2000c721270 */
[----:B-1----:R-:W-:Y:S02]  /*b60a0*/  UMOV UR4, UR12 ;  /* 0x0000000c00047c82 */ /* 0x002fe40008000000 */
[----:B------:R-:W-:Y:S02]  /*b60b0*/  ISETP.LT.AND P0, PT, R15, UR4, !P0 ;  /* 0x000000040f007c0c */ /* 0x000fe4000c701270 */
[----:B------:R-:W0:Y:S01]  /*b60c0*/  LDCU.64 UR4, c[0x0][0x398] ;  /* 0x00007300ff0477ac */ /* 0x000e220008000a00 */
[----:B------:R-:W-:Y:S01]  /*b60d0*/  LOP3.LUT R12, R12, 0xfffffeff, RZ, 0xc0, !PT ;  /* 0xfffffeff0c0c7812 */ /* 0x000fe200078ec0ff */
[----:B------:R-:W-:Y:S01]  /*b60e0*/  UMOV UR10, UR13 ;  /* 0x0000000d000a7c82 */ /* 0x000fe20008000000 */
[----:B------:R-:W1:Y:S05]  /*b60f0*/  LDCU.64 UR12, c[0x0][0x398] ;  /* 0x00007300ff0c77ac */ /* 0x000e6a0008000a00 */
[----:B------:R-:W-:Y:S01]  /*b6100*/  @P1 LOP3.LUT R12, R12, 0x100, RZ, 0xfc, !PT ;  /* 0x000001000c0c1812 */ /* 0x000fe200078efcff */
[----:B------:R-:W-:-:S03]  /*b6110*/  VIADD R29, R16, 0x91 ;  /* 0x00000091101d7836 */ /* 0x000fc60000000000 */
        /* <DEDUP_REMOVED lines=28> */
[----:B-1----:R-:W-:Y:S01]  /*b62e0*/  UMOV UR6, UR12 ;  /* 0x0000000c00067c82 */ /* 0x002fe20008000000 */
[----:B------:R-:W-:Y:S01]  /*b62f0*/  UMOV UR56, UR13 ;  /* 0x0000000d00387c82 */ /* 0x000fe20008000000 */
[----:B------:R-:W0:Y:S01]  /*b6300*/  LDCU.64 UR12, c[0x0][0x398] ;  /* 0x00007300ff0c77ac */ /* 0x000e220008000a00 */
[----:B------:R-:W-:Y:S02]  /*b6310*/  ISETP.LT.AND P0, PT, R15, UR6, !P0 ;  /* 0x000000060f007c0c */ /* 0x000fe4000c701270 */
[----:B------:R-:W-:Y:S01]  /*b6320*/  LOP3.LUT R12, R12, 0xfffffffb, RZ, 0xc0, !PT ;  /* 0xfffffffb0c0c7812 */ /* 0x000fe200078ec0ff */
[----:B------:R-:W1:Y:S06]  /*b6330*/  LDCU.64 UR6, c[0x0][0x398] ;  /* 0x00007300ff0677ac */ /* 0x000e6c0008000a00 */
[----:B------:R-:W-:Y:S01]  /*b6340*/  @P1 LOP3.LUT R12, R12, 0x4, RZ, 0xfc, !PT ;  /* 0x000000040c0c1812 */ /* 0x000fe200078efcff */
[----:B------:R-:W-:-:S03]  /*b6350*/  VIADD R29, R16, 0x7f ;  /* 0x0000007f101d7836 */ /* 0x000fc60000000000 */
[----:B------:R-:W-:-:S04]  /*b6360*/  LOP3.LUT R12, R12, 0xfffffffd, RZ, 0xc0, !PT ;  /* 0xfffffffd0c0c7812 */ /* 0x000fc800078ec0ff */
[----:B------:R-:W-:Y:S02]  /*b6370*/  @P0 LOP3.LUT R12, R12, 0x2, RZ, 0xfc, !PT ;  /* 0x000000020c0c0812 */ /* 0x000fe400078efcff */
[----:B------:R-:W-:Y:S01]  /*b6380*/  ISETP.GE.AND P0, PT, R29, UR5, PT ;  /* 0x000000051d007c0c */ /* 0x000fe2000bf06270 */
[----:B0-----:R-:W-:-:S03]  /*b6390*/  UMOV UR4, UR12 ;  /* 0x0000000c00047c82 */ /* 0x001fc60008000000 */
[----:B-1----:R-:W-:Y:S02]  /*b63a0*/  ISETP.LT.AND P1, PT, R17, UR6, !P0 ;  /* 0x0000000611007c0c */ /* 0x002fe4000c721270 */
[----:B------:R-:W-:Y:S01]  /*b63b0*/  ISETP.LT.AND P0, PT, R15, UR4, !P0 ;  /* 0x000000040f007c0c */ /* 0x000fe2000c701270 */
[----:B------:R-:W0:Y:S01]  /*b63c0*/  LDCU.64 UR4, c[0x0][0x398] ;  /* 0x00007300ff0477ac */ /* 0x000e220008000a00 */
[----:B------:R-:W-:Y:S01]  /*b63d0*/  VIADD R29, R16, 0x79 ;  /* 0x00000079101d7836 */ /* 0x000fe20000000000 */
[----:B------:R-:W-:-:S10]  /*b63e0*/  LOP3.LUT R12, R12, 0xfffffffe, RZ, 0xc0, !PT ;  /* 0xfffffffe0c0c7812 */ /* 0x000fd400078ec0ff */
[----:B------:R-:W-:Y:S02]  /*b63f0*/  @P0 LOP3.LUT R13, R13, 0x80000000, RZ, 0xfc, !PT ;  /* 0x800000000d0d0812 */ /* 0x000fe400078efcff */
[----:B------:R-:W-:Y:S01]  /*b6400*/  ISETP.GE.AND P0, PT, R29, UR7, PT ;  /* 0x000000071d007c0c */ /* 0x000fe2000bf06270 */
[----:B------:R-:W1:Y:S01]  /*b6410*/  LDCU.64 UR6, c[0x0][0x398] ;  /* 0x00007300ff0677ac */ /* 0x000e620008000a00 */
[----:B------:R-:W-:Y:S02]  /*b6420*/  @P1 LOP3.LUT R12, R12, 0x1, RZ, 0xfc, !PT ;  /* 0x000000010c0c1812 */ /* 0x000fe400078efcff */
[----:B0-----:R-:W-:Y:S02]  /*b6430*/  ISETP.LT.AND P1, PT, R17, UR4, !P0 ;  /* 0x0000000411007c0c */ /* 0x001fe4000c721270 */
[----:B------:R-:W-:Y:S02]  /*b6440*/  ISETP.LT.AND P0, PT, R15, UR18, !P0 ;  /* 0x000000120f007c0c */ /* 0x000fe4000c701270 */
[----:B------:R-:W-:Y:S01]  /*b6450*/  LOP3.LUT R13, R13, 0xbfffffff, RZ, 0xc0, !PT ;  /* 0xbfffffff0d0d7812 */ /* 0x000fe200078ec0ff */
[----:B------:R-:W-:-:S08]  /*b6460*/  VIADD R29, R16, 0x73 ;  /* 0x00000073101d7836 */ /* 0x000fd00000000000 */
[----:B------:R-:W-:-:S04]  /*b6470*/  @P1 LOP3.LUT R13, R13, 0x40000000, RZ, 0xfc, !PT ;  /* 0x400000000d0d1812 */ /* 0x000fc800078efcff */
[----:B------:R-:W-:-:S04]  /*b6480*/  LOP3.LUT R13, R13, 0xdfffffff, RZ, 0xc0, !PT ;  /* 0xdfffffff0d0d7812 */ /* 0x000fc800078ec0ff */
[----:B------:R-:W-:Y:S02]  /*b6490*/  @P0 LOP3.LUT R13, R13, 0x20000000, RZ, 0xfc, !PT ;  /* 0x200000000d0d0812 */ /* 0x000fe400078efcff */
[----:B------:R-:W-:Y:S01]  /*b64a0*/  ISETP.GE.AND P0, PT, R29, UR5, PT ;  /* 0x000000051d007c0c */ /* 0x000fe2000bf06270 */
[----:B------:R-:W0:Y:S03]  /*b64b0*/  LDCU.64 UR4, c[0x0][0x398] ;  /* 0x00007300ff0477ac */ /* 0x000e260008000a00 */
[----:B-1----:R-:W-:Y:S02]  /*b64c0*/  ISETP.LT.AND P1, PT, R17, UR6, !P0 ;  /* 0x0000000611007c0c */ /* 0x002fe4000c721270 */
[----:B------:R-:W-:Y:S02]  /*b64d0*/  ISETP.LT.AND P0, PT, R15, UR30, !P0 ;  /* 0x0000001e0f007c0c */ /* 0x000fe4000c701270 */
[----:B------:R-:W-:Y:S01]  /*b64e0*/  LOP3.LUT R13, R13, 0xefffffff, RZ, 0xc0, !PT ;  /* 0xefffffff0d0d7812 */ /* 0x000fe200078ec0ff */
[----:B------:R-:W-:-:S08]  /*b64f0*/  VIADD R29, R16, 0x6d ;  /* 0x0000006d101d7836 */ /* 0x000fd00000000000 */
[----:B------:R-:W-:-:S04]  /*b6500*/  @P1 LOP3.LUT R13, R13, 0x10000000, RZ, 0xfc, !PT ;  /* 0x100000000d0d1812 */ /* 0x000fc800078efcff */
[----:B------:R-:W-:-:S04]  /*b6510*/  LOP3.LUT R13, R13, 0xf7ffffff, RZ, 0xc0, !PT ;  /* 0xf7ffffff0d0d7812 */ /* 0x000fc800078ec0ff */
[----:B------:R-:W-:Y:S02]  /*b6520*/  @P0 LOP3.LUT R13, R13, 0x8000000, RZ, 0xfc, !PT ;  /* 0x080000000d0d0812 */ /* 0x000fe400078efcff */
[----:B------:R-:W-:Y:S01]  /*b6530*/  ISETP.GE.AND P0, PT, R29, UR7, PT ;  /* 0x000000071d007c0c */ /* 0x000fe2000bf06270 */
[----:B------:R-:W1:Y:S03]  /*b6540*/  LDCU.64 UR6, c[0x0][0x398] ;  /* 0x00007300ff0677ac */ /* 0x000e660008000a00 */
[----:B0-----:R-:W-:Y:S02]  /*b6550*/  ISETP.LT.AND P1, PT, R17, UR4, !P0 ;  /* 0x0000000411007c0c */ /* 0x001fe4000c721270 */
[----:B------:R-:W-:Y:S02]  /*b6560*/  ISETP.LT.AND P0, PT, R15, UR42, !P0 ;  /* 0x0000002a0f007c0c */ /* 0x000fe4000c701270 */
[----:B------:R-:W-:Y:S01]  /*b6570*/  LOP3.LUT R13, R13, 0xfbffffff, RZ, 0xc0, !PT ;  /* 0xfbffffff0d0d7812 */ /* 0x000fe200078ec0ff */
[----:B------:R-:W-:Y:S01]  /*b6580*/  VIADD R29, R16, 0x67 ;  /* 0x00000067101d7836 */ /* 0x000fe20000000000 */
[----:B------:R-:W-:Y:S01]  /*b6590*/  UMOV UR60, UR13 ;  /* 0x0000000d003c7c82 */ /* 0x000fe20008000000 */
[----:B------:R-:W0:Y:S06]  /*b65a0*/  LDCU.64 UR12, c[0x0][0x398] ;  /* 0x00007300ff0c77ac */ /* 0x000e2c0008000a00 */
[----:B------:R-:W-:-:S04]  /*b65b0*/  @P1 LOP3.LUT R13, R13, 0x4000000, RZ, 0xfc, !PT ;  /* 0x040000000d0d1812 */ /* 0x000fc800078efcff */
[----:B------:R-:W-:-:S04]  /*b65c0*/  LOP3.LUT R13, R13, 0xfdffffff, RZ, 0xc0, !PT ;  /* 0xfdffffff0d0d7812 */ /* 0x000fc800078ec0ff */
[----:B------:R-:W-:Y:S02]  /*b65d0*/  @P0 LOP3.LUT R13, R13, 0x2000000, RZ, 0xfc, !PT ;  /* 0x020000000d0d0812 */ /* 0x000fe400078efcff */
[----:B------:R-:W-:Y:S01]  /*b65e0*/  ISETP.GE.AND P0, PT, R29, UR5, PT ;  /* 0x000000051d007c0c */ /* 0x000fe2000bf06270 */
[----:B------:R-:W2:Y:S03]  /*b65f0*/  LDCU.64 UR4, c[0x0][0x398] ;  /* 0x00007300ff0477ac */ /* 0x000ea60008000a00 */
[----:B-1----:R-:W-:Y:S02]  /*b6600*/  ISETP.LT.AND P1, PT, R17, UR6, !P0 ;  /* 0x0000000611007c0c */ /* 0x002fe4000c721270 */
[----:B----4-:R-:W-:Y:S02]  /*b6610*/  ISETP.LT.AND P0, PT, R15, UR54, !P0 ;  /* 0x000000360f007c0c */ /* 0x010fe4000c701270 */
[----:B------:R-:W-:Y:S01]  /*b6620*/  LOP3.LUT R13, R13, 0xfeffffff, RZ, 0xc0, !PT ;  /* 0xfeffffff0d0d7812 */ /* 0x000fe200078ec0ff */
[----:B0-----:R-:W-:Y:S01]  /*b6630*/  IMAD.U32 R19, RZ, RZ, UR12 ;  /* 0x0000000cff137e24 */ /* 0x001fe2000f8e00ff */
[----:B------:R-:W-:Y:S01]  /*b6640*/  UMOV UR8, UR13 ;  /* 0x0000000d00087c82 */ /* 0x000fe20008000000 */
[----:B------:R-:W0:Y:S01]  /*b6650*/  LDCU.64 UR12, c[0x0][0x398] ;  /* 0x00007300ff0c77ac */ /* 0x000e220008000a00 */
[----:B------:R-:W-:-:S05]  /*b6660*/  VIADD R29, R16, 0xbc ;  /* 0x000000bc101d7836 */ /* 0x000fca0000000000 */
[----:B------:R-:W-:-:S04]  /*b6670*/  @P1 LOP3.LUT R13, R13, 0x1000000, RZ, 0xfc, !PT ;  /* 0x010000000d0d1812 */ /* 0x000fc800078efcff */
[----:B------:R-:W-:-:S04]  /*b6680*/  LOP3.LUT R13, R13, 0xffbfffff, RZ, 0xc0, !PT ;  /* 0xffbfffff0d0d7812 */ /* 0x000fc800078ec0ff */
[----:B------:R-:W-:Y:S02]  /*b6690*/  @P0 LOP3.LUT R13, R13, 0x400000, RZ, 0xfc, !PT ;  /* 0x004000000d0d0812 */ /* 0x000fe400078efcff */
[----:B------:R-:W-:-:S04]  /*b66a0*/  ISETP.GE.AND P0, PT, R29, UR8, PT ;  /* 0x000000081d007c0c */ /* 0x000fc8000bf06270 */
[----:B--2---:R-:W-:Y:S01]  /*b66b0*/  ISETP.LT.AND P1, PT, R17, UR4, !P0 ;  /* 0x0000000411007c0c */ /* 0x004fe2000c721270 */
[----:B0-----:R-:W-:Y:S01]  /*b66c0*/  UMOV UR6, UR12 ;  /* 0x0000000c00067c82 */ /* 0x001fe20008000000 */
[----:B------:R-:W-:Y:S02]  /*b66d0*/  LOP3.LUT R13, R13, 0xff7fffff, RZ, 0xc0, !PT ;  /* 0xff7fffff0d0d7812 */ /* 0x000fe400078ec0ff */
[----:B------:R-:W-:Y:S01]  /*b66e0*/  ISETP.LT.AND P0, PT, R15, UR6, !P0 ;  /* 0x000000060f007c0c */ /* 0x000fe2000c701270 */
[----:B------:R0:W-:Y:S01]  /*b66f0*/  STL [R1+0xda8], R0 ;  /* 0x000da80001007387 */ /* 0x0001e20000100800 */
[----:B------:R-:W-:-:S07]  /*b6700*/  VIADD R29, R16, 0xb6 ;  /* 0x000000b6101d7836 */ /* 0x000fce0000000000 */
[----:B------:R-:W-:Y:S01]  /*b6710*/  @P1 LOP3.LUT R13, R13, 0x800000, RZ, 0xfc, !PT ;  /* 0x008000000d0d1812 */ /* 0x000fe200078efcff */
[----:B0-----:R-:W-:Y:S01]  /*b6720*/  IMAD.U32 R0, RZ, RZ, UR13 ;  /* 0x0000000dff007e24 */ /* 0x001fe2000f8e00ff */
[----:B------:R-:W0:Y:S02]  /*b6730*/  LDCU.64 UR12, c[0x0][0x398] ;  /* 0x00007300ff0c77ac */ /* 0x000e240008000a00 */
[----:B------:R-:W-:-:S04]  /*b6740*/  LOP3.LUT R13, R13, 0xffdfffff, RZ, 0xc0, !PT ;  /* 0xffdfffff0d0d7812 */ /* 0x000fc800078ec0ff */
[----:B------:R-:W-:Y:S02]  /*b6750*/  @P0 LOP3.LUT R13, R13, 0x200000, RZ, 0xfc, !PT ;  /* 0x002000000d0d0812 */ /* 0x000fe400078efcff */
[----:B------:R-:W-:-:S04]  /*b6760*/  ISETP.GE.AND P0, PT, R29, UR5, PT ;  /* 0x000000051d007c0c */ /* 0x000fc8000bf06270 */
[----:B------:R-:W-:Y:S01]  /*b6770*/  ISETP.LT.AND P1, PT, R17, UR16, !P0 ;  /* 0x0000001011007c0c */ /* 0x000fe2000c721270 */
[----:B------:R-:W-:Y:S01]  /*b6780*/  STL [R1+0x2c08], R14 ;  /* 0x002c080e01007387 */ /* 0x000fe20000100800 */
[----:B------:R-:W-:Y:S01]  /*b6790*/  LOP3.LUT R13, R13, 0xffefffff, RZ, 0xc0, !PT ;  /* 0xffefffff0d0d7812 */ /* 0x000fe200078ec0ff */
[----:B0-----:R-:W-:Y:S02]  /*b67a0*/  UMOV UR4, UR12 ;  /* 0x0000000c00047c82 */ /* 0x001fe40008000000 */
[----:B------:R-:W-:Y:S02]  /*b67b0*/  ISETP.LT.AND P0, PT, R15, UR4, !P0 ;  /* 0x000000040f007c0c */ /* 0x000fe4000c701270 */
[----:B------:R-:W0:Y:S01]  /*b67c0*/  LDCU.64 UR4, c[0x0][0x398] ;  /* 0x00007300ff0477ac */ /* 0x000e220008000a00 */
[----:B------:R-:W-:Y:S05]  /*b67d0*/  STL [R1+0x2aec], R12 ;  /* 0x002aec0c01007387 */ /* 0x000fea0000100800 */
[----:B------:R-:W-:Y:S01]  /*b67e0*/  @P1 LOP3.LUT R13, R13, 0x100000, RZ, 0xfc, !PT ;  /* 0x001000000d0d1812 */ /* 0x000fe200078efcff */
[----:B------:R-:W-:Y:S04]  /*b67f0*/  STL [R1+0x2c0c], R19 ;  /* 0x002c0c1301007387 */ /* 0x000fe80000100800 */
[----:B------:R1:W-:Y:S01]  /*b6800*/  STL [R1+0xd88], R0 ;  /* 0x000d880001007387 */ /* 0x0003e20000100800 */
[----:B------:R-:W-:Y:S01]  /*b6810*/  VIADD R29, R16, 0xb0 ;  /* 0x000000b0101d7836 */ /* 0x000fe20000000000 */
[----:B------:R-:W-:Y:S01]  /*b6820*/  LOP3.LUT R13, R13, 0xfff7ffff, RZ, 0xc0, !PT ;  /* 0xfff7ffff0d0d7812 */ /* 0x000fe200078ec0ff */
[----:B-1----:R-:W-:Y:S01]  /*b6830*/  IMAD.U32 R0, RZ, RZ, UR13 ;  /* 0x0000000dff007e24 */ /* 0x002fe2000f8e00ff */
[----:B------:R-:W1:Y:S02]  /*b6840*/  LDCU.64 UR12, c[0x0][0x398] ;  /* 0x00007300ff0c77ac */ /* 0x000e640008000a00 */
[----:B------:R-:W-:-:S02]  /*b6850*/  @P0 LOP3.LUT R13, R13, 0x80000, RZ, 0xfc, !PT ;  /* 0x000800000d0d0812 */ /* 0x000fc400078efcff */
[----:B------:R-:W-:Y:S01]  /*b6860*/  ISETP.GE.AND P0, PT, R29, UR17, PT ;  /* 0x000000111d007c0c */ /* 0x000fe2000bf06270 */
[----:B------:R-:W2:Y:S03]  /*b6870*/  LDCU.64 UR16, c[0x0][0x398] ;  /* 0x00007300ff1077ac */ /* 0x000ea60008000a00 */
[----:B0-----:R-:W-:Y:S01]  /*b6880*/  ISETP.LT.AND P1, PT, R17, UR4, !P0 ;  /* 0x0000000411007c0c */ /* 0x001fe2000c721270 */
[----:B------:R0:W-:Y:S01]  /*b6890*/  STL [R1+0xd80], R0 ;  /* 0x000d800001007387 */ /* 0x0001e20000100800 */
[----:B------:R-:W-:Y:S01]  /*b68a0*/  LOP3.LUT R13, R13, 0xfffbffff, RZ, 0xc0, !PT ;  /* 0xfffbffff0d0d7812 */ /* 0x000fe200078ec0ff */
[----:B-1----:R-:W-:Y:S02]  /*b68b0*/  UMOV UR6, UR12 ;  /* 0x0000000c00067c82 */ /* 0x002fe40008000000 */
[----:B------:R-:W-:Y:S01]  /*b68c0*/  ISETP.LT.AND P0, PT, R15, UR6, !P0 ;  /* 0x000000060f007c0c */ /* 0x000fe2000c701270 */
[----:B0-----:R-:W-:Y:S01]  /*b68d0*/  IMAD.U32 R0, RZ, RZ, UR13 ;  /* 0x0000000dff007e24 */ /* 0x001fe2000f8e00ff */
[----:B------:R-:W0:Y:S06]  /*b68e0*/  LDCU.64 UR12, c[0x0][0x398] ;  /* 0x00007300ff0c77ac */ /* 0x000e2c0008000a00 */
[----:B------:R-:W-:Y:S01]  /*b68f0*/  @P1 LOP3.LUT R13, R13, 0x40000, RZ, 0xfc, !PT ;  /* 0x000400000d0d1812 */ /* 0x000fe200078efcff */
[----:B------:R-:W-:-:S03]  /*b6900*/  VIADD R29, R16, 0xaa ;  /* 0x000000aa101d7836 */ /* 0x000fc60000000000 */
[----:B------:R-:W-:-:S04]  /*b6910*/  LOP3.LUT R13, R13, 0xfffdffff, RZ, 0xc0, !PT ;  /* 0xfffdffff0d0d7812 */ /* 0x000fc800078ec0ff */
[----:B------:R-:W-:Y:S02]  /*b6920*/  @P0 LOP3.LUT R13, R13, 0x20000, RZ, 0xfc, !PT ;  /* 0x000200000d0d0812 */ /* 0x000fe400078efcff */
[----:B------:R-:W-:-:S04]  /*b6930*/  ISETP.GE.AND P0, PT, R29, UR5, PT ;  /* 0x000000051d007c0c */ /* 0x000fc8000bf06270 */
[----:B--2---:R-:W-:Y:S01]  /*b6940*/  ISETP.LT.AND P1, PT, R17, UR16, !P0 ;  /* 0x0000001011007c0c */ /* 0x004fe2000c721270 */
[----:B0-----:R-:W-:Y:S02]  /*b6950*/  UMOV UR4, UR12 ;  /* 0x0000000c00047c82 */ /* 0x001fe40008000000 */
[----:B------:R-:W-:Y:S02]  /*b6960*/  ISETP.LT.AND P0, PT, R15, UR4, !P0 ;  /* 0x000000040f007c0c */ /* 0x000fe4000c701270 */
[----:B------:R-:W0:Y:S01]  /*b6970*/  LDCU.64 UR4, c[0x0][0x398] ;  /* 0x00007300ff0477ac */ /* 0x000e220008000a00 */
[----:B------:R-:W-:Y:S01]  /*b6980*/  LOP3.LUT R13, R13, 0xfffeffff, RZ, 0xc0, !PT ;  /* 0xfffeffff0d0d7812 */ /* 0x000fe200078ec0ff */
[----:B------:R1:W-:Y:S01]  /*b6990*/  STL [R1+0xd78], R0 ;  /* 0x000d780001007387 */ /* 0x0003e20000100800 */
[----:B------:R-:W-:-:S05]  /*b69a0*/  VIADD R29, R16, 0xa4 ;  /* 0x000000a4101d7836 */ /* 0x000fca0000000000 */
[----:B------:R-:W-:Y:S01]  /*b69b0*/  @P1 LOP3.LUT R13, R13, 0x10000, RZ, 0xfc, !PT ;  /* 0x000100000d0d1812 */ /* 0x000fe200078efcff */
[----:B-1----:R-:W-:Y:S01]  /*b69c0*/  IMAD.U32 R0, RZ, RZ, UR13 ;  /* 0x0000000dff007e24 */ /* 0x002fe2000f8e00ff */
[----:B------:R-:W1:Y:S02]  /*b69d0*/  LDCU.64 UR12, c[0x0][0x398] ;  /* 0x00007300ff0c77ac */ /* 0x000e640008000a00 */
[----:B------:R-:W-:-:S04]  /*b69e0*/  LOP3.LUT R13, R13, 0xffff7fff, RZ, 0xc0, !PT ;  /* 0xffff7fff0d0d7812 */ /* 0x000fc800078ec0ff */
[----:B------:R-:W-:Y:S02]  /*b69f0*/  @P0 LOP3.LUT R13, R13, 0x8000, RZ, 0xfc, !PT ;  /* 0x000080000d0d0812 */ /* 0x000fe400078efcff */
        /* <DEDUP_REMOVED lines=19> */
[----:B------:R-:W-:Y:S01]  /*b6b30*/  IMAD.U32 R12, RZ, RZ, UR13 ;  /* 0x0000000dff0c7e24 */ /* 0x000fe2000f8e00ff */
[----:B------:R-:W1:Y:S05]  /*b6b40*/  LDCU.64 UR12, c[0x0][0x398] ;  /* 0x00007300ff0c77ac */ /* 0x000e6a0008000a00 */
[----:B------:R-:W-:Y:S01]  /*b6b50*/  @P1 LOP3.LUT R13, R13, 0x1000, RZ, 0xfc, !PT ;  /* 0x000010000d0d1812 */ /* 0x000fe200078efcff */
[----:B------:R-:W-:-:S03]  /*b6b60*/  VIADD R29, R16, 0x98 ;  /* 0x00000098101d7836 */ /* 0x000fc60000000000 */
[----:B------:R-:W-:-:S04]  /*b6b70*/  LOP3.LUT R13, R13, 0xfffff7ff, RZ, 0xc0, !PT ;  /* 0xfffff7ff0d0d7812 */ /* 0x000fc800078ec0ff */
[----:B------:R-:W-:Y:S02]  /*b6b80*/  @P0 LOP3.LUT R13, R13, 0x800, RZ, 0xfc, !PT ;  /* 0x000008000d0d0812 */ /* 0x000fe400078efcff */
[----:B------:R-:W-:Y:S01]  /*b6b90*/  ISETP.GE.AND P0, PT, R29, UR17, PT ;  /* 0x000000111d007c0c */ /* 0x000fe2000bf06270 */
[----:B------:R-:W2:Y:S03]  /*b6ba0*/  LDCU.64 UR16, c[0x0][0x398] ;  /* 0x00007300ff1077ac */ /* 0x000ea60008000a00 */
[----:B0-----:R-:W-:Y:S01]  /*b6bb0*/  ISETP.LT.AND P1, PT, R17, UR4, !P0 ;  /* 0x0000000411007c0c */ /* 0x001fe2000c721270 */
[----:B-1----:R-:W-:Y:S01]  /*b6bc0*/  UMOV UR6, UR12 ;  /* 0x0000000c00067c82 */ /* 0x002fe20008000000 */
[----:B------:R-:W-:Y:S02]  /*b6bd0*/  LOP3.LUT R13, R13, 0xfffffbff, RZ, 0xc0, !PT ;  /* 0xfffffbff0d0d7812 */ /* 0x000fe400078ec0ff */
[----:B------:R-:W-:Y:S01]  /*b6be0*/  ISETP.LT.AND P0, PT, R15, UR6, !P0 ;  /* 0x000000060f007c0c */ /* 0x000fe2000c701270 */
[----:B------:R-:W-:Y:S01]  /*b6bf0*/  UMOV UR8, UR13 ;  /* 0x0000000d00087c82 */ /* 0x000fe20008000000 */
[----:B------:R-:W0:Y:S01]  /*b6c00*/  LDCU.64 UR12, c[0x0][0x398] ;  /* 0x00007300ff0c77ac */ /* 0x000e220008000a00 */
[----:B------:R-:W-:-:S06]  /*b6c10*/  VIADD R29, R16, 0x92 ;  /* 0x00000092101d7836 */ /* 0x000fcc0000000000 */
[----:B------:R-:W-:-:S04]  /*b6c20*/  @P1 LOP3.LUT R13, R13, 0x400, RZ, 0xfc, !PT ;  /* 0x000004000d0d1812 */ /* 0x000fc800078efcff */
[----:B------:R-:W-:-:S04]  /*b6c30*/  LOP3.LUT R13, R13, 0xfffffdff, RZ, 0xc0, !PT ;  /* 0xfffffdff0d0d7812 */ /* 0x000fc800078ec0ff */
[----:B------:R-:W-:Y:S02]  /*b6c40*/  @P0 LOP3.LUT R13, R13, 0x200, RZ, 0xfc, !PT ;  /* 0x000002000d0d0812 */ /* 0x000fe400078efcff */
[----:B------:R-:W-:-:S04]  /*b6c50*/  ISETP.GE.AND P0, PT, R29, UR5, PT ;  /* 0x000000051d007c0c */ /* 0x000fc8000bf06270 */
[----:B--2---:R-:W-:Y:S01]  /*b6c60*/  ISETP.LT.AND P1, PT, R17, UR16, !P0 ;  /* 0x0000001011007c0c */ /* 0x004fe2000c721270 */
[----:B0-----:R-:W-:Y:S02]  /*b6c70*/  UMOV UR4, UR12 ;  /* 0x0000000c00047c82 */ /* 0x001fe40008000000 */
[----:B------:R-:W-:Y:S02]  /*b6c80*/  ISETP.LT.AND P0, PT, R15, UR4, !P0 ;  /* 0x000000040f007c0c */ /* 0x000fe4000c701270 */
[----:B------:R-:W0:Y:S01]  /*b6c90*/  LDCU.64 UR4, c[0x0][0x398] ;  /* 0x00007300ff0477ac */ /* 0x000e220008000a00 */
[----:B------:R-:W-:Y:S02]  /*b6ca0*/  LOP3.LUT R13, R13, 0xfffffeff, RZ, 0xc0, !PT ;  /* 0xfffffeff0d0d7812 */ /* 0x000fe400078ec0ff */
[----:B------:R-:W-:Y:S02]  /*b6cb0*/  MOV.SPILL R9, UR23 ;  /* 0x0000001700097c02 */ /* 0x000fe40009000f00 */
[----:B------:R-:W-:Y:S01]  /*b6cc0*/  MOV.SPILL R5, UR22 ;  /* 0x0000001600057c02 */ /* 0x000fe20009000f00 */
[----:B------:R-:W1:Y:S02]  /*b6cd0*/  LDCU.64 UR22, c[0x0][0x398] ;  /* 0x00007300ff1677ac */ /* 0x000e640008000a00 */
        /* <DEDUP_REMOVED lines=34> */
[----:B------:R-:W-:-:S08]  /*b6f00*/  VIADD R29, R16, 0x7a ;  /* 0x0000007a101d7836 */ /* 0x000fd00000000000 */
[----:B------:R-:W-:-:S04]  /*b6f10*/  @P1 LOP3.LUT R13, R13, 0x4, RZ, 0xfc, !PT ;  /* 0x000000040d0d1812 */ /* 0x000fc800078efcff */
[----:B------:R-:W-:-:S04]  /*b6f20*/  LOP3.LUT R13, R13, 0xfffffffd, RZ, 0xc0, !PT ;  /* 0xfffffffd0d0d7812 */ /* 0x000fc800078ec0ff */
[----:B------:R-:W-:Y:S02]  /*b6f30*/  @P0 LOP3.LUT R13, R13, 0x2, RZ, 0xfc, !PT ;  /* 0x000000020d0d0812 */ /* 0x000fe400078efcff */
[----:B------:R-:W-:Y:S01]  /*b6f40*/  ISETP.GE.AND P0, PT, R29, UR5, PT ;  /* 0x000000051d007c0c */ /* 0x000fe2000bf06270 */
[----:B------:R-:W0:Y:S03]  /*b6f50*/  LDCU.64 UR4, c[0x0][0x398] ;  /* 0x00007300ff0477ac */ /* 0x000e260008000a00 */
[----:B------:R-:W-:Y:S02]  /*b6f60*/  ISETP.LT.AND P1, PT, R17, UR40, !P0 ;  /* 0x0000002811007c0c */ /* 0x000fe4000c721270 */
[----:B--2---:R-:W-:Y:S01]  /*b6f70*/  ISETP.LT.AND P0, PT, R15, UR16, !P0 ;  /* 0x000000100f007c0c */ /* 0x004fe2000c701270 */
[----:B------:R-:W-:Y:S01]  /*b6f80*/  VIADD R29, R16, 0x74 ;  /* 0x00000074101d7836 */ /* 0x000fe20000000000 */
[----:B------:R-:W-:-:S02]  /*b6f90*/  LOP3.LUT R18, R18, 0x7fffffff, RZ, 0xc0, !PT ;  /* 0x7fffffff12127812 */ /* 0x000fc400078ec0ff */
[----:B------:R-:W-:-:S09]  /*b6fa0*/  LOP3.LUT R13, R13, 0xfffffffe, RZ, 0xc0, !PT ;  /* 0xfffffffe0d0d7812 */ /* 0x000fd200078ec0ff */
[----:B------:R-:W-:Y:S02]  /*b6fb0*/  @P0 LOP3.LUT R18, R18, 0x80000000, RZ, 0xfc, !PT ;  /* 0x8000000012120812 */ /* 0x000fe400078efcff */
[----:B------:R-:W-:Y:S01]  /*b6fc0*/  ISETP.GE.AND P0, PT, R29, UR41, PT ;  /* 0x000000291d007c0c */ /* 0x000fe2000bf06270 */
[----:B------:R-:W-:Y:S01]  /*b6fd0*/  UMOV UR26, UR69 ;  /* 0x00000045001a7c82 */ /* 0x000fe20008000000 */
[----:B------:R-:W-:Y:S01]  /*b6fe0*/  @P1 LOP3.LUT R13, R13, 0x1, RZ, 0xfc, !PT ;  /* 0x000000010d0d1812 */ /* 0x000fe200078efcff */
[----:B------:R-:W-:Y:S01]  /*b6ff0*/  UMOV UR50, UR68 ;  /* 0x0000004400327c82 */ /* 0x000fe20008000000 */
[----:B0-----:R-:W-:Y:S01]  /*b7000*/  ISETP.LT.AND P1, PT, R17, UR4, !P0 ;  /* 0x0000000411007c0c */ /* 0x001fe2000c721270 */
[----:B------:R-:W0:Y:S01]  /*b7010*/  LDCU.64 UR68, c[0x0][0x398] ;  /* 0x00007300ff4477ac */ /* 0x000e220008000a00 */
[----:B------:R-:W-:Y:S02]  /*b7020*/  ISETP.LT.AND P0, PT, R15, UR28, !P0 ;  /* 0x0000001c0f007c0c */ /* 0x000fe4000c701270 */
[----:B------:R-:W-:Y:S01]  /*b7030*/  LOP3.LUT R18, R18, 0xbfffffff, RZ, 0xc0, !PT ;  /* 0xbfffffff12127812 */ /* 0x000fe200078ec0ff */
[----:B------:R-:W1:Y:S01]  /*b7040*/  LDCU.64 UR40, c[0x0][0x398] ;  /* 0x00007300ff2877ac */ /* 0x000e620008000a00 */
[----:B------:R-:W-:-:S07]  /*b7050*/  VIADD R29, R16, 0x6e ;  /* 0x0000006e101d7836 */ /* 0x000fce0000000000 */
[----:B------:R-:W-:-:S04]  /*b7060*/  @P1 LOP3.LUT R18, R18, 0x40000000, RZ, 0xfc, !PT ;  /* 0x4000000012121812 */ /* 0x000fc800078efcff */
[----:B------:R-:W-:Y:S01]  /*b7070*/  LOP3.LUT R18, R18, 0xdfffffff, RZ, 0xc0, !PT ;  /* 0xdfffffff12127812 */ /* 0x000fe200078ec0ff */
[----:B------:R-:W-:Y:S01]  /*b7080*/  UMOV UR38, UR23 ;  /* 0x0000001700267c82 */ /* 0x000fe20008000000 */
[----:B------:R-:W2:Y:S02]  /*b7090*/  LDCU.64 UR22, c[0x0][0x398] ;  /* 0x00007300ff1677ac */ /* 0x000ea40008000a00 */
[----:B------:R-:W-:Y:S02]  /*b70a0*/  @P0 LOP3.LUT R18, R18, 0x20000000, RZ, 0xfc, !PT ;  /* 0x2000000012120812 */ /* 0x000fe400078efcff */
[----:B------:R-:W-:Y:S01]  /*b70b0*/  ISETP.GE.AND P0, PT, R29, UR5, PT ;  /* 0x000000051d007c0c */ /* 0x000fe2000bf06270 */
[----:B------:R-:W3:Y:S03]  /*b70c0*/  LDCU.64 UR4, c[0x0][0x398] ;  /* 0x00007300ff0477ac */ /* 0x000ee60008000a00 */
[----:B0-----:R-:W-:-:S02]  /*b70d0*/  ISETP.LT.AND P1, PT, R17, UR68, !P0 ;  /* 0x0000004411007c0c */ /* 0x001fc4000c721270 */
[----:B-1----:R-:W-:Y:S02]  /*b70e0*/  ISETP.LT.AND P0, PT, R15, UR40, !P0 ;  /* 0x000000280f007c0c */ /* 0x002fe4000c701270 */
[----:B------:R-:W-:Y:S01]  /*b70f0*/  LOP3.LUT R18, R18, 0xefffffff, RZ, 0xc0, !PT ;  /* 0xefffffff12127812 */ /* 0x000fe200078ec0ff */
[----:B------:R-:W-:Y:S01]  /*b7100*/  UMOV UR24, UR53 ;  /* 0x0000003500187c82 */ /* 0x000fe20008000000 */
[----:B------:R-:W-:Y:S01]  /*b7110*/  MOV.SPILL R8, UR36 ;  /* 0x0000002400087c02 */ /* 0x000fe20009000f00 */
[----:B------:R-:W-:Y:S01]  /*b7120*/  UMOV UR36, UR52 ;  /* 0x0000003400247c82 */ /* 0x000fe20008000000 */
[----:B------:R-:W0:Y:S01]  /*b7130*/  LDCU.64 UR52, c[0x0][0x398] ;  /* 0x00007300ff3477ac */ /* 0x000e220008000a00 */
[----:B------:R-:W-:-:S04]  /*b7140*/  VIADD R29, R16, 0x68 ;  /* 0x00000068101d7836 */ /* 0x000fc80000000000 */
[----:B------:R-:W-:Y:S01]  /*b7150*/  @P1 LOP3.LUT R18, R18, 0x10000000, RZ, 0xfc, !PT ;  /* 0x1000000012121812 */ /* 0x000fe200078efcff */
[----:B--2---:R-:W-:Y:S01]  /*b7160*/  UMOV UR12, UR22 ;  /* 0x00000016000c7c82 */ /* 0x004fe20008000000 */
[----:B------:R-:W-:Y:S01]  /*b7170*/  UMOV UR64, UR23 ;  /* 0x0000001700407c82 */ /* 0x000fe20008000000 */
[----:B------:R-:W1:Y:S01]  /*b7180*/  LDCU.64 UR22, c[0x0][0x398] ;  /* 0x00007300ff1677ac */ /* 0x000e620008000a00 */
[----:B------:R-:W-:-:S04]  /*b7190*/  LOP3.LUT R18, R18, 0xf7ffffff, RZ, 0xc0, !PT ;  /* 0xf7ffffff12127812 */ /* 0x000fc800078ec0ff */
[----:B------:R-:W-:Y:S02]  /*b71a0*/  @P0 LOP3.LUT R18, R18, 0x8000000, RZ, 0xfc, !PT ;  /* 0x0800000012120812 */ /* 0x000fe400078efcff */
[----:B------:R-:W-:Y:S01]  /*b71b0*/  ISETP.GE.AND P0, PT, R29, UR69, PT ;  /* 0x000000451d007c0c */ /* 0x000fe2000bf06270 */
[----:B------:R-:W2:Y:S03]  /*b71c0*/  LDCU.64 UR68, c[0x0][0x398] ;  /* 0x00007300ff4477ac */ /* 0x000ea60008000a00 */
[----:B---3--:R-:W-:Y:S02]  /*b71d0*/  ISETP.LT.AND P1, PT, R17, UR4, !P0 ;  /* 0x0000000411007c0c */ /* 0x008fe4000c721270 */
[----:B0-----:R-:W-:Y:S02]  /*b71e0*/  ISETP.LT.AND P0, PT, R15, UR52, !P0 ;  /* 0x000000340f007c0c */ /* 0x001fe4000c701270 */
[----:B------:R-:W-:Y:S01]  /*b71f0*/  LOP3.LUT R18, R18, 0xfbffffff, RZ, 0xc0, !PT ;  /* 0xfbffffff12127812 */ /* 0x000fe200078ec0ff */
[----:B-1----:R-:W-:Y:S01]  /*b7200*/  UMOV UR4, UR22 ;  /* 0x0000001600047c82 */ /* 0x002fe20008000000 */
[----:B------:R-:W-:Y:S01]  /*b7210*/  UMOV UR66, UR23 ;  /* 0x0000001700427c82 */ /* 0x000fe20008000000 */
[----:B------:R-:W0:Y:S06]  /*b7220*/  LDCU.64 UR22, c[0x0][0x398] ;  /* 0x00007300ff1677ac */ /* 0x000e2c0008000a00 */
[----:B------:R-:W-:Y:S01]  /*b7230*/  @P1 LOP3.LUT R18, R18, 0x4000000, RZ, 0xfc, !PT ;  /* 0x0400000012121812 */ /* 0x000fe200078efcff */
[----:B------:R-:W-:-:S03]  /*b7240*/  VIADD R29, R16, 0xd9 ;  /* 0x000000d9101d7836 */ /* 0x000fc60000000000 */
[----:B------:R-:W-:Y:S01]  /*b7250*/  LOP3.LUT R18, R18, 0xfeffffff, RZ, 0xc0, !PT ;  /* 0xfeffffff12127812 */ /* 0x000fe200078ec0ff */
[----:B------:R-:W-:Y:S03]  /*b7260*/  STL [R1+0xd6c], R0 ;  /* 0x000d6c0001007387 */ /* 0x000fe60000100800 */
[----:B------:R-:W-:Y:S02]  /*b7270*/  @P0 LOP3.LUT R18, R18, 0x1000000, RZ, 0xfc, !PT ;  /* 0x0100000012120812 */ /* 0x000fe400078efcff */
[----:B--2---:R-:W-:Y:S01]  /*b7280*/  ISETP.GE.AND P0, PT, R29, UR69, PT ;  /* 0x000000451d007c0c */ /* 0x004fe2000bf06270 */
[----:B------:R-:W-:Y:S03]  /*b7290*/  STL [R1+0x2c10], R12 ;  /* 0x002c100c01007387 */ /* 0x000fe60000100800 */
[----:B------:R-:W-:Y:S01]  /*b72a0*/  ISETP.LT.AND P1, PT, R17, UR12, !P0 ;  /* 0x0000000c11007c0c */ /* 0x000fe2000c721270 */
[----:B------:R1:W-:Y:S01]  /*b72b0*/  STL [R1+0x2af0], R13 ;  /* 0x002af00d01007387 */ /* 0x0003e20000100800 */
[----:B0-----:R-:W-:Y:S01]  /*b72c0*/  UMOV UR12, UR22 ;  /* 0x00000016000c7c82 */ /* 0x001fe20008000000 */
[----:B------:R-:W-:Y:S01]  /*b72d0*/  UMOV UR14, UR74 ;  /* 0x0000004a000e7c82 */ /* 0x000fe20008000000 */
[----:B------:R-:W0:Y:S01]  /*b72e0*/  LDCU.64 UR74, c[0x0][0x398] ;  /* 0x00007300ff4a77ac */ /* 0x000e220008000a00 */
[----:B-1----:R-:W-:Y:S01]  /*b72f0*/  MOV.SPILL R13, UR64 ;  /* 0x00000040000d7c02 */ /* 0x002fe20009000f00 */
[----:B------:R-:W-:Y:S01]  /*b7300*/  UMOV UR64, UR23 ;  /* 0x0000001700407c82 */ /* 0x000fe20008000000 */
[----:B------:R-:W1:Y:S01]  /*b7310*/  LDCU.64 UR22, c[0x0][0x398] ;  /* 0x00007300ff1677ac */ /* 0x000e620008000a00 */
[----:B------:R-:W-:-:S02]  /*b7320*/  ISETP.LT.AND P0, PT, R15, UR4, !P0 ;  /* 0x000000040f007c0c */ /* 0x000fc4000c701270 */
[----:B------:R-:W-:-:S04]  /*b7330*/  LOP3.LUT R18, R18, 0xfdffffff, RZ, 0xc0, !PT ;  /* 0xfdffffff12127812 */ /* 0x000fc800078ec0ff */
[----:B------:R-:W-:Y:S01]  /*b7340*/  @P1 LOP3.LUT R18, R18, 0x2000000, RZ, 0xfc, !PT ;  /* 0x0200000012121812 */ /* 0x000fe200078efcff */
[----:B------:R-:W-:-:S03]  /*b7350*/  VIADD R29, R16, 0xdb ;  /* 0x000000db101d7836 */ /* 0x000fc60000000000 */
[----:B------:R-:W-:-:S04]  /*b7360*/  LOP3.LUT R18, R18, 0xffbfffff, RZ, 0xc0, !PT ;  /* 0xffbfffff12127812 */ /* 0x000fc800078ec0ff */
[----:B------:R-:W-:Y:S01]  /*b7370*/  @P0 LOP3.LUT R18, R18, 0x400000, RZ, 0xfc, !PT ;  /* 0x0040000012120812 */ /* 0x000fe200078efcff */
[----:B-1----:R-:W-:Y:S01]  /*b7380*/  UMOV UR4, UR22 ;  /* 0x0000001600047c82 */ /* 0x002fe20008000000 */
[----:B------:R-:W-:Y:S01]  /*b7390*/  UMOV UR62, UR23 ;  /* 0x00000017003e7c82 */ /* 0x000fe20008000000 */
[----:B------:R-:W1:Y:S01]  /*b73a0*/  LDCU.64 UR22, c[0x0][0x398] ;  /* 0x00007300ff1677ac */ /* 0x000e620008000a00 */
[----:B0-----:R-:W-:Y:S01]  /*b73b0*/  ISETP.GE.AND P0, PT, R29, UR75, PT ;  /* 0x0000004b1d007c0c */ /* 0x001fe2000bf06270 */
[----:B------:R-:W-:-:S03]  /*b73c0*/  UMOV UR34, UR37 ;  /* 0x0000002500227c82 */ /* 0x000fc60008000000 */
[----:B------:R-:W-:Y:S01]  /*b73d0*/  ISETP.LT.AND P1, PT, R17, UR12, !P0 ;  /* 0x0000000c11007c0c */ /* 0x000fe2000c721270 */
[----:B------:R-:W-:Y:S01]  /*b73e0*/  UMOV UR37, UR24 ;  /* 0x0000001800257c82 */ /* 0x000fe20008000000 */
[----:B------:R-:W-:Y:S01]  /*b73f0*/  UMOV UR30, UR13 ;  /* 0x0000000d001e7c82 */ /* 0x000fe20008000000 */
[----:B------:R-:W-:Y:S01]  /*b7400*/  UMOV UR24, UR50 ;  /* 0x0000003200187c82 */ /* 0x000fe20008000000 */
[----:B------:R-:W-:Y:S01]  /*b7410*/  UMOV UR13, UR73 ;  /* 0x00000049000d7c82 */ /* 0x000fe20008000000 */
[----:B------:R-:W-:Y:S01]  /*b7420*/  UMOV UR50, UR72 ;  /* 0x0000004800327c82 */ /* 0x000fe20008000000 */
[----:B------:R-:W0:Y:S01]  /*b7430*/  LDCU.64 UR72, c[0x0][0x398] ;  /* 0x00007300ff4877ac */ /* 0x000e220008000a00 */
[----:B------:R-:W-:Y:S02]  /*b7440*/  ISETP.LT.AND P0, PT, R15, UR4, !P0 ;  /* 0x000000040f007c0c */ /* 0x000fe4000c701270 */
[----:B------:R-:W-:Y:S02]  /*b7450*/  LOP3.LUT R18, R18, 0xff7fffff, RZ, 0xc0, !PT ;  /* 0xff7fffff12127812 */ /* 0x000fe400078ec0ff */
[----:B------:R-:W-:-:S02]  /*b7460*/  MOV.SPILL R3, UR64 ;  /* 0x0000004000037c02 */ /* 0x000fc40009000f00 */
[----:B------:R-:W-:Y:S01]  /*b7470*/  @P1 LOP3.LUT R18, R18, 0x800000, RZ, 0xfc, !PT ;  /* 0x0080000012121812 */ /* 0x000fe200078efcff */
[----:B-1----:R-:W-:Y:S01]  /*b7480*/  UMOV UR12, UR22 ;  /* 0x00000016000c7c82 */ /* 0x002fe20008000000 */
[----:B------:R-:W-:Y:S01]  /*b7490*/  UMOV UR64, UR23 ;  /* 0x0000001700407c82 */ /* 0x000fe20008000000 */
[----:B------:R-:W1:Y:S01]  /*b74a0*/  LDCU.64 UR22, c[0x0][0x398] ;  /* 0x00007300ff1677ac */ /* 0x000e620008000a00 */
[----:B------:R-:W-:Y:S01]  /*b74b0*/  LOP3.LUT R18, R18, 0xffefffff, RZ, 0xc0, !PT ;  /* 0xffefffff12127812 */ /* 0x000fe200078ec0ff */
[----:B------:R-:W-:-:S03]  /*b74c0*/  VIADD R29, R16, 0xdd ;  /* 0x000000dd101d7836 */ /* 0x000fc60000000000 */
[----:B------:R-:W-:Y:S02]  /*b74d0*/  @P0 LOP3.LUT R18, R18, 0x100000, RZ, 0xfc, !PT ;  /* 0x0010000012120812 */ /* 0x000fe400078efcff */
[----:B0-----:R-:W-:Y:S01]  /*b74e0*/  ISETP.GE.AND P0, PT, R29, UR73, PT ;  /* 0x000000491d007c0c */ /* 0x001fe2000bf06270 */
[----:B------:R-:W-:Y:S01]  /*b74f0*/  UMOV UR58, UR26 ;  /* 0x0000001a003a7c82 */ /* 0x000fe20008000000 */
[----:B------:R-:W-:Y:S02]  /*b7500*/  MOV.SPILL R10, UR61 ;  /* 0x0000003d000a7c02 */ /* 0x000fe40009000f00 */
[----:B------:R-:W-:Y:S01]  /*b7510*/  ISETP.LT.AND P1, PT, R17, UR12, !P0 ;  /* 0x0000000c11007c0c */ /* 0x000fe2000c721270 */
[----:B------:R-:W-:Y:S01]  /*b7520*/  UMOV UR61, UR71 ;  /* 0x00000047003d7c82 */ /* 0x000fe20008000000 */
[----:B------:R-:W-:Y:S01]  /*b7530*/  UMOV UR26, UR70 ;  /* 0x00000046001a7c82 */ /* 0x000fe20008000000 */
[----:B------:R-:W0:Y:S01]  /*b7540*/  LDCU.64 UR70, c[0x0][0x398] ;  /* 0x00007300ff4677ac */ /* 0x000e220008000a00 */
[----:B------:R-:W-:Y:S01]  /*b7550*/  LOP3.LUT R18, R18, 0xffdfffff, RZ, 0xc0, !PT ;  /* 0xffdfffff12127812 */ /* 0x000fe200078ec0ff */
[----:B-1----:R-:W-:-:S02]  /*b7560*/  UMOV UR4, UR22 ;  /* 0x0000001600047c82 */ /* 0x002fc40008000000 */
[----:B------:R-:W-:Y:S02]  /*b7570*/  ISETP.LT.AND P0, PT, R15, UR4, !P0 ;  /* 0x000000040f007c0c */ /* 0x000fe4000c701270 */
[----:B------:R-:W-:Y:S01]  /*b7580*/  MOV.SPILL R22, UR66 ;  /* 0x0000004200167c02 */ /* 0x000fe20009000f00 */
[----:B------:R-:W-:-:S03]  /*b7590*/  UMOV UR66, UR23 ;  /* 0x0000001700427c82 */ /* 0x000fc60008000000 */
[----:B------:R-:W-:Y:S01]  /*b75a0*/  @P1 LOP3.LUT R18, R18, 0x200000, RZ, 0xfc, !PT ;  /* 0x0020000012121812 */ /* 0x000fe200078efcff */
[----:B------:R-:W1:Y:S01]  /*b75b0*/  LDCU.64 UR22, c[0x0][0x398] ;  /* 0x00007300ff1677ac */ /* 0x000e620008000a00 */
[----:B------:R-:W-:Y:S02]  /*b75c0*/  VIADD R29, R16, 0xdf ;  /* 0x000000df101d7836 */ /* 0x000fe40000000000 */
[----:B------:R-:W-:-:S04]  /*b75d0*/  LOP3.LUT R18, R18, 0xfffbffff, RZ, 0xc0, !PT ;  /* 0xfffbffff12127812 */ /* 0x000fc800078ec0ff */
[----:B------:R-:W-:Y:S02]  /*b75e0*/  @P0 LOP3.LUT R18, R18, 0x40000, RZ, 0xfc, !PT ;  /* 0x0004000012120812 */ /* 0x000fe400078efcff */
[----:B0-----:R-:W-:-:S04]  /*b75f0*/  ISETP.GE.AND P0, PT, R29, UR71, PT ;  /* 0x000000471d007c0c */ /* 0x001fc8000bf06270 */
[----:B------:R-:W-:Y:S01]  /*b7600*/  ISETP.LT.AND P1, PT, R17, UR68, !P0 ;  /* 0x0000004411007c0c */ /* 0x000fe2000c721270 */
[----:B------:R-:W0:Y:S01]  /*b7610*/  LDCU.64 UR68, c[0x0][0x398] ;  /* 0x00007300ff4477ac */ /* 0x000e220008000a00 */
[----:B------:R-:W-:Y:S01]  /*b7620*/  LOP3.LUT R18, R18, 0xfff7ffff, RZ, 0xc0, !PT ;  /* 0xfff7ffff12127812 */ /* 0x000fe200078ec0ff */
[----:B-1----:R-:W-:Y:S02]  /*b7630*/  UMOV UR4, UR22 ;  /* 0x0000001600047c82 */ /* 0x002fe40008000000 */
[----:B------:R-:W-:Y:S02]  /*b7640*/  ISETP.LT.AND P0, PT, R15, UR4, !P0 ;  /* 0x000000040f007c0c */ /* 0x000fe4000c701270 */
[----:B------:R-:W-:Y:S01]  /*b7650*/  MOV.SPILL R6, UR62 ;  /* 0x0000003e00067c02 */ /* 0x000fe20009000f00 */
[----:B------:R-:W-:Y:S01]  /*b7660*/  UMOV UR62, UR23 ;  /* 0x00000017003e7c82 */ /* 0x000fe20008000000 */
[----:B------:R-:W1:Y:S04]  /*b7670*/  LDCU.64 UR22, c[0x0][0x398] ;  /* 0x00007300ff1677ac */ /* 0x000e680008000a00 */
[----:B------:R-:W-:Y:S01]  /*b7680*/  @P1 LOP3.LUT R18, R18, 0x80000, RZ, 0xfc, !PT ;  /* 0x0008000012121812 */ /* 0x000fe200078efcff */
[----:B------:R-:W-:-:S03]  /*b7690*/  VIADD R29, R16, 0xe1 ;  /* 0x000000e1101d7836 */ /* 0x000fc60000000000 */
        /* <DEDUP_REMOVED lines=93> */
[----:B0-----:R-:W-:Y:S01]  /*b7c70*/  ISETP.GE.AND P0, PT, R29, UR71, PT ;  /* 0x000000471d007c0c */ /* 0x001fe2000bf06270 */
[----:B------:R-:W-:Y:S03]  /*b7c80*/  STL [R1+0x2c18], R13 ;  /* 0x002c180d01007387 */ /* 0x000fe60000100800 */
[----:B------:R-:W-:Y:S01]  /*b7c90*/  ISETP.LT.AND P1, PT, R17, UR68, !P0 ;  /* 0x0000004411007c0c */ /* 0x000fe2000c721270 */
[----:B------:R-:W-:Y:S01]  /*b7ca0*/  STL [R1+0x2c1c], R22 ;  /* 0x002c1c1601007387 */ /* 0x000fe20000100800 */
[----:B------:R-:W0:Y:S03]  /*b7cb0*/  LDCU.64 UR68, c[0x0][0x398] ;  /* 0x00007300ff4477ac */ /* 0x000e260008000a00 */
[----:B------:R-:W-:Y:S01]  /*b7cc0*/  STL [R1+0x2c20], R3 ;  /* 0x002c200301007387 */ /* 0x000fe20000100800 */
[----:B-1----:R-:W-:-:S03]  /*b7cd0*/  UMOV UR4, UR22 ;  /* 0x0000001600047c82 */ /* 0x002fc60008000000 */
[----:B------:R-:W-:Y:S04]  /*b7ce0*/  STL [R1+0x2c24], R6 ;  /* 0x002c240601007387 */ /* 0x000fe80000100800 */
[----:B------:R-:W-:Y:S01]  /*b7cf0*/  STL [R1+0x2c28], R21 ;  /* 0x002c281501007387 */ /* 0x000fe20000100800 */
[----:B------:R-:W-:-:S03]  /*b7d00*/  ISETP.LT.AND P0, PT, R15, UR4, !P0 ;  /* 0x000000040f007c0c */ /* 0x000fc6000c701270 */
[----:B------:R-:W-:Y:S01]  /*b7d10*/  STL [R1+0x2c2c], R23 ;  /* 0x002c2c1701007387 */ /* 0x000fe20000100800 */
[----:B------:R-:W-:-:S03]  /*b7d20*/  LOP3.LUT R18, R18, 0xfffffff7, RZ, 0xc0, !PT ;  /* 0xfffffff712127812 */ /* 0x000fc600078ec0ff */
[----:B------:R-:W-:Y:S04]  /*b7d30*/  STL [R1+0x2c30], R20 ;  /* 0x002c301401007387 */ /* 0x000fe80000100800 */
[----:B------:R-:W-:Y:S04]  /*b7d40*/  STL [R1+0x2c38], R4 ;  /* 0x002c380401007387 */ /* 0x000fe80000100800 */
[----:B------:R1:W-:Y:S01]  /*b7d50*/  STL [R1+0x2c3c], R0 ;  /* 0x002c3c0001007387 */ /* 0x0003e20000100800 */
[----:B------:R-:W-:Y:S01]  /*b7d60*/  @P1 LOP3.LUT R18, R18, 0x8, RZ, 0xfc, !PT ;  /* 0x0000000812121812 */ /* 0x000fe200078efcff */
[----:B------:R-:W-:Y:S01]  /*b7d70*/  VIADD R29, R16, 0xf1 ;  /* 0x000000f1101d7836 */ /* 0x000fe20000000000 */
[----:B-1----:R-:W-:Y:S01]  /*b7d80*/  MOV.SPILL R0, UR66 ;  /* 0x0000004200007c02 */ /* 0x002fe20009000f00 */
[----:B------:R-:W-:Y:S01]  /*b7d90*/  UMOV UR66, UR23 ;  /* 0x0000001700427c82 */ /* 0x000fe20008000000 */
[----:B------:R-:W1:Y:S01]  /*b7da0*/  LDCU.64 UR22, c[0x0][0x398] ;  /* 0x00007300ff1677ac */ /* 0x000e620008000a00 */
[----:B------:R-:W-:-:S04]  /*b7db0*/  LOP3.LUT R18, R18, 0xfffffffe, RZ, 0xc0, !PT ;  /* 0xfffffffe12127812 */ /* 0x000fc800078ec0ff */
[----:B------:R-:W-:Y:S02]  /*b7dc0*/  @P0 LOP3.LUT R18, R18, 0x1, RZ, 0xfc, !PT ;  /* 0x0000000112120812 */ /* 0x000fe400078efcff */
[----:B0-----:R-:W-:-:S04]  /*b7dd0*/  ISETP.GE.AND P0, PT, R29, UR69, PT ;  /* 0x000000451d007c0c */ /* 0x001fc8000bf06270 */
[----:B------:R-:W-:Y:S01]  /*b7de0*/  ISETP.LT.AND P1, PT, R17, UR74, !P0 ;  /* 0x0000004a11007c0c */ /* 0x000fe2000c721270 */
[----:B------:R-:W0:Y:S01]  /*b7df0*/  LDCU.64 UR74, c[0x0][0x398] ;  /* 0x00007300ff4a77ac */ /* 0x000e220008000a00 */
[----:B-1----:R-:W-:Y:S02]  /*b7e00*/  UMOV UR4, UR22 ;  /* 0x0000001600047c82 */ /* 0x002fe40008000000 */
[----:B------:R-:W-:Y:S02]  /*b7e10*/  ISETP.LT.AND P0, PT, R15, UR4, !P0 ;  /* 0x000000040f007c0c */ /* 0x000fe4000c701270 */
[----:B------:R-:W-:Y:S01]  /*b7e20*/  MOV.SPILL R12, UR62 ;  /* 0x0000003e000c7c02 */ /* 0x000fe20009000f00 */
[----:B------:R-:W-:Y:S01]  /*b7e30*/  UMOV UR62, UR23 ;  /* 0x00000017003e7c82 */ /* 0x000fe20008000000 */
[----:B------:R-:W1:Y:S01]  /*b7e40*/  LDCU.64 UR22, c[0x0][0x398] ;  /* 0x00007300ff1677ac */ /* 0x000e620008000a00 */
[----:B------:R-:W-:Y:S01]  /*b7e50*/  VIADD R29, R16, 0xf3 ;  /* 0x000000f3101d7836 */ /* 0x000fe20000000000 */
[----:B------:R-:W-:-:S02]  /*b7e60*/  LOP3.LUT R26, R26, 0xbfffffff, RZ, 0xc0, !PT ;  /* 0xbfffffff1a1a7812 */ /* 0x000fc400078ec0ff */
[----:B------:R-:W-:-:S05]  /*b7e70*/  LOP3.LUT R18, R18, 0xfffffffd, RZ, 0xc0, !PT ;  /* 0xfffffffd12127812 */ /* 0x000fca00078ec0ff */
[----:B------:R-:W-:Y:S02]  /*b7e80*/  @P0 LOP3.LUT R26, R26, 0x40000000, RZ, 0xfc, !PT ;  /* 0x400000001a1a0812 */ /* 0x000fe400078efcff */
[----:B0-----:R-:W-:Y:S02]  /*b7e90*/  ISETP.GE.AND P0, PT, R29, UR75, PT ;  /* 0x0000004b1d007c0c */ /* 0x001fe4000bf06270 */
[----:B------:R-:W-:Y:S02]  /*b7ea0*/  @P1 LOP3.LUT R18, R18, 0x2, RZ, 0xfc, !PT ;  /* 0x0000000212121812 */ /* 0x000fe400078efcff */
[----:B------:R-:W-:Y:S01]  /*b7eb0*/  ISETP.LT.AND P1, PT, R17, UR72, !P0 ;  /* 0x0000004811007c0c */ /* 0x000fe2000c721270 */
[----:B------:R-:W0:Y:S01]  /*b7ec0*/  LDCU.64 UR72, c[0x0][0x398] ;  /* 0x00007300ff4877ac */ /* 0x000e220008000a00 */
[----:B------:R-:W-:Y:S01]  /*b7ed0*/  LOP3.LUT R26, R26, 0x7fffffff, RZ, 0xc0, !PT ;  /* 0x7fffffff1a1a7812 */ /* 0x000fe200078ec0ff */
[----:B-1----:R-:W-:Y:S02]  /*b7ee0*/  UMOV UR4, UR22 ;  /* 0x0000001600047c82 */ /* 0x002fe40008000000 */
[----:B------:R-:W-:-:S02]  /*b7ef0*/  ISETP.LT.AND P0, PT, R15, UR4, !P0 ;  /* 0x000000040f007c0c */ /* 0x000fc4000c701270 */
        /* <DEDUP_REMOVED lines=35> */
[----:B------:R-:W-:Y:S01]  /*b8130*/  STL [R1+0x2c40], R14 ;  /* 0x002c400e01007387 */ /* 0x000fe20000100800 */
[----:B------:R-:W0:Y:S03]  /*b8140*/  LDCU.64 UR74, c[0x0][0x398] ;  /* 0x00007300ff4a77ac */ /* 0x000e260008000a00 */
[----:B------:R-:W-:Y:S01]  /*b8150*/  STL [R1+0x2c44], R19 ;  /* 0x002c441301007387 */ /* 0x000fe20000100800 */
[----:B-1----:R-:W-:-:S03]  /*b8160*/  UMOV UR4, UR22 ;  /* 0x0000001600047c82 */ /* 0x002fc60008000000 */
[----:B------:R-:W-:Y:S01]  /*b8170*/  STL [R1+0x390], R0 ;  /* 0x0003900001007387 */ /* 0x000fe20000100800 */
[----:B------:R-:W-:-:S03]  /*b8180*/  ISETP.LT.AND P0, PT, R15, UR4, !P0 ;  /* 0x000000040f007c0c */ /* 0x000fc6000c701270 */
[----:B------:R-:W-:Y:S01]  /*b8190*/  STL [R1+0x2c48], R12 ;  /* 0x002c480c01007387 */ /* 0x000fe20000100800 */
[----:B------:R-:W-:-:S03]  /*b81a0*/  LOP3.LUT R26, R26, 0xfdffffff, RZ, 0xc0, !PT ;  /* 0xfdffffff1a1a7812 */ /* 0x000fc600078ec0ff */
[----:B------:R-:W-:Y:S04]  /*b81b0*/  STL [R1+0x2c4c], R24 ;  /* 0x002c4c1801007387 */ /* 0x000fe80000100800 */
[----:B------:R-:W-:Y:S01]  /*b81c0*/  STL [R1+0x2c50], R13 ;  /* 0x002c500d01007387 */ /* 0x000fe20000100800 */
[----:B------:R-:W-:-:S03]  /*b81d0*/  @P1 LOP3.LUT R26, R26, 0x2000000, RZ, 0xfc, !PT ;  /* 0x020000001a1a1812 */ /* 0x000fc600078efcff */
[----:B------:R-:W-:Y:S04]  /*b81e0*/  STL [R1+0x2c54], R22 ;  /* 0x002c541601007387 */ /* 0x000fe80000100800 */
[----:B------:R1:W-:Y:S01]  /*b81f0*/  STL [R1+0x2af4], R18 ;  /* 0x002af41201007387 */ /* 0x0003e20000100800 */
[----:B------:R-:W-:Y:S01]  /*b8200*/  LOP3.LUT R26, R26, 0xffbfffff, RZ, 0xc0, !PT ;  /* 0xffbfffff1a1a7812 */ /* 0x000fe200078ec0ff */
[----:B------:R-:W-:Y:S01]  /*b8210*/  VIADD R29, R16, 0xfb ;  /* 0x000000fb101d7836 */ /* 0x000fe20000000000 */
[----:B-1----:R-:W-:Y:S01]  /*b8220*/  MOV.SPILL R18, UR64 ;  /* 0x0000004000127c02 */ /* 0x002fe20009000f00 */
[----:B------:R-:W-:Y:S01]  /*b8230*/  UMOV UR64, UR23 ;  /* 0x0000001700407c82 */ /* 0x000fe20008000000 */
[----:B------:R-:W1:Y:S01]  /*b8240*/  LDCU.64 UR22, c[0x0][0x398] ;  /* 0x00007300ff1677ac */ /* 0x000e620008000a00 */
[----:B------:R-:W-:-:S02]  /*b8250*/  @P0 LOP3.LUT R26, R26, 0x400000, RZ, 0xfc, !PT ;  /* 0x004000001a1a0812 */ /* 0x000fc400078efcff */
[----:B0-----:R-:W-:-:S04]  /*b8260*/  ISETP.GE.AND P0, PT, R29, UR75, PT ;  /* 0x0000004b1d007c0c */ /* 0x001fc8000bf06270 */
[----:B------:R-:W-:Y:S01]  /*b8270*/  ISETP.LT.AND P1, PT, R17, UR72, !P0 ;  /* 0x0000004811007c0c */ /* 0x000fe2000c721270 */
[----:B------:R-:W0:Y:S01]  /*b8280*/  LDCU.64 UR72, c[0x0][0x398] ;  /* 0x00007300ff4877ac */ /* 0x000e220008000a00 */
[----:B------:R-:W-:Y:S02]  /*b8290*/  LOP3.LUT R26, R26, 0xff7fffff, RZ, 0xc0, !PT ;  /* 0xff7fffff1a1a7812 */ /* 0x000fe400078ec0ff */
[----:B------:R-:W-:Y:S01]  /*b82a0*/  MOV.SPILL R3, UR66 ;  /* 0x0000004200037c02 */ /* 0x000fe20009000f00 */
[----:B-1----:R-:W-:Y:S02]  /*b82b0*/  UMOV UR4, UR22 ;  /* 0x0000001600047c82 */ /* 0x002fe40008000000 */
[----:B------:R-:W-:Y:S01]  /*b82c0*/  ISETP.LT.AND P0, PT, R15, UR4, !P0 ;  /* 0x000000040f007c0c */ /* 0x000fe2000c701270 */
[----:B------:R-:W-:-:S05]  /*b82d0*/  UMOV UR66, UR23 ;  /* 0x0000001700427c82 */ /* 0x000fca0008000000 */
        /* <DEDUP_REMOVED lines=152> */
[----:B------:R-:W-:Y:S01]  /*b8c60*/  LOP3.LUT R28, R28, 0xbfffffff, RZ, 0xc0, !PT ;  /* 0xbfffffff1c1c7812 */ /* 0x000fe200078ec0ff */
[----:B------:R-:W-:Y:S01]  /*b8c70*/  VIADD R29, R16, 0x113 ;  /* 0x00000113101d7836 */ /* 0x000fe20000000000 */
[----:B------:R-:W-:-:S06]  /*b8c80*/  LOP3.LUT R26, R26, 0xfffffffd, RZ, 0xc0, !PT ;  /* 0xfffffffd1a1a7812 */ /* 0x000fcc00078ec0ff */
        /* <DEDUP_REMOVED lines=46> */
[----:B------:R-:W-:Y:S01]  /*b8f70*/  ISETP.LT.AND P0, PT, R15, UR4, !P0 ;  /* 0x000000040f007c0c */ /* 0x000fe2000c701270 */
[----:B------:R-:W-:Y:S04]  /*b8f80*/  STL [R1+0x344], R0 ;  /* 0x0003440001007387 */ /* 0x000fe80000100800 */
[----:B------:R1:W-:Y:S03]  /*b8f90*/  STL [R1+0x2af8], R26 ;  /* 0x002af81a01007387 */ /* 0x0003e60000100800 */
[----:B------:R-:W-:Y:S01]  /*b8fa0*/  @P1 LOP3.LUT R28, R28, 0x2000000, RZ, 0xfc, !PT ;  /* 0x020000001c1c1812 */ /* 0x000fe200078efcff */
[----:B------:R-:W-:-:S03]  /*b8fb0*/  VIADD R29, R16, 0x11b ;  /* 0x0000011b101d7836 */ /* 0x000fc60000000000 */
[----:B------:R-:W-:Y:S02]  /*b8fc0*/  LOP3.LUT R28, R28, 0xffbfffff, RZ, 0xc0, !PT ;  /* 0xffbfffff1c1c7812 */ /* 0x000fe400078ec0ff */
[----:B-1----:R-:W-:Y:S01]  /*b8fd0*/  MOV.SPILL R26, UR66 ;  /* 0x00000042001a7c02 */ /* 0x002fe20009000f00 */
[----:B------:R-:W-:Y:S01]  /*b8fe0*/  UMOV UR66, UR23 ;  /* 0x0000001700427c82 */ /* 0x000fe20008000000 */
[----:B------:R-:W1:Y:S01]  /*b8ff0*/  LDCU.64 UR22, c[0x0][0x398] ;  /* 0x00007300ff1677ac */ /* 0x000e620008000a00 */
[----:B------:R-:W-:Y:S02]  /*b9000*/  @P0 LOP3.LUT R28, R28, 0x400000, RZ, 0xfc, !PT ;  /* 0x004000001c1c0812 */ /* 0x000fe400078efcff */
        /* <DEDUP_REMOVED lines=81> */
[----:B------:R-:W-:Y:S01]  /*b9520*/  MOV.SPILL R20, UR62 ;  /* 0x0000003e00147c02 */ /* 0x000fe20009000f00 */
[----:B-1----:R-:W-:Y:S01]  /*b9530*/  UMOV UR4, UR22 ;  /* 0x0000001600047c82 */ /* 0x002fe20008000000 */
[----:B------:R-:W-:Y:S01]  /*b9540*/  UMOV UR62, UR23 ;  /* 0x00000017003e7c82 */ /* 0x000fe20008000000 */
[----:B------:R-:W1:Y:S01]  /*b9550*/  LDCU.64 UR22, c[0x0][0x398] ;  /* 0x00007300ff1677ac */ /* 0x000e620008000a00 */
[----:B------:R-:W-:Y:S02]  /*b9560*/  ISETP.LT.AND P0, PT, R15, UR4, !P0 ;  /* 0x000000040f007c0c */ /* 0x000fe4000c701270 */
[----:B------:R-:W-:Y:S01]  /*b9570*/  LOP3.LUT R28, R28, 0xfffff7ff, RZ, 0xc0, !PT ;  /* 0xfffff7ff1c1c7812 */ /* 0x000fe200078ec0ff */
[----:B------:R-:W-:Y:S01]  /*b9580*/  UMOV UR42, UR13 ;  /* 0x0000000d002a7c82 */ /* 0x000fe20008000000 */
[----:B------:R-:W2:Y:S03]  /*b9590*/  LDCU.64 UR12, c[0x0][0x398] ;  /* 0x00007300ff0c77ac */ /* 0x000ea60008000a00 */
[----:B------:R-:W-:Y:S01]  /*b95a0*/  @P1 LOP3.LUT R28, R28, 0x800, RZ, 0xfc, !PT ;  /* 0x000008001c1c1812 */ /* 0x000fe200078efcff */
[----:B------:R-:W-:-:S03]  /*b95b0*/  VIADD R29, R16, 0x129 ;  /* 0x00000129101d7836 */ /* 0x000fc60000000000 */
[----:B------:R-:W-:-:S04]  /*b95c0*/  LOP3.LUT R28, R28, 0xfffffeff, RZ, 0xc0, !PT ;  /* 0xfffffeff1c1c7812 */ /* 0x000fc800078ec0ff */
[----:B------:R-:W-:Y:S02]  /*b95d0*/  @P0 LOP3.LUT R28, R28, 0x100, RZ, 0xfc, !PT ;  /* 0x000001001c1c0812 */ /* 0x000fe400078efcff */
[----:B0-----:R-:W-:Y:S01]  /*b95e0*/  ISETP.GE.AND P0, PT, R29, UR69, PT ;  /* 0x000000451d007c0c */ /* 0x001fe2000bf06270 */
[----:B-1----:R-:W-:Y:S01]  /*b95f0*/  UMOV UR4, UR22 ;  /* 0x0000001600047c82 */ /* 0x002fe20008000000 */
[----:B------:R-:W-:Y:S01]  /*b9600*/  MOV.SPILL R25, UR64 ;  /* 0x0000004000197c02 */ /* 0x000fe20009000f00 */
[----:B------:R-:W-:Y:S01]  /*b9610*/  UMOV UR64, UR23 ;  /* 0x0000001700407c82 */ /* 0x000fe20008000000 */
[----:B------:R-:W-:Y:S02]  /*b9620*/  MOV.SPILL R4, UR66 ;  /* 0x0000004200047c02 */ /* 0x000fe40009000f00 */
[----:B------:R-:W-:Y:S01]  /*b9630*/  R2UR.FILL UR23, R9 ;  /* 0x00000000091772ca */ /* 0x000fe200004e0000 */
[----:B--2---:R-:W-:Y:S01]  /*b9640*/  UMOV UR66, UR13 ;  /* 0x0000000d00427c82 */ /* 0x004fe20008000000 */
[----:B------:R-:W-:Y:S01]  /*b9650*/  ISETP.LT.AND P1, PT, R17, UR74, !P0 ;  /* 0x0000004a11007c0c */ /* 0x000fe2000c721270 */
[----:B------:R-:W2:Y:S01]  /*b9660*/  LDL.LU R9, [R1+0x2ca0] ;  /* 0x002ca00001097983 */ /* 0x000ea20000300800 */
[----:B------:R-:W-:Y:S01]  /*b9670*/  R2UR.FILL UR22, R5 ;  /* 0x00000000051672ca */ /* 0x000fe200004e0000 */
[----:B------:R-:W0:Y:S01]  /*b9680*/  LDCU.64 UR74, c[0x0][0x398] ;  /* 0x00007300ff4a77ac */ /* 0x000e220008000a00 */
[----:B------:R-:W-:Y:S01]  /*b9690*/  ISETP.LT.AND P0, PT, R15, UR4, !P0 ;  /* 0x000000040f007c0c */ /* 0x000fe2000c701270 */
[----:B------:R-:W3:Y:S01]  /*b96a0*/  LDL.LU R5, [R1+0x2c9c] ;  /* 0x002c9c0001057983 */ /* 0x000ee20000300800 */
[----:B------:R-:W-:Y:S01]  /*b96b0*/  R2UR.FILL UR13, R7 ;  /* 0x00000000070d72ca */ /* 0x000fe200004e0000 */
[----:B------:R-:W-:Y:S01]  /*b96c0*/  UMOV UR4, UR12 ;  /* 0x0000000c00047c82 */ /* 0x000fe20008000000 */
[----:B------:R-:W-:Y:S01]  /*b96d0*/  R2UR.FILL UR12, R2 ;  /* 0x00000000020c72ca */ /* 0x000fe200004e0000 */
[----:B------:R-:W4:Y:S04]  /*b96e0*/  LDL.LU R7, [R1+0x2c98] ;  /* 0x002c980001077983 */ /* 0x000f280000300800 */
[----:B------:R-:W5:Y:S01]  /*b96f0*/  LDL.LU R2, [R1+0x2c94] ;  /* 0x002c940001027983 */ /* 0x000f620000300800 */
[----:B------:R-:W-:-:S04]  /*b9700*/  LOP3.LUT R28, R28, 0xfffffdff, RZ, 0xc0, !PT ;  /* 0xfffffdff1c1c7812 */ /* 0x000fc800078ec0ff */
[----:B------:R-:W-:Y:S01]  /*b9710*/  @P1 LOP3.LUT R28, R28, 0x200, RZ, 0xfc, !PT ;  /* 0x000002001c1c1812 */ /* 0x000fe200078efcff */
[----:B------:R-:W-:-:S03]  /*b9720*/  VIADD R29, R16, 0x12b ;  /* 0x0000012b101d7836 */ /* 0x000fc60000000000 */
[----:B------:R-:W-:-:S04]  /*b9730*/  LOP3.LUT R28, R28, 0xffffffbf, RZ, 0xc0, !PT ;  /* 0xffffffbf1c1c7812 */ /* 0x000fc800078ec0ff */
[----:B------:R-:W-:Y:S02]  /*b9740*/  @P0 LOP3.LUT R28, R28, 0x40, RZ, 0xfc, !PT ;  /* 0x000000401c1c0812 */ /* 0x000fe400078efcff */
[----:B0-----:R-:W-:-:S04]  /*b9750*/  ISETP.GE.AND P0, PT, R29, UR75, PT ;  /* 0x0000004b1d007c0c */ /* 0x001fc8000bf06270 */
[----:B------:R-:W-:Y:S01]  /*b9760*/  ISETP.LT.AND P1, PT, R17, UR72, !P0 ;  /* 0x0000004811007c0c */ /* 0x000fe2000c721270 */
[----:B------:R-:W0:Y:S01]  /*b9770*/  LDCU.64 UR72, c[0x0][0x398] ;  /* 0x00007300ff4877ac */ /* 0x000e220008000a00 */
[----:B------:R-:W-:Y:S02]  /*b9780*/  ISETP.LT.AND P0, PT, R15, UR4, !P0 ;  /* 0x000000040f007c0c */ /* 0x000fe4000c701270 */
[----:B------:R-:W-:Y:S01]  /*b9790*/  LOP3.LUT R28, R28, 0xffffff7f, RZ, 0xc0, !PT ;  /* 0xffffff7f1c1c7812 */ /* 0x000fe200078ec0ff */
[----:B------:R-:W-:Y:S01]  /*b97a0*/  UMOV UR44, UR61 ;  /* 0x0000003d002c7c82 */ /* 0x000fe20008000000 */
[----:B------:R-:W-:Y:S01]  /*b97b0*/  UMOV UR54, UR60 ;  /* 0x0000003c00367c82 */ /* 0x000fe20008000000 */
[----:B------:R-:W1:Y:S01]  /*b97c0*/  LDCU.64 UR60, c[0x0][0x398] ;  /* 0x00007300ff3c77ac */ /* 0x000e620008000a00 */
[----:B------:R-:W-:-:S05]  /*b97d0*/  VIADD R29, R16, 0x12d ;  /* 0x0000012d101d7836 */ /* 0x000fca0000000000 */
[----:B------:R-:W-:-:S04]  /*b97e0*/  @P1 LOP3.LUT R28, R28, 0x80, RZ, 0xfc, !PT ;  /* 0x000000801c1c1812 */ /* 0x000fc800078efcff */
        /* <DEDUP_REMOVED lines=19> */
[----:B-1----:R-:W-:Y:S01]  /*b9920*/  UMOV UR4, UR60 ;  /* 0x0000003c00047c82 */ /* 0x002fe20008000000 */
[----:B------:R-:W-:Y:S01]  /*b9930*/  UMOV UR40, UR42 ;  /* 0x0000002a00287c82 */ /* 0x000fe20008000000 */
[----:B------:R-:W-:Y:S01]  /*b9940*/  ISETP.LT.AND P0, PT, R15, UR4, !P0 ;  /* 0x000000040f007c0c */ /* 0x000fe2000c701270 */
[----:B------:R-:W-:Y:S01]  /*b9950*/  UMOV UR28, UR58 ;  /* 0x0000003a001c7c82 */ /* 0x000fe20008000000 */
[----:B------:R-:W-:Y:S01]  /*b9960*/  UMOV UR42, UR48 ;  /* 0x00000030002a7c82 */ /* 0x000fe20008000000 */
[----:B------:R-:W-:Y:S01]  /*b9970*/  UMOV UR58, UR36 ;  /* 0x00000024003a7c82 */ /* 0x000fe20008000000 */
[----:B------:R-:W-:Y:S01]  /*b9980*/  UMOV UR48, UR37 ;  /* 0x0000002500307c82 */ /* 0x000fe20008000000 */
[----:B------:R-:W1:Y:S03]  /*b9990*/  LDCU.64 UR36, c[0x0][0x398] ;  /* 0x00007300ff2477ac */ /* 0x000e660008000a00 */
[----:B------:R-:W-:Y:S01]  /*b99a0*/  @P1 LOP3.LUT R28, R28, 0x8, RZ, 0xfc, !PT ;  /* 0x000000081c1c1812 */ /* 0x000fe200078efcff */
[----:B------:R-:W-:-:S03]  /*b99b0*/  VIADD R29, R16, 0x131 ;  /* 0x00000131101d7836 */ /* 0x000fc60000000000 */
[----:B------:R-:W-:-:S04]  /*b99c0*/  LOP3.LUT R28, R28, 0xfffffffe, RZ, 0xc0, !PT ;  /* 0xfffffffe1c1c7812 */ /* 0x000fc800078ec0ff */
[----:B------:R-:W-:Y:S02]  /*b99d0*/  @P0 LOP3.LUT R28, R28, 0x1, RZ, 0xfc, !PT ;  /* 0x000000011c1c0812 */ /* 0x000fe400078efcff */
[----:B0-----:R-:W-:-:S04]  /*b99e0*/  ISETP.GE.AND P0, PT, R29, UR69, PT ;  /* 0x000000451d007c0c */ /* 0x001fc8000bf06270 */
[----:B------:R-:W-:Y:S01]  /*b99f0*/  ISETP.LT.AND P1, PT, R17, UR74, !P0 ;  /* 0x0000004a11007c0c */ /* 0x000fe2000c721270 */
[----:B------:R-:W0:Y:S01]  /*b9a00*/  LDCU.64 UR74, c[0x0][0x398] ;  /* 0x00007300ff4a77ac */ /* 0x000e220008000a00 */
[----:B-1----:R-:W-:Y:S02]  /*b9a10*/  UMOV UR4, UR36 ;  /* 0x0000002400047c82 */ /* 0x002fe40008000000 */
[----:B------:R-:W-:Y:S01]  /*b9a20*/  ISETP.LT.AND P0, PT, R15, UR4, !P0 ;  /* 0x000000040f007c0c */ /* 0x000fe2000c701270 */
[----:B------:R-:W-:Y:S01]  /*b9a30*/  UMOV UR69, UR39 ;  /* 0x0000002700457c82 */ /* 0x000fe20008000000 */
[----:B------:R-:W-:Y:S01]  /*b9a40*/  LOP3.LUT R11, R11, 0xbfffffff, RZ, 0xc0, !PT ;  /* 0xbfffffff0b0b7812 */ /* 0x000fe200078ec0ff */
[----:B------:R-:W-:Y:S01]  /*b9a50*/  UMOV UR52, UR38 ;  /* 0x0000002600347c82 */ /* 0x000fe20008000000 */
[----:B------:R-:W-:Y:S01]  /*b9a60*/  VIADD R29, R16, 0x133 ;  /* 0x00000133101d7836 */ /* 0x000fe20000000000 */
[----:B------:R-:W1:Y:S01]  /*b9a70*/  LDCU.64 UR38, c[0x0][0x398] ;  /* 0x00007300ff2677ac */ /* 0x000e620008000a00 */
[----:B------:R-:W-:Y:S01]  /*b9a80*/  LOP3.LUT R28, R28, 0xfffffffd, RZ, 0xc0, !PT ;  /* 0xfffffffd1c1c7812 */ /* 0x000fe200078ec0ff */
[----:B------:R-:W-:Y:S01]  /*b9a90*/  UMOV UR71, UR54 ;  /* 0x0000003600477c82 */ /* 0x000fe20008000000 */
[----:B------:R-:W-:-:S05]  /*b9aa0*/  UMOV UR54, UR77 ;  /* 0x0000004d00367c82 */ /* 0x000fca0008000000 */
[----:B------:R-:W-:Y:S02]  /*b9ab0*/  @P0 LOP3.LUT R11, R11, 0x40000000, RZ, 0xfc, !PT ;  /* 0x400000000b0b0812 */ /* 0x000fe400078efcff */
[----:B0-----:R-:W-:Y:S01]  /*b9ac0*/  ISETP.GE.AND P0, PT, R29, UR75, PT ;  /* 0x0000004b1d007c0c */ /* 0x001fe2000bf06270 */
[----:B------:R-:W-:Y:S01]  /*b9ad0*/  UMOV UR75, UR76 ;  /* 0x0000004c004b7c82 */ /* 0x000fe20008000000 */
[----:B------:R-:W0:Y:S01]  /*b9ae0*/  LDCU.64 UR76, c[0x0][0x398] ;  /* 0x00007300ff4c77ac */ /* 0x000e220008000a00 */
[----:B------:R-:W-:Y:S02]  /*b9af0*/  @P1 LOP3.LUT R28, R28, 0x2, RZ, 0xfc, !PT ;  /* 0x000000021c1c1812 */ /* 0x000fe400078efcff */
[----:B------:R-:W-:Y:S01]  /*b9b00*/  ISETP.LT.AND P1, PT, R15, UR72, !P0 ;  /* 0x000000480f007c0c */ /* 0x000fe2000c721270 */
[----:B-1----:R-:W-:Y:S01]  /*b9b10*/  UMOV UR73, UR38 ;  /* 0x0000002600497c82 */ /* 0x002fe20008000000 */
[----:B------:R-:W-:Y:S02]  /*b9b20*/  LOP3.LUT R11, R11, 0x7fffffff, RZ, 0xc0, !PT ;  /* 0x7fffffff0b0b7812 */ /* 0x000fe400078ec0ff */
[----:B------:R-:W-:Y:S01]  /*b9b30*/  ISETP.LT.AND P0, PT, R17, UR73, !P0 ;  /* 0x0000004911007c0c */ /* 0x000fe2000c701270 */
[----:B------:R-:W-:-:S08]  /*b9b40*/  VIADD R29, R16, 0x136 ;  /* 0x00000136101d7836 */ /* 0x000fd00000000000 */
[----:B------:R-:W-:Y:S01]  /*b9b50*/  @P1 LOP3.LUT R11, R11, 0x80000000, RZ, 0xfc, !PT ;  /* 0x800000000b0b1812 */ /* 0x000fe200078efcff */
[----:B0-----:R-:W-:-:S03]  /*b9b60*/  UMOV UR72, UR77 ;  /* 0x0000004d00487c82 */ /* 0x001fc60008000000 */
[----:B------:R-:W-:-:S04]  /*b9b70*/  LOP3.LUT R11, R11, 0xefffffff, RZ, 0xc0, !PT ;  /* 0xefffffff0b0b7812 */ /* 0x000fc800078ec0ff */
[----:B------:R-:W-:-:S04]  /*b9b80*/  @P0 LOP3.LUT R11, R11, 0x10000000, RZ, 0xfc, !PT ;  /* 0x100000000b0b0812 */ /* 0x000fc800078efcff */
[----:B------:R-:W-:Y:S01]  /*b9b90*/  LOP3.LUT R11, R11, 0xdfffffff, RZ, 0xc0, !PT ;  /* 0xdfffffff0b0b7812 */ /* 0x000fe200078ec0ff */
[----:B------:R-:W-:Y:S01]  /*b9ba0*/  UMOV UR60, UR61 ;  /* 0x0000003d003c7c82 */ /* 0x000fe20008000000 */
[----:B------:R-:W-:Y:S01]  /*b9bb0*/  R2UR.FILL UR61, R10 ;  /* 0x000000000a3d72ca */ /* 0x000fe200004e0000 */
[----:B------:R-:W-:Y:S01]  /*b9bc0*/  UMOV UR16, UR37 ;  /* 0x0000002500107c82 */ /* 0x000fe20008000000 */
[----:B------:R-:W3:Y:S01]  /*b9bd0*/  LDL.LU R10, [R1+0x2c90] ;  /* 0x002c9000010a7983 */ /* 0x000ee20000300800 */
[----:B------:R-:W-:Y:S01]  /*b9be0*/  R2UR.FILL UR36, R8 ;  /* 0x00000000082472ca */ /* 0x000fe200004e0000 */
[----:B------:R-:W-:Y:S01]  /*b9bf0*/  UMOV UR4, UR39 ;  /* 0x0000002700047c82 */ /* 0x000fe20008000000 */
[----:B-----5:R-:W-:Y:S02]  /*b9c00*/  R2UR.FILL UR77, R2 ;  /* 0x00000000024d72ca */ /* 0x020fe400004e0000 */
[----:B------:R-:W-:Y:S01]  /*b9c10*/  MOV.SPILL R2, UR76 ;  /* 0x0000004c00027c02 */ /* 0x000fe20009000f00 */
[----:B------:R-:W-:Y:S01]  /*b9c20*/  UMOV UR76, UR72 ;  /* 0x00000048004c7c82 */ /* 0x000fe20008000000 */
[----:B------:R-:W0:Y:S01]  /*b9c30*/  LDCU.64 UR72, c[0x0][0x398] ;  /* 0x00007300ff4877ac */ /* 0x000e220008000a00 */
[----:B------:R-:W-:-:S04]  /*b9c40*/  ISETP.GE.AND P0, PT, R29, UR76, PT ;  /* 0x0000004c1d007c0c */ /* 0x000fc8000bf06270 */
[----:B------:R-:W-:Y:S01]  /*b9c50*/  ISETP.LT.AND P1, PT, R15, UR74, !P0 ;  /* 0x0000004a0f007c0c */ /* 0x000fe2000c721270 */
[----:B------:R-:W-:Y:S01]  /*b9c60*/  UMOV UR76, UR75 ;  /* 0x0000004b004c7c82 */ /* 0x000fe20008000000 */
[----:B------:R-:W1:Y:S01]  /*b9c70*/  LDCU.64 UR74, c[0x0][0x398] ;  /* 0x00007300ff4a77ac */ /* 0x000e620008000a00 */
[----:B------:R-:W-:Y:S01]  /*b9c80*/  VIADD R29, R16, 0x134 ;  /* 0x00000134101d7836 */ /* 0x000fe20000000000 */
[----:B0-----:R-:W-:-:S09]  /*b9c90*/  ISETP.LT.AND P0, PT, R17, UR72, !P0 ;  /* 0x0000004811007c0c */ /* 0x001fd2000c701270 */
[----:B------:R-:W-:-:S04]  /*b9ca0*/  @P1 LOP3.LUT R11, R11, 0x20000000, RZ, 0xfc, !PT ;  /* 0x200000000b0b1812 */ /* 0x000fc800078efcff */
[----:B------:R-:W-:-:S04]  /*b9cb0*/  LOP3.LUT R11, R11, 0xf7ffffff, RZ, 0xc0, !PT ;  /* 0xf7ffffff0b0b7812 */ /* 0x000fc800078ec0ff */
[----:B------:R-:W-:Y:S02]  /*b9cc0*/  @P0 LOP3.LUT R11, R11, 0x8000000, RZ, 0xfc, !PT ;  /* 0x080000000b0b0812 */ /* 0x000fe400078efcff */
[----:B------:R-:W-:Y:S01]  /*b9cd0*/  ISETP.GE.AND P0, PT, R29, UR73, PT ;  /* 0x000000491d007c0c */ /* 0x000fe2000bf06270 */
[----:B------:R-:W0:Y:S03]  /*b9ce0*/  LDCU.64 UR72, c[0x0][0x398] ;  /* 0x00007300ff4877ac */ /* 0x000e260008000a00 */
[----:B------:R-:W-:Y:S02]  /*b9cf0*/  ISETP.LT.AND P1, PT, R15, UR70, !P0 ;  /* 0x000000460f007c0c */ /* 0x000fe4000c721270 */
[----:B-1----:R-:W-:Y:S01]  /*b9d00*/  ISETP.LT.AND P0, PT, R17, UR74, !P0 ;  /* 0x0000004a11007c0c */ /* 0x002fe2000c701270 */
[----:B------:R-:W-:Y:S01]  /*b9d10*/  UMOV UR74, UR69 ;  /* 0x00000045004a7c82 */ /* 0x000fe20008000000 */
[----:B------:R-:W-:Y:S01]  /*b9d20*/  UMOV UR69, UR71 ;  /* 0x0000004700457c82 */ /* 0x000fe20008000000 */
[----:B------:R-:W1:Y:S01]  /*b9d30*/  LDCU.64 UR70, c[0x0][0x398] ;  /* 0x00007300ff4677ac */ /* 0x000e620008000a00 */
[----:B------:R-:W-:Y:S01]  /*b9d40*/  LOP3.LUT R11, R11, 0xfbffffff, RZ, 0xc0, !PT ;  /* 0xfbffffff0b0b7812 */ /* 0x000fe200078ec0ff */
[----:B------:R-:W-:-:S06]  /*b9d50*/  VIADD R29, R16, 0x137 ;  /* 0x00000137101d7836 */ /* 0x000fcc0000000000 */
[----:B------:R-:W-:-:S04]  /*b9d60*/  @P1 LOP3.LUT R11, R11, 0x4000000, RZ, 0xfc, !PT ;  /* 0x040000000b0b1812 */ /* 0x000fc800078efcff */
[----:B------:R-:W-:-:S04]  /*b9d70*/  LOP3.LUT R11, R11, 0xfeffffff, RZ, 0xc0, !PT ;  /* 0xfeffffff0b0b7812 */ /* 0x000fc800078ec0ff */
[----:B------:R-:W-:Y:S02]  /*b9d80*/  @P0 LOP3.LUT R11, R11, 0x1000000, RZ, 0xfc, !PT ;  /* 0x010000000b0b0812 */ /* 0x000fe400078efcff */
[----:B-1----:R-:W-:-:S04]  /*b9d90*/  ISETP.GE.AND P0, PT, R29, UR71, PT ;  /* 0x000000471d007c0c */ /* 0x002fc8000bf06270 */
[----:B------:R-:W-:Y:S02]  /*b9da0*/  ISETP.LT.AND P1, PT, R17, UR70, !P0 ;  /* 0x0000004611007c0c */ /* 0x000fe4000c721270 */
[----:B------:R-:W-:Y:S01]  /*b9db0*/  LOP3.LUT R11, R11, 0xfdffffff, RZ, 0xc0, !PT ;  /* 0xfdffffff0b0b7812 */ /* 0x000fe200078ec0ff */
[----:B------:R-:W-:Y:S01]  /*b9dc0*/  VIADD R29, R16, 0x135 ;  /* 0x00000135101d7836 */ /* 0x000fe20000000000 */
[----:B0-----:R-:W-:Y:S01]  /*b9dd0*/  ISETP.LT.AND P0, PT, R15, UR72, !P0 ;  /* 0x000000480f007c0c */ /* 0x001fe2000c701270 */
[----:B------:R-:W0:Y:S08]  /*b9de0*/  LDCU.64 UR70, c[0x0][0x398] ;  /* 0x00007300ff4677ac */ /* 0x000e300008000a00 */
[----:B------:R-:W-:-:S04]  /*b9df0*/  @P1 LOP3.LUT R11, R11, 0x2000000, RZ, 0xfc, !PT ;  /* 0x020000000b0b1812 */ /* 0x000fc800078efcff */
[----:B------:R-:W-:-:S04]  /*b9e00*/  LOP3.LUT R11, R11, 0xff7fffff, RZ, 0xc0, !PT ;  /* 0xff7fffff0b0b7812 */ /* 0x000fc800078ec0ff */
[----:B------:R-:W-:Y:S02]  /*b9e10*/  @P0 LOP3.LUT R11, R11, 0x800000, RZ, 0xfc, !PT ;  /* 0x008000000b0b0812 */ /* 0x000fe400078efcff */
[----:B------:R-:W-:Y:S01]  /*b9e20*/  ISETP.GE.AND P0, PT, R29, UR73, PT ;  /* 0x000000491d007c0c */ /* 0x000fe2000bf06270 */
[----:B------:R-:W1:Y:S01]  /*b9e30*/  LDCU.64 UR72, c[0x0][0x398] ;  /* 0x00007300ff4877ac */ /* 0x000e620008000a00 */
[----:B--2---:R-:W-:Y:S02]  /*b9e40*/  R2UR.FILL UR37, R9 ;  /* 0x00000000092572ca */ /* 0x004fe400004e0000 */
[----:B------:R-:W2:Y:S01]  /*b9e50*/  LDL.LU R9, [R1+0x2c8c] ;  /* 0x002c8c0001097983 */ /* 0x000ea20000300800 */
[----:B----4-:R-:W-:-:S03]  /*b9e60*/  R2UR.FILL UR39, R7 ;  /* 0x00000000072772ca */ /* 0x010fc600004e0000 */
[----:B------:R-:W4:Y:S01]  /*b9e70*/  LDL.LU R8, [R1+0x2c88] ;  /* 0x002c880001087983 */ /* 0x000f220000300800 */
[----:B---3--:R-:W-:-:S03]  /*b9e80*/  R2UR.FILL UR38, R5 ;  /* 0x00000000052672ca */ /* 0x008fc600004e0000 */
[----:B------:R-:W-:Y:S01]  /*b9e90*/  STL [R1+0x2afc], R28 ;  /* 0x002afc1c01007387 */ /* 0x000fe20000100800 */
[----:B------:R-:W-:-:S03]  /*b9ea0*/  ISETP.LT.AND P1, PT, R15, UR68, !P0 ;  /* 0x000000440f007c0c */ /* 0x000fc6000c721270 */
[----:B------:R-:W3:Y:S01]  /*b9eb0*/  LDL.LU R7, [R1+0x2c84] ;  /* 0x002c840001077983 */ /* 0x000ee20000300800 */
[----:B0-----:R-:W-:-:S03]  /*b9ec0*/  ISETP.LT.AND P0, PT, R17, UR70, !P0 ;  /* 0x0000004611007c0c */ /* 0x001fc6000c701270 */
[----:B------:R-:W5:Y:S01]  /*b9ed0*/  LDL.LU R5, [R1+0x2c80] ;  /* 0x002c800001057983 */ /* 0x000f620000300800 */
[----:B-1----:R-:W-:-:S03]  /*b9ee0*/  UMOV UR70, UR72 ;  /* 0x0000004800467c82 */ /* 0x002fc60008000000 */
[----:B------:R0:W-:Y:S02]  /*b9ef0*/  STL [R1+0xce0], R2 ;  /* 0x000ce00201007387 */ /* 0x0001e40000100800 */
[----:B0-----:R-:W-:Y:S01]  /*b9f00*/  IMAD.U32 R2, RZ, RZ, UR73 ;  /* 0x00000049ff027e24 */ /* 0x001fe2000f8e00ff */
[----:B------:R-:W0:Y:S01]  /*b9f10*/  LDCU.64 UR72, c[0x0][0x398] ;  /* 0x00007300ff4877ac */ /* 0x000e220008000a00 */
[----:B------:R-:W-:-:S03]  /*b9f20*/  LOP3.LUT R11, R11, 0xffbfffff, RZ, 0xc0, !PT ;  /* 0xffbfffff0b0b7812 */ /* 0x000fc600078ec0ff */
[----:B------:R0:W-:Y:S01]  /*b9f30*/  STL [R1+0x2bcc], R2 ;  /* 0x002bcc0201007387 */ /* 0x0001e20000100800 */
[----:B------:R-:W-:Y:S01]  /*b9f40*/  @P1 LOP3.LUT R11, R11, 0x400000, RZ, 0xfc, !PT ;  /* 0x004000000b0b1812 */ /* 0x000fe200078efcff */
[----:B------:R-:W-:-:S03]  /*b9f50*/  VIADD R29, R16, 0x62 ;  /* 0x00000062101d7836 */ /* 0x000fc60000000000 */
[----:B------:R-:W-:Y:S01]  /*b9f60*/  LOP3.LUT R11, R11, 0xffdfffff, RZ, 0xc0, !PT ;  /* 0xffdfffff0b0b7812 */ /* 0x000fe200078ec0ff */
[----:B0-----:R-:W-:Y:S01]  /*b9f70*/  IMAD.U32 R2, RZ, RZ, UR73 ;  /* 0x00000049ff027e24 */ /* 0x001fe2000f8e00ff */
[----:B------:R-:W-:Y:S01]  /*b9f80*/  UMOV UR68, UR72 ;  /* 0x0000004800447c82 */ /* 0x000fe20008000000 */
[----:B------:R-:W0:Y:S01]  /*b9f90*/  LDCU.64 UR72, c[0x0][0x398] ;  /* 0x00007300ff4877ac */ /* 0x000e220008000a00 */
[----:B------:R-:W-:Y:S02]  /*b9fa0*/  @P0 LOP3.LUT R11, R11, 0x200000, RZ, 0xfc, !PT ;  /* 0x002000000b0b0812 */ /* 0x000fe400078efcff */
[----:B------:R-:W-:Y:S01]  /*b9fb0*/  ISETP.GE.AND P0, PT, R29, UR5, PT ;  /* 0x000000051d007c0c */ /* 0x000fe2000bf06270 */
[----:B------:R0:W-:Y:S03]  /*b9fc0*/  STL [R1+0xcd0], R2 ;  /* 0x000cd00201007387 */ /* 0x0001e60000100800 */
[----:B------:R-:W-:-:S02]  /*b9fd0*/  ISETP.LT.AND P1, PT, R17, UR70, !P0 ;  /* 0x0000004611007c0c */ /* 0x000fc4000c721270 */
[----:B------:R-:W-:Y:S01]  /*b9fe0*/  ISETP.LT.AND P0, PT, R15, UR68, !P0 ;  /* 0x000000440f007c0c */ /* 0x000fe2000c701270 */
[----:B0-----:R-:W-:Y:S01]  /*b9ff0*/  IMAD.U32 R2, RZ, RZ, UR73 ;  /* 0x00000049ff027e24 */ /* 0x001fe2000f8e00ff */
[----:B------:R-:W-:Y:S01]  /*ba000*/  UMOV UR68, UR72 ;  /* 0x0000004800447c82 */ /* 0x000fe20008000000 */
[----:B------:R-:W0:Y:S03]  /*ba010*/  LDCU.64 UR72, c[0x0][0x398] ;  /* 0x00007300ff4877ac */ /* 0x000e260008000a00 */
[----:B------:R0:W-:Y:S01]  /*ba020*/  STL [R1+0xcc8], R2 ;  /* 0x000cc80201007387 */ /* 0x0001e20000100800 */
[----:B------:R-:W-:-:S04]  /*ba030*/  LOP3.LUT R11, R11, 0xffffbfff, RZ, 0xc0, !PT ;  /* 0xffffbfff0b0b7812 */ /* 0x000fc800078ec0ff */
[----:B------:R-:W-:Y:S01]  /*ba040*/  @P1 LOP3.LUT R11, R11, 0x4000, RZ, 0xfc, !PT ;  /* 0x000040000b0b1812 */ /* 0x000fe200078efcff */
[----:B0-----:R-:W-:Y:S01]  /*ba050*/  IMAD.U32 R2, RZ, RZ, UR73 ;  /* 0x00000049ff027e24 */ /* 0x001fe2000f8e00ff */
[----:B------:R-:W-:Y:S01]  /*ba060*/  UMOV UR5, UR72 ;  /* 0x0000004800057c82 */ /* 0x000fe20008000000 */
[----:B------:R-:W0:Y:S01]  /*ba070*/  LDCU.64 UR72, c[0x0][0x398] ;  /* 0x00007300ff4877ac */ /* 0x000e220008000a00 */
[----:B------:R-:W-:Y:S01]  /*ba080*/  LOP3.LUT R11, R11, 0xffffdfff, RZ, 0xc0, !PT ;  /* 0xffffdfff0b0b7812 */ /* 0x000fe200078ec0ff */
[----:B------:R-:W-:Y:S01]  /*ba090*/  VIADD R29, R16, 0x61 ;  /* 0x00000061101d7836 */ /* 0x000fe20000000000 */
[----:B------:R0:W-:Y:S02]  /*ba0a0*/  STL [R1+0xcc4], R2 ;  /* 0x000cc40201007387 */ /* 0x0001e40000100800 */
[----:B------:R-:W-:Y:S02]  /*ba0b0*/  @P0 LOP3.LUT R11, R11, 0x2000, RZ, 0xfc, !PT ;  /* 0x000020000b0b0812 */ /* 0x000fe400078efcff */
[----:B------:R-:W-:Y:S01]  /*ba0c0*/  ISETP.GE.AND P0, PT, R29, UR7, PT ;  /* 0x000000071d007c0c */ /* 0x000fe2000bf06270 */
[----:B0-----:R-:W-:Y:S01]  /*ba0d0*/  IMAD.U32 R2, RZ, RZ, UR73 ;  /* 0x00000049ff027e24 */ /* 0x001fe2000f8e00ff */
[----:B------:R-:W-:Y:S01]  /*ba0e0*/  UMOV UR7, UR72 ;  /* 0x0000004800077c82 */ /* 0x000fe20008000000 */
[----:B------:R-:W0:Y:S01]  /*ba0f0*/  LDCU.64 UR72, c[0x0][0x398] ;  /* 0x00007300ff4877ac */ /* 0x000e220008000a00 */
[----:B------:R-:W-:-:S02]  /*ba100*/  ISETP.LT.AND P1, PT, R17, UR68, !P0 ;  /* 0x0000004411007c0c */ /* 0x000fc4000c721270 */
[----:B------:R-:W-:Y:S01]  /*ba110*/  ISETP.LT.AND P0, PT, R15, UR5, !P0 ;  /* 0x000000050f007c0c */ /* 0x000fe2000c701270 */
[----:B------:R0:W-:Y:S01]  /*ba120*/  STL [R1+0xcbc], R2 ;  /* 0x000cbc0201007387 */ /* 0x0001e20000100800 */
[----:B------:R-:W-:Y:S01]  /*ba130*/  LOP3.LUT R11, R11, 0xffffefff, RZ, 0xc0, !PT ;  /* 0xffffefff0b0b7812 */ /* 0x000fe200078ec0ff */
[----:B------:R-:W-:Y:S02]  /*ba140*/  VIADD R29, R16, 0x60 ;  /* 0x00000060101d7836 */ /* 0x000fe40000000000 */
[----:B0-----:R-:W-:Y:S01]  /*ba150*/  IMAD.U32 R2, RZ, RZ, UR73 ;  /* 0x00000049ff027e24 */ /* 0x001fe2000f8e00ff */
[----:B------:R-:W-:Y:S01]  /*ba160*/  UMOV UR5, UR72 ;  /* 0x0000004800057c82 */ /* 0x000fe20008000000 */
[----:B------:R-:W0:Y:S04]  /*ba170*/  LDCU.64 UR72, c[0x0][0x398] ;  /* 0x00007300ff4877ac */ /* 0x000e280008000a00 */
[----:B------:R-:W-:-:S04]  /*ba180*/  @P1 LOP3.LUT R11, R11, 0x1000, RZ, 0xfc, !PT ;  /* 0x000010000b0b1812 */ /* 0x000fc800078efcff */
[----:B------:R-:W-:-:S04]  /*ba190*/  LOP3.LUT R11, R11, 0xfffff7ff, RZ, 0xc0, !PT ;  /* 0xfffff7ff0b0b7812 */ /* 0x000fc800078ec0ff */
[----:B------:R-:W-:Y:S02]  /*ba1a0*/  @P0 LOP3.LUT R11, R11, 0x800, RZ, 0xfc, !PT ;  /* 0x000008000b0b0812 */ /* 0x000fe400078efcff */
[----:B------:R-:W-:Y:S01]  /*ba1b0*/  ISETP.GE.AND P0, PT, R29, UR9, PT ;  /* 0x000000091d007c0c */ /* 0x000fe2000bf06270 */
[----:B------:R1:W-:Y:S03]  /*ba1c0*/  STL [R1+0xcb8], R2 ;  /* 0x000cb80201007387 */ /* 0x0003e60000100800 */
[----:B------:R-:W-:Y:S01]  /*ba1d0*/  ISETP.LT.AND P1, PT, R17, UR7, !P0 ;  /* 0x0000000711007c0c */ /* 0x000fe2000c721270 */
[----:B0-----:R-:W-:Y:S01]  /*ba1e0*/  UMOV UR7, UR72 ;  /* 0x0000004800077c82 */ /* 0x001fe20008000000 */
[----:B-1----:R-:W-:Y:S01]  /*ba1f0*/  IMAD.U32 R2, RZ, RZ, UR73 ;  /* 0x00000049ff027e24 */ /* 0x002fe2000f8e00ff */
[----:B------:R-:W0:Y:S01]  /*ba200*/  LDCU.64 UR72, c[0x0][0x398] ;  /* 0x00007300ff4877ac */ /* 0x000e220008000a00 */
[----:B------:R-:W-:-:S03]  /*ba210*/  ISETP.LT.AND P0, PT, R15, UR5, !P0 ;  /* 0x000000050f007c0c */ /* 0x000fc6000c701270 */
[----:B------:R0:W-:Y:S01]  /*ba220*/  STL [R1+0xcb0], R2 ;  /* 0x000cb00201007387 */ /* 0x0001e20000100800 */
[----:B------:R-:W-:-:S05]  /*ba230*/  LOP3.LUT R11, R11, 0xfffffbff, RZ, 0xc0, !PT ;  /* 0xfffffbff0b0b7812 */ /* 0x000fca00078ec0ff */
[----:B------:R-:W-:Y:S01]  /*ba240*/  @P1 LOP3.LUT R11, R11, 0x400, RZ, 0xfc, !PT ;  /* 0x000004000b0b1812 */ /* 0x000fe200078efcff */
[----:B0-----:R-:W-:Y:S01]  /*ba250*/  IMAD.U32 R2, RZ, RZ, UR73 ;  /* 0x00000049ff027e24 */ /* 0x001fe2000f8e00ff */
[----:B------:R-:W-:Y:S01]  /*ba260*/  UMOV UR5, UR72 ;  /* 0x0000004800057c82 */ /* 0x000fe20008000000 */
[----:B------:R-:W0:Y:S01]  /*ba270*/  LDCU.64 UR72, c[0x0][0x398] ;  /* 0x00007300ff4877ac */ /* 0x000e220008000a00 */
[----:B------:R-:W-:Y:S01]  /*ba280*/  LOP3.LUT R11, R11, 0xfffffdff, RZ, 0xc0, !PT ;  /* 0xfffffdff0b0b7812 */ /* 0x000fe200078ec0ff */
[----:B------:R-:W-:-:S03]  /*ba290*/  VIADD R29, R16, 0x5f ;  /* 0x0000005f101d7836 */ /* 0x000fc60000000000 */
[----:B------:R-:W-:Y:S02]  /*ba2a0*/  @P0 LOP3.LUT R11, R11, 0x200, RZ, 0xfc, !PT ;  /* 0x000002000b0b0812 */ /* 0x000fe400078efcff */
[----:B------:R-:W-:Y:S01]  /*ba2b0*/  ISETP.GE.AND P0, PT, R29, UR11, PT ;  /* 0x0000000b1d007c0c */ /* 0x000fe2000bf06270 */
[----:B------:R0:W-:Y:S03]  /*ba2c0*/  STL [R1+0xcac], R2 ;  /* 0x000cac0201007387 */ /* 0x0001e60000100800 */
[----:B------:R-:W-:Y:S01]  /*ba2d0*/  ISETP.LT.AND P1, PT, R17, UR7, !P0 ;  /* 0x0000000711007c0c */ /* 0x000fe2000c721270 */
[----:B0-----:R-:W-:Y:S01]  /*ba2e0*/  IMAD.U32 R2, RZ, RZ, UR73 ;  /* 0x00000049ff027e24 */ /* 0x001fe2000f8e00ff */
[----:B------:R-:W-:Y:S01]  /*ba2f0*/  UMOV UR7, UR72 ;  /* 0x0000004800077c82 */ /* 0x000fe20008000000 */
[----:B------:R-:W0:Y:S01]  /*ba300*/  LDCU.64 UR72, c[0x0][0x398] ;  /* 0x00007300ff4877ac */ /* 0x000e220008000a00 */
[----:B------:R-:W-:-:S02]  /*ba310*/  ISETP.LT.AND P0, PT, R15, UR5, !P0 ;  /* 0x000000050f007c0c */ /* 0x000fc4000c701270 */
[----:B------:R0:W-:Y:S01]  /*ba320*/  STL [R1+0xca4], R2 ;  /* 0x000ca40201007387 */ /* 0x0001e20000100800 */
[----:B------:R-:W-:-:S06]  /*ba330*/  LOP3.LUT R11, R11, 0xfffffeff, RZ, 0xc0, !PT ;  /* 0xfffffeff0b0b7812 */ /* 0x000fcc00078ec0ff */
[----:B------:R-:W-:Y:S01]  /*ba340*/  @P1 LOP3.LUT R11, R11, 0x100, RZ, 0xfc, !PT ;  /* 0x000001000b0b1812 */ /* 0x000fe200078efcff */
[----:B------:R-:W-:Y:S02]  /*ba350*/  VIADD R29, R16, 0x5e ;  /* 0x0000005e101d7836 */ /* 0x000fe40000000000 */
[----:B0-----:R-:W-:Y:S01]  /*ba360*/  IMAD.U32 R2, RZ, RZ, UR73 ;  /* 0x00000049ff027e24 */ /* 0x001fe2000f8e00ff */
[----:B------:R-:W-:Y:S01]  /*ba370*/  UMOV UR5, UR72 ;  /* 0x0000004800057c82 */ /* 0x000fe20008000000 */
[----:B------:R-:W0:Y:S01]  /*ba380*/  LDCU.64 UR72, c[0x0][0x398] ;  /* 0x00007300ff4877ac */ /* 0x000e220008000a00 */
[----:B------:R-:W-:-:S04]  /*ba390*/  LOP3.LUT R11, R11, 0xffffff7f, RZ, 0xc0, !PT ;  /* 0xffffff7f0b0b7812 */ /* 0x000fc800078ec0ff */
        /* <DEDUP_REMOVED lines=55> */
[----:B------:R-:W-:-:S09]  /*ba710*/  LOP3.LUT R11, R11, 0xfffffffe, RZ, 0xc0, !PT ;  /* 0xfffffffe0b0b7812 */ /* 0x000fd200078ec0ff */
[----:B------:R-:W-:Y:S02]  /*ba720*/  @P1 LOP3.LUT R11, R11, 0x1, RZ, 0xfc, !PT ;  /* 0x000000010b0b1812 */ /* 0x000fe400078efcff */
[----:B------:R-:W-:-:S03]  /*ba730*/  ISETP.LT.AND P0, PT, R15, UR5, !P0 ;  /* 0x000000050f007c0c */ /* 0x000fc6000c701270 */
[----:B------:R-:W-:Y:S04]  /*ba740*/  STL [R1+0x2b00], R11 ;  /* 0x002b000b01007387 */ /* 0x000fe80000100800 */
[----:B------:R1:W-:Y:S01]  /*ba750*/  STL [R1+0xc74], R2 ;  /* 0x000c740201007387 */ /* 0x0003e20000100800 */
[----:B0-----:R-:W-:Y:S01]  /*ba760*/  UMOV UR5, UR72 ;  /* 0x0000004800057c82 */ /* 0x001fe20008000000 */
[----:B-1----:R-:W-:Y:S01]  /*ba770*/  IMAD.U32 R2, RZ, RZ, UR73 ;  /* 0x00000049ff027e24 */ /* 0x002fe2000f8e00ff */
        /* <DEDUP_REMOVED lines=258> */
[----:B--2---:R-:W-:Y:S01]  /*bb7a0*/  LOP3.LUT R9, R9, 0x7fffffff, RZ, 0xc0, !PT ;  /* 0x7fffffff09097812 */ /* 0x004fe200078ec0ff */
        /* <DEDUP_REMOVED lines=137> */
[----:B------:R-:W-:-:S07]  /*bc040*/  LOP3.LUT R9, R9, 0xffffbfff, RZ, 0xc0, !PT ;  /* 0xffffbfff09097812 */ /* 0x000fce00078ec0ff */
[----:B------:R-:W-:Y:S01]  /*bc050*/  @P1 LOP3.LUT R9, R9, 0x4000, RZ, 0xfc, !PT ;  /* 0x0000400009091812 */ /* 0x000fe200078efcff */
[----:B------:R-:W-:Y:S01]  /*bc060*/  VIADD R29, R16, 0x41 ;  /* 0x00000041101d7836 */ /* 0x000fe20000000000 */
[----:B------:R1:W-:Y:S02]  /*bc070*/  STL [R1+0x7dc], R2 ;  /* 0x0007dc0201007387 */ /* 0x0003e40000100800 */
[----:B------:R-:W-:-:S04]  /*bc080*/  LOP3.LUT R9, R9, 0xffffdfff, RZ, 0xc0, !PT ;  /* 0xffffdfff09097812 */ /* 0x000fc800078ec0ff */
[----:B------:R-:W-:Y:S01]  /*bc090*/  @P0 LOP3.LUT R9, R9, 0x2000, RZ, 0xfc, !PT ;  /* 0x0000200009090812 */ /* 0x000fe200078efcff */
[----:B0-----:R-:W-:Y:S01]  /*bc0a0*/  UMOV UR5, UR72 ;  /* 0x0000004800057c82 */ /* 0x001fe20008000000 */
[----:B-1----:R-:W-:Y:S01]  /*bc0b0*/  IMAD.U32 R2, RZ, RZ, UR73 ;  /* 0x00000049ff027e24 */ /* 0x002fe2000f8e00ff */
[----:B------:R-:W0:Y:S01]  /*bc0c0*/  LDCU.64 UR72, c[0x0][0x398] ;  /* 0x00007300ff4877ac */ /* 0x000e220008000a00 */
[----:B------:R-:W-:-:S04]  /*bc0d0*/  ISETP.GE.AND P0, PT, R29, UR76, PT ;  /* 0x0000004c1d007c0c */ /* 0x000fc8000bf06270 */
[----:B------:R-:W-:Y:S02]  /*bc0e0*/  ISETP.LT.AND P1, PT, R17, UR7, !P0 ;  /* 0x0000000711007c0c */ /* 0x000fe4000c721270 */
[----:B------:R-:W-:Y:S02]  /*bc0f0*/  ISETP.LT.AND P0, PT, R15, UR5, !P0 ;  /* 0x000000050f007c0c */ /* 0x000fe4000c701270 */
[----:B------:R-:W-:Y:S01]  /*bc100*/  LOP3.LUT R9, R9, 0xffffefff, RZ, 0xc0, !PT ;  /* 0xffffefff09097812 */ /* 0x000fe200078ec0ff */
[----:B------:R1:W-:Y:S01]  /*bc110*/  STL [R1+0x7d8], R2 ;  /* 0x0007d80201007387 */ /* 0x0003e20000100800 */
[----:B------:R-:W-:-:S07]  /*bc120*/  VIADD R29, R16, 0x40 ;  /* 0x00000040101d7836 */ /* 0x000fce0000000000 */
[----:B------:R-:W-:Y:S01]  /*bc130*/  @P1 LOP3.LUT R9, R9, 0x1000, RZ, 0xfc, !PT ;  /* 0x0000100009091812 */ /* 0x000fe200078efcff */
[----:B0-----:R-:W-:Y:S01]  /*bc140*/  UMOV UR7, UR72 ;  /* 0x0000004800077c82 */ /* 0x001fe20008000000 */
[----:B-1----:R-:W-:Y:S01]  /*bc150*/  IMAD.U32 R2, RZ, RZ, UR73 ;  /* 0x00000049ff027e24 */ /* 0x002fe2000f8e00ff */
[----:B------:R-:W0:Y:S01]  /*bc160*/  LDCU.64 UR72, c[0x0][0x398] ;  /* 0x00007300ff4877ac */ /* 0x000e220008000a00 */
[----:B------:R-:W-:-:S04]  /*bc170*/  LOP3.LUT R9, R9, 0xfffff7ff, RZ, 0xc0, !PT ;  /* 0xfffff7ff09097812 */ /* 0x000fc800078ec0ff */
[----:B------:R-:W-:Y:S02]  /*bc180*/  @P0 LOP3.LUT R9, R9, 0x800, RZ, 0xfc, !PT ;  /* 0x0000080009090812 */ /* 0x000fe400078efcff */
[----:B------:R-:W-:Y:S01]  /*bc190*/  ISETP.GE.AND P0, PT, R29, UR69, PT ;  /* 0x000000451d007c0c */ /* 0x000fe2000bf06270 */
[----:B------:R-:W1:Y:S03]  /*bc1a0*/  LDCU.64 UR68, c[0x0][0x398] ;  /* 0x00007300ff4477ac */ /* 0x000e660008000a00 */
[----:B------:R-:W-:Y:S01]  /*bc1b0*/  ISETP.LT.AND P1, PT, R17, UR7, !P0 ;  /* 0x0000000711007c0c */ /* 0x000fe2000c721270 */
[----:B------:R2:W-:Y:S01]  /*bc1c0*/  STL [R1+0x7d4], R2 ;  /* 0x0007d40201007387 */ /* 0x0005e20000100800 */
[----:B------:R-:W-:Y:S01]  /*bc1d0*/  LOP3.LUT R9, R9, 0xfffffbff, RZ, 0xc0, !PT ;  /* 0xfffffbff09097812 */ /* 0x000fe200078ec0ff */
[----:B0-----:R-:W-:Y:S02]  /*bc1e0*/  UMOV UR5, UR72 ;  /* 0x0000004800057c82 */ /* 0x001fe40008000000 */
[----:B------:R-:W-:Y:S01]  /*bc1f0*/  ISETP.LT.AND P0, PT, R15, UR5, !P0 ;  /* 0x000000050f007c0c */ /* 0x000fe2000c701270 */
[----:B--2---:R-:W-:-:S07]  /*bc200*/  IMAD.U32 R2, RZ, RZ, UR73 ;  /* 0x00000049ff027e24 */ /* 0x004fce000f8e00ff */
[----:B------:R-:W-:Y:S01]  /*bc210*/  @P1 LOP3.LUT R9, R9, 0x400, RZ, 0xfc, !PT ;  /* 0x0000040009091812 */ /* 0x000fe200078efcff */
[----:B-1----:R-:W-:Y:S01]  /*bc220*/  UMOV UR7, UR68 ;  /* 0x0000004400077c82 */ /* 0x002fe20008000000 */
[----:B------:R0:W-:Y:S02]  /*bc230*/  STL [R1+0x7d0], R2 ;  /* 0x0007d00201007387 */ /* 0x0001e40000100800 */
[----:B------:R-:W-:Y:S01]  /*bc240*/  LOP3.LUT R9, R9, 0xfffffdff, RZ, 0xc0, !PT ;  /* 0xfffffdff09097812 */ /* 0x000fe200078ec0ff */
[----:B------:R-:W-:Y:S02]  /*bc250*/  VIADD R29, R16, 0x3f ;  /* 0x0000003f101d7836 */ /* 0x000fe40000000000 */
[----:B0-----:R-:W-:Y:S01]  /*bc260*/  IMAD.U32 R2, RZ, RZ, UR69 ;  /* 0x00000045ff027e24 */ /* 0x001fe2000f8e00ff */
[----:B------:R-:W0:Y:S01]  /*bc270*/  LDCU.64 UR68, c[0x0][0x398] ;  /* 0x00007300ff4477ac */ /* 0x000e220008000a00 */
[----:B------:R-:W-:Y:S02]  /*bc280*/  @P0 LOP3.LUT R9, R9, 0x200, RZ, 0xfc, !PT ;  /* 0x0000020009090812 */ /* 0x000fe400078efcff */
[----:B------:R-:W-:Y:S01]  /*bc290*/  ISETP.GE.AND P0, PT, R29, UR52, PT ;  /* 0x000000341d007c0c */ /* 0x000fe2000bf06270 */
[----:B------:R-:W1:Y:S03]  /*bc2a0*/  LDCU.64 UR52, c[0x0][0x398] ;  /* 0x00007300ff3477ac */ /* 0x000e660008000a00 */
[----:B------:R-:W-:Y:S01]  /*bc2b0*/  ISETP.LT.AND P1, PT, R17, UR7, !P0 ;  /* 0x0000000711007c0c */ /* 0x000fe2000c721270 */
[----:B------:R2:W-:Y:S01]  /*bc2c0*/  STL [R1+0x7cc], R2 ;  /* 0x0007cc0201007387 */ /* 0x0005e20000100800 */
[----:B------:R-:W-:Y:S01]  /*bc2d0*/  LOP3.LUT R9, R9, 0xfffffeff, RZ, 0xc0, !PT ;  /* 0xfffffeff09097812 */ /* 0x000fe200078ec0ff */
[----:B0-----:R-:W-:Y:S01]  /*bc2e0*/  UMOV UR5, UR68 ;  /* 0x0000004400057c82 */ /* 0x001fe20008000000 */
[----:B--2---:R-:W-:Y:S01]  /*bc2f0*/  IMAD.U32 R2, RZ, RZ, UR69 ;  /* 0x00000045ff027e24 */ /* 0x004fe2000f8e00ff */
[----:B------:R-:W-:-:S08]  /*bc300*/  ISETP.LT.AND P0, PT, R15, UR5, !P0 ;  /* 0x000000050f007c0c */ /* 0x000fd0000c701270 */
[----:B------:R-:W-:Y:S01]  /*bc310*/  @P1 LOP3.LUT R9, R9, 0x100, RZ, 0xfc, !PT ;  /* 0x0000010009091812 */ /* 0x000fe200078efcff */
[----:B-1----:R-:W-:Y:S01]  /*bc320*/  UMOV UR7, UR52 ;  /* 0x0000003400077c82 */ /* 0x002fe20008000000 */
[----:B------:R0:W-:Y:S01]  /*bc330*/  STL [R1+0x7c8], R2 ;  /* 0x0007c80201007387 */ /* 0x0001e20000100800 */
[----:B------:R-:W-:Y:S01]  /*bc340*/  VIADD R29, R16, 0x3e ;  /* 0x0000003e101d7836 */ /* 0x000fe20000000000 */
[----:B------:R-:W-:Y:S01]  /*bc350*/  LOP3.LUT R9, R9, 0xffffff7f, RZ, 0xc0, !PT ;  /* 0xffffff7f09097812 */ /* 0x000fe200078ec0ff */
[----:B0-----:R-:W-:Y:S01]  /*bc360*/  IMAD.U32 R2, RZ, RZ, UR53 ;  /* 0x00000035ff027e24 */ /* 0x001fe2000f8e00ff */
[----:B------:R-:W0:Y:S02]  /*bc370*/  LDCU.64 UR52, c[0x0][0x398] ;  /* 0x00007300ff3477ac */ /* 0x000e240008000a00 */
[----:B------:R-:W-:Y:S02]  /*bc380*/  @P0 LOP3.LUT R9, R9, 0x80, RZ, 0xfc, !PT ;  /* 0x0000008009090812 */ /* 0x000fe400078efcff */
[----:B------:R-:W-:Y:S01]  /*bc390*/  ISETP.GE.AND P0, PT, R29, UR40, PT ;  /* 0x000000281d007c0c */ /* 0x000fe2000bf06270 */
[----:B------:R-:W1:Y:S03]  /*bc3a0*/  LDCU.64 UR40, c[0x0][0x398] ;  /* 0x00007300ff2877ac */ /* 0x000e660008000a00 */
[----:B------:R-:W-:Y:S01]  /*bc3b0*/  ISETP.LT.AND P1, PT, R17, UR7, !P0 ;  /* 0x0000000711007c0c */ /* 0x000fe2000c721270 */
[----:B------:R2:W-:Y:S01]  /*bc3c0*/  STL [R1+0x7c4], R2 ;  /* 0x0007c40201007387 */ /* 0x0005e20000100800 */
[----:B------:R-:W-:Y:S01]  /*bc3d0*/  LOP3.LUT R9, R9, 0xffffffbf, RZ, 0xc0, !PT ;  /* 0xffffffbf09097812 */ /* 0x000fe200078ec0ff */
[----:B0-----:R-:W-:-:S02]  /*bc3e0*/  UMOV UR5, UR52 ;  /* 0x0000003400057c82 */ /* 0x001fc40008000000 */
[----:B------:R-:W-:Y:S01]  /*bc3f0*/  ISETP.LT.AND P0, PT, R15, UR5, !P0 ;  /* 0x000000050f007c0c */ /* 0x000fe2000c701270 */
[----:B--2---:R-:W-:-:S07]  /*bc400*/  IMAD.U32 R2, RZ, RZ, UR53 ;  /* 0x00000035ff027e24 */ /* 0x004fce000f8e00ff */
[----:B------:R-:W-:Y:S01]  /*bc410*/  @P1 LOP3.LUT R9, R9, 0x40, RZ, 0xfc, !PT ;  /* 0x0000004009091812 */ /* 0x000fe200078efcff */
[----:B-1----:R-:W-:Y:S01]  /*bc420*/  UMOV UR7, UR40 ;  /* 0x0000002800077c82 */ /* 0x002fe20008000000 */
[----:B------:R-:W-:Y:S01]  /*bc430*/  VIADD R29, R16, 0x3d ;  /* 0x0000003d101d7836 */ /* 0x000fe20000000000 */
[----:B----4-:R-:W-:Y:S01]  /*bc440*/  LOP3.LUT R8, R8, 0x7fffffff, RZ, 0xc0, !PT ;  /* 0x7fffffff08087812 */ /* 0x010fe200078ec0ff */
[----:B------:R0:W-:Y:S01]  /*bc450*/  STL [R1+0x7c0], R2 ;  /* 0x0007c00201007387 */ /* 0x0001e20000100800 */
[----:B------:R-:W-:Y:S01]  /*bc460*/  LOP3.LUT R9, R9, 0xffffffdf, RZ, 0xc0, !PT ;  /* 0xffffffdf09097812 */ /* 0x000fe200078ec0ff */
[----:B------:R-:W1:Y:S01]  /*bc470*/  LDCU.64 UR52, c[0x0][0x398] ;  /* 0x00007300ff3477ac */ /* 0x000e620008000a00 */
[----:B0-----:R-:W-:Y:S01]  /*bc480*/  IMAD.U32 R2, RZ, RZ, UR41 ;  /* 0x00000029ff027e24 */ /* 0x001fe2000f8e00ff */
[----:B------:R-:W0:Y:S01]  /*bc490*/  LDCU.64 UR40, c[0x0][0x398] ;  /* 0x00007300ff2877ac */ /* 0x000e220008000a00 */
[----:B------:R-:W-:Y:S02]  /*bc4a0*/  @P0 LOP3.LUT R9, R9, 0x20, RZ, 0xfc, !PT ;  /* 0x0000002009090812 */ /* 0x000fe400078efcff */
[----:B------:R-:W-:Y:S01]  /*bc4b0*/  ISETP.GE.AND P0, PT, R29, UR28, PT ;  /* 0x0000001c1d007c0c */ /* 0x000fe2000bf06270 */
[----:B------:R-:W2:Y:S01]  /*bc4c0*/  LDCU.64 UR28, c[0x0][0x398] ;  /* 0x00007300ff1c77ac */ /* 0x000ea20008000a00 */
[----:B------:R0:W-:Y:S02]  /*bc4d0*/  STL [R1+0x70c], R2 ;  /* 0x00070c0201007387 */ /* 0x0001e40000100800 */
[----:B------:R-:W-:Y:S01]  /*bc4e0*/  ISETP.LT.AND P1, PT, R17, UR7, !P0 ;  /* 0x0000000711007c0c */ /* 0x000fe2000c721270 */
[----:B0-----:R-:W-:Y:S01]  /*bc4f0*/  IMAD.U32 R2, RZ, RZ, UR41 ;  /* 0x00000029ff027e24 */ /* 0x001fe2000f8e00ff */
[----:B--2---:R-:W-:-:S04]  /*bc500*/  UMOV UR7, UR28 ;  /* 0x0000001c00077c82 */ /* 0x004fc80008000000 */
[----:B------:R0:W-:Y:S02]  /*bc510*/  STL [R1+0x708], R2 ;  /* 0x0007080201007387 */ /* 0x0001e40000100800 */
[----:B0-----:R-:W-:Y:S01]  /*bc520*/  IMAD.U32 R2, RZ, RZ, UR29 ;  /* 0x0000001dff027e24 */ /* 0x001fe2000f8e00ff */
[----:B------:R-:W0:Y:S01]  /*bc530*/  LDCU.64 UR28, c[0x0][0x398] ;  /* 0x00007300ff1c77ac */ /* 0x000e220008000a00 */
[----:B------:R-:W-:-:S03]  /*bc540*/  UMOV UR5, UR40 ;  /* 0x0000002800057c82 */ /* 0x000fc60008000000 */
[----:B------:R0:W-:Y:S01]  /*bc550*/  STL [R1+0x704], R2 ;  /* 0x0007040201007387 */ /* 0x0001e20000100800 */
[----:B------:R-:W-:Y:S02]  /*bc560*/  ISETP.LT.AND P0, PT, R15, UR5, !P0 ;  /* 0x000000050f007c0c */ /* 0x000fe4000c701270 */
[----:B------:R-:W-:Y:S01]  /*bc570*/  LOP3.LUT R9, R9, 0xffffffef, RZ, 0xc0, !PT ;  /* 0xffffffef09097812 */ /* 0x000fe200078ec0ff */
[----:B------:R-:W-:Y:S01]  /*bc580*/  VIADD R29, R16, 0x3c ;  /* 0x0000003c101d7836 */ /* 0x000fe20000000000 */
[----:B------:R-:W2:Y:S02]  /*bc590*/  LDCU.64 UR40, c[0x0][0x398] ;  /* 0x00007300ff2877ac */ /* 0x000ea40008000a00 */
[----:B------:R-:W-:Y:S01]  /*bc5a0*/  @P1 LOP3.LUT R9, R9, 0x10, RZ, 0xfc, !PT ;  /* 0x0000001009091812 */ /* 0x000fe200078efcff */
[----:B0-----:R-:W-:Y:S01]  /*bc5b0*/  IMAD.U32 R2, RZ, RZ, UR29 ;  /* 0x0000001dff027e24 */ /* 0x001fe2000f8e00ff */
[----:B------:R-:W-:Y:S01]  /*bc5c0*/  UMOV UR5, UR28 ;  /* 0x0000001c00057c82 */ /* 0x000fe20008000000 */
[----:B------:R-:W0:Y:S01]  /*bc5d0*/  LDCU.64 UR28, c[0x0][0x398] ;  /* 0x00007300ff1c77ac */ /* 0x000e220008000a00 */
[----:B------:R-:W-:-:S04]  /*bc5e0*/  LOP3.LUT R9, R9, 0xfffffff7, RZ, 0xc0, !PT ;  /* 0xfffffff709097812 */ /* 0x000fc800078ec0ff */
[----:B------:R-:W-:Y:S02]  /*bc5f0*/  @P0 LOP3.LUT R9, R9, 0x8, RZ, 0xfc, !PT ;  /* 0x0000000809090812 */ /* 0x000fe400078efcff */
[----:B------:R-:W-:Y:S01]  /*bc600*/  ISETP.GE.AND P0, PT, R29, UR54, PT ;  /* 0x000000361d007c0c */ /* 0x000fe2000bf06270 */
[----:B------:R0:W-:Y:S01]  /*bc610*/  STL [R1+0x700], R2 ;  /* 0x0007000201007387 */ /* 0x0001e20000100800 */
[----:B------:R-:W-:Y:S01]  /*bc620*/  LOP3.LUT R9, R9, 0xfffffffb, RZ, 0xc0, !PT ;  /* 0xfffffffb09097812 */ /* 0x000fe200078ec0ff */
[----:B------:R-:W-:Y:S01]  /*bc630*/  VIADD R29, R16, 0x3b ;  /* 0x0000003b101d7836 */ /* 0x000fe20000000000 */
[----:B------:R-:W-:Y:S01]  /*bc640*/  ISETP.LT.AND P1, PT, R17, UR7, !P0 ;  /* 0x0000000711007c0c */ /* 0x000fe2000c721270 */
[----:B------:R-:W4:Y:S01]  /*bc650*/  LDCU.64 UR54, c[0x0][0x398] ;  /* 0x00007300ff3677ac */ /* 0x000f220008000a00 */
[----:B0-----:R-:W-:Y:S01]  /*bc660*/  IMAD.U32 R2, RZ, RZ, UR29 ;  /* 0x0000001dff027e24 */ /* 0x001fe2000f8e00ff */
[----:B------:R-:W-:Y:S01]  /*bc670*/  UMOV UR7, UR28 ;  /* 0x0000001c00077c82 */ /* 0x000fe20008000000 */
[----:B------:R-:W0:Y:S01]  /*bc680*/  LDCU.64 UR28, c[0x0][0x398] ;  /* 0x00007300ff1c77ac */ /* 0x000e220008000a00 */
[----:B------:R-:W-:-:S02]  /*bc690*/  ISETP.LT.AND P0, PT, R15, UR5, !P0 ;  /* 0x000000050f007c0c */ /* 0x000fc4000c701270 */
[----:B------:R0:W-:Y:S06]  /*bc6a0*/  STL [R1+0x6fc], R2 ;  /* 0x0006fc0201007387 */ /* 0x0001ec0000100800 */
[----:B------:R-:W-:-:S04]  /*bc6b0*/  @P1 LOP3.LUT R9, R9, 0x4, RZ, 0xfc, !PT ;  /* 0x0000000409091812 */ /* 0x000fc800078efcff */
[----:B------:R-:W-:Y:S01]  /*bc6c0*/  LOP3.LUT R9, R9, 0xfffffffd, RZ, 0xc0, !PT ;  /* 0xfffffffd09097812 */ /* 0x000fe200078ec0ff */
[----:B0-----:R-:W-:Y:S01]  /*bc6d0*/  IMAD.U32 R2, RZ, RZ, UR29 ;  /* 0x0000001dff027e24 */ /* 0x001fe2000f8e00ff */
[----:B------:R-:W-:Y:S01]  /*bc6e0*/  UMOV UR5, UR28 ;  /* 0x0000001c00057c82 */ /* 0x000fe20008000000 */
[----:B------:R-:W0:Y:S01]  /*bc6f0*/  LDCU.64 UR28, c[0x0][0x398] ;  /* 0x00007300ff1c77ac */ /* 0x000e220008000a00 */
[----:B------:R-:W-:Y:S02]  /*bc700*/  @P0 LOP3.LUT R9, R9, 0x2, RZ, 0xfc, !PT ;  /* 0x0000000209090812 */ /* 0x000fe400078efcff */
[----:B------:R-:W-:Y:S01]  /*bc710*/  ISETP.GE.AND P0, PT, R29, UR42, PT ;  /* 0x0000002a1d007c0c */ /* 0x000fe2000bf06270 */
[----:B------:R0:W-:Y:S01]  /*bc720*/  STL [R1+0x6f8], R2 ;  /* 0x0006f80201007387 */ /* 0x0001e20000100800 */
[----:B------:R-:W-:Y:S01]  /*bc730*/  LOP3.LUT R9, R9, 0xfffffffe, RZ, 0xc0, !PT ;  /* 0xfffffffe09097812 */ /* 0x000fe200078ec0ff */
[----:B------:R-:W-:Y:S01]  /*bc740*/  VIADD R29, R16, 0x3a ;  /* 0x0000003a101d7836 */ /* 0x000fe20000000000 */
[----:B------:R-:W-:Y:S01]  /*bc750*/  ISETP.LT.AND P1, PT, R17, UR7, !P0 ;  /* 0x0000000711007c0c */ /* 0x000fe2000c721270 */
[----:B------:R-:W1:Y:S01]  /*bc760*/  LDCU.64 UR42, c[0x0][0x398] ;  /* 0x00007300ff2a77ac */ /* 0x000e620008000a00 */
[----:B0-----:R-:W-:Y:S01]  /*bc770*/  IMAD.U32 R2, RZ, RZ, UR29 ;  /* 0x0000001dff027e24 */ /* 0x001fe2000f8e00ff */
[----:B------:R-:W-:Y:S01]  /*bc780*/  UMOV UR7, UR28 ;  /* 0x0000001c00077c82 */ /* 0x000fe20008000000 */
[----:B------:R-:W0:Y:S09]  /*bc790*/  LDCU.64 UR28, c[0x0][0x398] ;  /* 0x00007300ff1c77ac */ /* 0x000e320008000a00 */
[----:B------:R-:W-:-:S02]  /*bc7a0*/  @P1 LOP3.LUT R9, R9, 0x1, RZ, 0xfc, !PT ;  /* 0x0000000109091812 */ /* 0x000fc400078efcff */
[----:B------:R-:W-:-:S03]  /*bc7b0*/  ISETP.LT.AND P0, PT, R15, UR5, !P0 ;  /* 0x000000050f007c0c */ /* 0x000fc6000c701270 */
[----:B------:R-:W-:Y:S04]  /*bc7c0*/  STL [R1+0x2b08], R9 ;  /* 0x002b080901007387 */ /* 0x000fe80000100800 */
[----:B------:R1:W-:Y:S01]  /*bc7d0*/  STL [R1+0x6f4], R2 ;  /* 0x0006f40201007387 */ /* 0x0003e20000100800 */
[----:B0-----:R-:W-:Y:S01]  /*bc7e0*/  UMOV UR5, UR28 ;  /* 0x0000001c00057c82 */ /* 0x001fe20008000000 */
[----:B-1----:R-:W-:Y:S01]  /*bc7f0*/  IMAD.U32 R2, RZ, RZ, UR29 ;  /* 0x0000001dff027e24 */ /* 0x002fe2000f8e00ff */
[----:B------:R-:W0:Y:S03]  /*bc800*/  LDCU.64 UR28, c[0x0][0x398] ;  /* 0x00007300ff1c77ac */ /* 0x000e260008000a00 */
[----:B------:R-:W-:-:S02]  /*bc810*/  @P0 LOP3.LUT R8, R8, 0x80000000, RZ, 0xfc, !PT ;  /* 0x8000000008080812 */ /* 0x000fc400078efcff */
        /* <DEDUP_REMOVED lines=8> */
[----:B------:R-:W0:Y:S01]  /*bc8a0*/  LDCU.64 UR28, c[0x0][0x398] ;  /* 0x00007300ff1c77ac */ /* 0x000e220008000a00 */
[----:B------:R-:W-:Y:S02]  /*bc8b0*/  ISETP.LT.AND P0, PT, R15, UR5, !P0 ;  /* 0x000000050f007c0c */ /* 0x000fe4000c701270 */
        /* <DEDUP_REMOVED lines=47> */
[----:B------:R-:W-:Y:S01]  /*bcbb0*/  ISETP.LT.AND P0, PT, R15, UR5, !P0 ;  /* 0x000000050f007c0c */ /* 0x000fe2000c701270 */
[----:B0-----:R-:W-:Y:S01]  /*bcbc0*/  IMAD.U32 R2, RZ, RZ, UR29 ;  /* 0x0000001dff027e24 */ /* 0x001fe2000f8e00ff */
[----:B------:R-:W-:Y:S01]  /*bcbd0*/  UMOV UR7, UR28 ;  /* 0x0000001c00077c82 */ /* 0x000fe20008000000 */
[----:B------:R-:W0:Y:S08]  /*bcbe0*/  LDCU.64 UR28, c[0x0][0x398] ;  /* 0x00007300ff1c77ac */ /* 0x000e300008000a00 */
[----:B------:R-:W-:Y:S01]  /*bcbf0*/  @P1 LOP3.LUT R8, R8, 0x1000000, RZ, 0xfc, !PT ;  /* 0x0100000008081812 */ /* 0x000fe200078efcff */
[----:B------:R0:W-:Y:S03]  /*bcc00*/  STL [R1+0x6d4], R2 ;  /* 0x0006d40201007387 */ /* 0x0001e60000100800 */
[----:B------:R-:W-:-:S04]  /*bcc10*/  LOP3.LUT R8, R8, 0xff7fffff, RZ, 0xc0, !PT ;  /* 0xff7fffff08087812 */ /* 0x000fc800078ec0ff */
[----:B------:R-:W-:Y:S02]  /*bcc20*/  @P0 LOP3.LUT R8, R8, 0x800000, RZ, 0xfc, !PT ;  /* 0x0080000008080812 */ /* 0x000fe400078efcff */
[----:B------:R-:W-:Y:S01]  /*bcc30*/  ISETP.GE.AND P0, PT, R29, UR34, PT ;  /* 0x000000221d007c0c */ /* 0x000fe2000bf06270 */
[----:B0-----:R-:W-:Y:S01]  /*bcc40*/  IMAD.U32 R2, RZ, RZ, UR29 ;  /* 0x0000001dff027e24 */ /* 0x001fe2000f8e00ff */
[----:B------:R-:W-:Y:S01]  /*bcc50*/  UMOV UR5, UR28 ;  /* 0x0000001c00057c82 */ /* 0x000fe20008000000 */
[----:B------:R-:W0:Y:S01]  /*bcc60*/  LDCU.64 UR28, c[0x0][0x398] ;  /* 0x00007300ff1c77ac */ /* 0x000e220008000a00 */
[----:B------:R-:W-:Y:S02]  /*bcc70*/  ISETP.LT.AND P1, PT, R17, UR7, !P0 ;  /* 0x0000000711007c0c */ /* 0x000fe4000c721270 */
[----:B------:R-:W-:Y:S02]  /*bcc80*/  ISETP.LT.AND P0, PT, R15, UR5, !P0 ;  /* 0x000000050f007c0c */ /* 0x000fe4000c701270 */
[----:B------:R-:W-:Y:S01]  /*bcc90*/  LOP3.LUT R8, R8, 0xffbfffff, RZ, 0xc0, !PT ;  /* 0xffbfffff08087812 */ /* 0x000fe200078ec0ff */
[----:B------:R0:W-:Y:S01]  /*bcca0*/  STL [R1+0x6d0], R2 ;  /* 0x0006d00201007387 */ /* 0x0001e20000100800 */
[----:B------:R-:W-:-:S07]  /*bccb0*/  VIADD R29, R16, 0x35 ;  /* 0x00000035101d7836 */ /* 0x000fce0000000000 */
[----:B------:R-:W-:Y:S01]  /*bccc0*/  @P1 LOP3.LUT R8, R8, 0x400000, RZ, 0xfc, !PT ;  /* 0x0040000008081812 */ /* 0x000fe200078efcff */
[----:B0-----:R-:W-:Y:S01]  /*bccd0*/  IMAD.U32 R2, RZ, RZ, UR29 ;  /* 0x0000001dff027e24 */ /* 0x001fe2000f8e00ff */
[----:B------:R-:W-:Y:S01]  /*bcce0*/  UMOV UR7, UR28 ;  /* 0x0000001c00077c82 */ /* 0x000fe20008000000 */
[----:B------:R-:W0:Y:S01]  /*bccf0*/  LDCU.64 UR28, c[0x0][0x398] ;  /* 0x00007300ff1c77ac */ /* 0x000e220008000a00 */
[----:B------:R-:W-:Y:S01]  /*bcd00*/  LOP3.LUT R8, R8, 0xffdfffff, RZ, 0xc0, !PT ;  /* 0xffdfffff08087812 */ /* 0x000fe200078ec0ff */
[----:B------:R-:W-:-:S03]  /*bcd10*/  UMOV UR34, UR48 ;  /* 0x0000003000227c82 */ /* 0x000fc60008000000 */
[----:B------:R-:W-:Y:S01]  /*bcd20*/  @P0 LOP3.LUT R8, R8, 0x200000, RZ, 0xfc, !PT ;  /* 0x0020000008080812 */ /* 0x000fe200078efcff */
[----:B------:R-:W-:Y:S01]  /*bcd30*/  UMOV UR48, UR24 ;  /* 0x0000001800307c82 */ /* 0x000fe20008000000 */
[----:B------:R-:W-:Y:S01]  /*bcd40*/  ISETP.GE.AND P0, PT, R29, UR46, PT ;  /* 0x0000002e1d007c0c */ /* 0x000fe2000bf06270 */
[----:B------:R-:W1:Y:S03]  /*bcd50*/  LDCU.64 UR24, c[0x0][0x398] ;  /* 0x00007300ff1877ac */ /* 0x000e660008000a00 */
[----:B------:R-:W-:Y:S01]  /*bcd60*/  ISETP.LT.AND P1, PT, R17, UR7, !P0 ;  /* 0x0000000711007c0c */ /* 0x000fe2000c721270 */
[----:B------:R2:W-:Y:S01]  /*bcd70*/  STL [R1+0x6cc], R2 ;  /* 0x0006cc0201007387 */ /* 0x0005e20000100800 */
[----:B------:R-:W-:Y:S01]  /*bcd80*/  LOP3.LUT R8, R8, 0xffefffff, RZ, 0xc0, !PT ;  /* 0xffefffff08087812 */ /* 0x000fe200078ec0ff */
[----:B0-----:R-:W-:Y:S01]  /*bcd90*/  UMOV UR5, UR28 ;  /* 0x0000001c00057c82 */ /* 0x001fe20008000000 */
[----:B------:R-:W-:Y:S01]  /*bcda0*/  VIADD R29, R16, 0x34 ;  /* 0x00000034101d7836 */ /* 0x000fe20000000000 */
[----:B------:R-:W-:Y:S01]  /*bcdb0*/  ISETP.LT.AND P0, PT, R15, UR5, !P0 ;  /* 0x000000050f007c0c */ /* 0x000fe2000c701270 */
[----:B------:R-:W0:Y:S01]  /*bcdc0*/  LDCU.64 UR46, c[0x0][0x398] ;  /* 0x00007300ff2e77ac */ /* 0x000e220008000a00 */
[----:B--2---:R-:W-:-:S06]  /*bcdd0*/  IMAD.U32 R2, RZ, RZ, UR29 ;  /* 0x0000001dff027e24 */ /* 0x004fcc000f8e00ff */
[----:B------:R-:W-:Y:S01]  /*bcde0*/  @P1 LOP3.LUT R8, R8, 0x100000, RZ, 0xfc, !PT ;  /* 0x0010000008081812 */ /* 0x000fe200078efcff */
[----:B------:R-:W2:Y:S01]  /*bcdf0*/  LDCU.64 UR28, c[0x0][0x398] ;  /* 0x00007300ff1c77ac */ /* 0x000ea20008000a00 */
[----:B------:R3:W-:Y:S01]  /*bce00*/  STL [R1+0x6c8], R2 ;  /* 0x0006c80201007387 */ /* 0x0007e20000100800 */
[----:B-1----:R-:W-:Y:S01]  /*bce10*/  UMOV UR7, UR24 ;  /* 0x0000001800077c82 */ /* 0x002fe20008000000 */
[----:B------:R-:W-:Y:S01]  /*bce20*/  LOP3.LUT R8, R8, 0xfff7ffff, RZ, 0xc0, !PT ;  /* 0xfff7ffff08087812 */ /* 0x000fe200078ec0ff */
[----:B---3--:R-:W-:Y:S01]  /*bce30*/  IMAD.U32 R2, RZ, RZ, UR25 ;  /* 0x00000019ff027e24 */ /* 0x008fe2000f8e00ff */
[----:B------:R-:W1:Y:S02]  /*bce40*/  LDCU.64 UR24, c[0x0][0x398] ;  /* 0x00007300ff1877ac */ /* 0x000e640008000a00 */
[----:B------:R-:W-:Y:S02]  /*bce50*/  @P0 LOP3.LUT R8, R8, 0x80000, RZ, 0xfc, !PT ;  /* 0x0008000008080812 */ /* 0x000fe400078efcff */
[----:B------:R-:W-:Y:S01]  /*bce60*/  ISETP.GE.AND P0, PT, R29, UR20, PT ;  /* 0x000000141d007c0c */ /* 0x000fe2000bf06270 */
[----:B------:R-:W3:Y:S03]  /*bce70*/  LDCU.64 UR20, c[0x0][0x398] ;  /* 0x00007300ff1477ac */ /* 0x000ee60008000a00 */
[----:B------:R-:W-:-:S02]  /*bce80*/  ISETP.LT.AND P1, PT, R17, UR7, !P0 ;  /* 0x0000000711007c0c */ /* 0x000fc4000c721270 */
[----:B------:R-:W-:Y:S01]  /*bce90*/  LOP3.LUT R8, R8, 0xfffbffff, RZ, 0xc0, !PT ;  /* 0xfffbffff08087812 */ /* 0x000fe200078ec0ff */
[----:B-1----:R-:W-:Y:S02]  /*bcea0*/  UMOV UR5, UR24 ;  /* 0x0000001800057c82 */ /* 0x002fe40008000000 */
[----:B------:R-:W-:-:S08]  /*bceb0*/  ISETP.LT.AND P0, PT, R15, UR5, !P0 ;  /* 0x000000050f007c0c */ /* 0x000fd0000c701270 */
[----:B------:R-:W-:Y:S01]  /*bcec0*/  @P1 LOP3.LUT R8, R8, 0x40000, RZ, 0xfc, !PT ;  /* 0x0004000008081812 */ /* 0x000fe200078efcff */
[----:B---3--:R-:W-:Y:S01]  /*bced0*/  UMOV UR7, UR20 ;  /* 0x0000001400077c82 */ /* 0x008fe20008000000 */
[----:B------:R-:W-:Y:S01]  /*bcee0*/  UMOV UR76, UR21 ;  /* 0x00000015004c7c82 */ /* 0x000fe20008000000 */
[----:B------:R-:W1:Y:S01]  /*bcef0*/  LDCU.64 UR20, c[0x0][0x398] ;  /* 0x00007300ff1477ac */ /* 0x000e620008000a00 */
[----:B------:R-:W-:Y:S01]  /*bcf00*/  VIADD R29, R16, 0x33 ;  /* 0x00000033101d7836 */ /* 0x000fe20000000000 */
        /* <DEDUP_REMOVED lines=8> */
[----:B------:R-:W-:Y:S01]  /*bcf90*/  UMOV UR24, UR14 ;  /* 0x0000000e00187c82 */ /* 0x000fe20008000000 */
[----:B------:R1:W-:Y:S01]  /*bcfa0*/  STL [R1+0x6c4], R2 ;  /* 0x0006c40201007387 */ /* 0x0003e20000100800 */
[----:B------:R-:W-:Y:S01]  /*bcfb0*/  LOP3.LUT R7, R7, 0x7fffffff, RZ, 0xc0, !PT ;  /* 0x7fffffff07077812 */ /* 0x000fe200078ec0ff */
[----:B------:R-:W3:Y:S07]  /*bcfc0*/  LDCU.64 UR18, c[0x0][0x398] ;  /* 0x00007300ff1277ac */ /* 0x000eee0008000a00 */
        /* <DEDUP_REMOVED lines=9> */
[----:B------:R-:W0:Y:S01]  /*bd060*/  LDCU.64 UR50, c[0x0][0x398] ;  /* 0x00007300ff3277ac */ /* 0x000e220008000a00 */
[----:B------:R-:W0:Y:S09]  /*bd070*/  LDCU.64 UR34, c[0x0][0x398] ;  /* 0x00007300ff2277ac */ /* 0x000e320008000a00 */
[----:B------:R-:W-:-:S04]  /*bd080*/  @P1 LOP3.LUT R8, R8, 0x4000, RZ, 0xfc, !PT ;  /* 0x0000400008081812 */ /* 0x000fc800078efcff */
[----:B------:R-:W-:-:S04]  /*bd090*/  LOP3.LUT R8, R8, 0xffffdfff, RZ, 0xc0, !PT ;  /* 0xffffdfff08087812 */ /* 0x000fc800078ec0ff */
[----:B------:R-:W-:Y:S02]  /*bd0a0*/  @P0 LOP3.LUT R8, R8, 0x2000, RZ, 0xfc, !PT ;  /* 0x0000200008080812 */ /* 0x000fe400078efcff */
[----:B------:R-:W-:Y:S01]  /*bd0b0*/  ISETP.GE.AND P0, PT, R29, UR48, PT ;  /* 0x000000301d007c0c */ /* 0x000fe2000bf06270 */
[----:B------:R-:W0:Y:S03]  /*bd0c0*/  LDCU.64 UR48, c[0x0][0x398] ;  /* 0x00007300ff3077ac */ /* 0x000e260008000a00 */
[----:B----4-:R-:W-:Y:S02]  /*bd0d0*/  ISETP.LT.AND P1, PT, R17, UR54, !P0 ;  /* 0x0000003611007c0c */ /* 0x010fe4000c721270 */
[----:B------:R-:W-:Y:S02]  /*bd0e0*/  ISETP.LT.AND P0, PT, R15, UR52, !P0 ;  /* 0x000000340f007c0c */ /* 0x000fe4000c701270 */
[----:B------:R-:W-:Y:S01]  /*bd0f0*/  LOP3.LUT R8, R8, 0xffffefff, RZ, 0xc0, !PT ;  /* 0xffffefff08087812 */ /* 0x000fe200078ec0ff */
[----:B------:R-:W-:-:S08]  /*bd100*/  VIADD R29, R16, 0x30 ;  /* 0x00000030101d7836 */ /* 0x000fd00000000000 */
[----:B------:R-:W-:-:S04]  /*bd110*/  @P1 LOP3.LUT R8, R8, 0x1000, RZ, 0xfc, !PT ;  /* 0x0000100008081812 */ /* 0x000fc800078efcff */
[----:B------:R-:W-:-:S04]  /*bd120*/  LOP3.LUT R8, R8, 0xfffff7ff, RZ, 0xc0, !PT ;  /* 0xfffff7ff08087812 */ /* 0x000fc800078ec0ff */
[----:B------:R-:W-:Y:S02]  /*bd130*/  @P0 LOP3.LUT R8, R8, 0x800, RZ, 0xfc, !PT ;  /* 0x0000080008080812 */ /* 0x000fe400078efcff */
[----:B------:R-:W-:Y:S02]  /*bd140*/  ISETP.GE.AND P0, PT, R29, UR36, PT ;  /* 0x000000241d007c0c */ /* 0x000fe4000bf06270 */
[----:B------:R-:W-:Y:S01]  /*bd150*/  LOP3.LUT R8, R8, 0xfffffbff, RZ, 0xc0, !PT ;  /* 0xfffffbff08087812 */ /* 0x000fe200078ec0ff */
[----:B------:R-:W-:Y:S01]  /*bd160*/  VIADD R29, R16, 0x2f ;  /* 0x0000002f101d7836 */ /* 0x000fe20000000000 */
[----:B0-----:R-:W-:Y:S01]  /*bd170*/  ISETP.LT.AND P1, PT, R17, UR50, !P0 ;  /* 0x0000003211007c0c */ /* 0x001fe2000c721270 */
[----:B------:R-:W0:Y:S01]  /*bd180*/  LDCU.64 UR36, c[0x0][0x398] ;  /* 0x00007300ff2477ac */ /* 0x000e220008000a00 */
[----:B------:R-:W-:-:S11]  /*bd190*/  ISETP.LT.AND P0, PT, R15, UR48, !P0 ;  /* 0x000000300f007c0c */ /* 0x000fd6000c701270 */
[----:B------:R-:W-:-:S04]  /*bd1a0*/  @P1 LOP3.LUT R8, R8, 0x400, RZ, 0xfc, !PT ;  /* 0x0000040008081812 */ /* 0x000fc800078efcff */
[----:B------:R-:W-:-:S04]  /*bd1b0*/  LOP3.LUT R8, R8, 0xfffffdff, RZ, 0xc0, !PT ;  /* 0xfffffdff08087812 */ /* 0x000fc800078ec0ff */
[----:B------:R-:W-:Y:S02]  /*bd1c0*/  @P0 LOP3.LUT R8, R8, 0x200, RZ, 0xfc, !PT ;  /* 0x0000020008080812 */ /* 0x000fe400078efcff */
[----:B------:R-:W-:-:S04]  /*bd1d0*/  ISETP.GE.AND P0, PT, R29, UR22, PT ;  /* 0x000000161d007c0c */ /* 0x000fc8000bf06270 */
        /* <DEDUP_REMOVED lines=8> */
[----:B------:R-:W-:Y:S01]  /*bd260*/  UMOV UR22, UR38 ;  /* 0x0000002600167c82 */ /* 0x000fe20008000000 */
[----:B------:R-:W4:Y:S02]  /*bd270*/  LDCU.64 UR38, c[0x0][0x398] ;  /* 0x00007300ff2677ac */ /* 0x000f240008000a00 */
[----:B------:R-:W-:Y:S02]  /*bd280*/  ISETP.LT.AND P1, PT, R17, UR42, !P0 ;  /* 0x0000002a11007c0c */ /* 0x000fe4000c721270 */
[----:B------:R-:W-:Y:S02]  /*bd290*/  ISETP.LT.AND P0, PT, R15, UR40, !P0 ;  /* 0x000000280f007c0c */ /* 0x000fe4000c701270 */
[----:B------:R-:W-:Y:S01]  /*bd2a0*/  LOP3.LUT R8, R8, 0xffffffbf, RZ, 0xc0, !PT ;  /* 0xffffffbf08087812 */ /* 0x000fe200078ec0ff */
[----:B------:R-:W-:Y:S01]  /*bd2b0*/  VIADD R29, R16, 0x2d ;  /* 0x0000002d101d7836 */ /* 0x000fe20000000000 */
[----:B------:R-:W0:Y:S07]  /*bd2c0*/  LDCU.64 UR32, c[0x0][0x398] ;  /* 0x00007300ff2077ac */ /* 0x000e2e0008000a00 */
[----:B------:R-:W-:-:S04]  /*bd2d0*/  @P1 LOP3.LUT R8, R8, 0x40, RZ, 0xfc, !PT ;  /* 0x0000004008081812 */ /* 0x000fc800078efcff */
[----:B------:R-:W-:-:S04]  /*bd2e0*/  LOP3.LUT R8, R8, 0xffffffdf, RZ, 0xc0, !PT ;  /* 0xffffffdf08087812 */ /* 0x000fc800078ec0ff */
[----:B------:R-:W-:Y:S02]  /*bd2f0*/  @P0 LOP3.LUT R8, R8, 0x20, RZ, 0xfc, !PT ;  /* 0x0000002008080812 */ /* 0x000fe400078efcff */
[----:B------:R-:W-:-:S04]  /*bd300*/  ISETP.GE.AND P0, PT, R29, UR6, PT ;  /* 0x000000061d007c0c */ /* 0x000fc8000bf06270 */
[----:B----4-:R-:W-:Y:S02]  /*bd310*/  ISETP.LT.AND P1, PT, R17, UR38, !P0 ;  /* 0x0000002611007c0c */ /* 0x010fe4000c721270 */
[----:B0-----:R-:W-:Y:S02]  /*bd320*/  ISETP.LT.AND P0, PT, R15, UR36, !P0 ;  /* 0x000000240f007c0c */ /* 0x001fe4000c701270 */
[----:B------:R-:W-:Y:S01]  /*bd330*/  LOP3.LUT R8, R8, 0xffffffef, RZ, 0xc0, !PT ;  /* 0xffffffef08087812 */ /* 0x000fe200078ec0ff */
[----:B------:R-:W-:-:S08]  /*bd340*/  VIADD R29, R16, 0x2c ;  /* 0x0000002c101d7836 */ /* 0x000fd00000000000 */
        /* <DEDUP_REMOVED lines=13> */
[----:B------:R-:W0:Y:S02]  /*bd420*/  LDCU.64 UR26, c[0x0][0x398] ;  /* 0x00007300ff1a77ac */ /* 0x000e240008000a00 */
[----:B------:R-:W-:Y:S02]  /*bd430*/  ISETP.LT.AND P1, PT, R17, UR30, !P0 ;  /* 0x0000001e11007c0c */ /* 0x000fe4000c721270 */
[----:B--2---:R-:W-:Y:S01]  /*bd440*/  ISETP.LT.AND P0, PT, R15, UR28, !P0 ;  /* 0x0000001c0f007c0c */ /* 0x004fe2000c701270 */
[----:B-1----:R-:W-:Y:S01]  /*bd450*/  IMAD.U32 R2, RZ, RZ, UR25 ;  /* 0x00000019ff027e24 */ /* 0x002fe2000f8e00ff */
[----:B------:R-:W1:Y:S01]  /*bd460*/  LDCU.64 UR24, c[0x0][0x398] ;  /* 0x00007300ff1877ac */ /* 0x000e620008000a00 */
[----:B------:R-:W-:Y:S01]  /*bd470*/  VIADD R29, R16, 0x2a ;  /* 0x0000002a101d7836 */ /* 0x000fe20000000000 */
[----:B------:R-:W-:-:S09]  /*bd480*/  LOP3.LUT R8, R8, 0xfffffffe, RZ, 0xc0, !PT ;  /* 0xfffffffe08087812 */ /* 0x000fd200078ec0ff */
[----:B------:R-:W-:Y:S02]  /*bd490*/  @P0 LOP3.LUT R7, R7, 0x80000000, RZ, 0xfc, !PT ;  /* 0x8000000007070812 */ /* 0x000fe400078efcff */
[----:B------:R-:W-:Y:S01]  /*bd4a0*/  ISETP.GE.AND P0, PT, R29, UR22, PT ;  /* 0x000000161d007c0c */ /* 0x000fe2000bf06270 */
[----:B------:R-:W2:Y:S01]  /*bd4b0*/  LDCU.64 UR22, c[0x0][0x398] ;  /* 0x00007300ff1677ac */ /* 0x000ea20008000a00 */
[----:B------:R-:W-:Y:S02]  /*bd4c0*/  @P1 LOP3.LUT R8, R8, 0x1, RZ, 0xfc, !PT ;  /* 0x0000000108081812 */ /* 0x000fe400078efcff */
[----:B0-----:R-:W-:Y:S02]  /*bd4d0*/  ISETP.LT.AND P1, PT, R17, UR26, !P0 ;  /* 0x0000001a11007c0c */ /* 0x001fe4000c721270 */
[----:B-1----:R-:W-:Y:S02]  /*bd4e0*/  ISETP.LT.AND P0, PT, R15, UR24, !P0 ;  /* 0x000000180f007c0c */ /* 0x002fe4000c701270 */
[----:B------:R-:W-:Y:S01]  /*bd4f0*/  LOP3.LUT R7, R7, 0xbfffffff, RZ, 0xc0, !PT ;  /* 0xbfffffff07077812 */ /* 0x000fe200078ec0ff */
[----:B------:R-:W-:Y:S01]  /*bd500*/  UMOV UR14, UR77 ;  /* 0x0000004d000e7c82 */ /* 0x000fe20008000000 */
[----:B------:R-:W-:Y:S01]  /*bd510*/  UMOV UR77, UR21 ;  /* 0x00000015004d7c82 */ /* 0x000fe20008000000 */
[----:B------:R-:W0:Y:S01]  /*bd520*/  LDCU.64 UR20, c[0x0][0x398] ;  /* 0x00007300ff1477ac */ /* 0x000e220008000a00 */
[----:B------:R-:W-:-:S05]  /*bd530*/  VIADD R29, R16, 0x29 ;  /* 0x00000029101d7836 */ /* 0x000fca0000000000 */
[----:B------:R-:W-:-:S04]  /*bd540*/  @P1 LOP3.LUT R7, R7, 0x40000000, RZ, 0xfc, !PT ;  /* 0x4000000007071812 */ /* 0x000fc800078efcff */
[----:B------:R-:W-:-:S04]  /*bd550*/  LOP3.LUT R7, R7, 0xdfffffff, RZ, 0xc0, !PT ;  /* 0xdfffffff07077812 */ /* 0x000fc800078ec0ff */
[----:B------:R-:W-:Y:S02]  /*bd560*/  @P0 LOP3.LUT R7, R7, 0x20000000, RZ, 0xfc, !PT ;  /* 0x2000000007070812 */ /* 0x000fe400078efcff */
[----:B------:R-:W-:Y:S02]  /*bd570*/  ISETP.GE.AND P0, PT, R29, UR12, PT ;  /* 0x0000000c1d007c0c */ /* 0x000fe4000bf06270 */
[----:B------:R-:W-:Y:S01]  /*bd580*/  LOP3.LUT R7, R7, 0xefffffff, RZ, 0xc0, !PT ;  /* 0xefffffff07077812 */ /* 0x000fe200078ec0ff */
[----:B------:R-:W-:Y:S01]  /*bd590*/  UMOV UR69, UR16 ;  /* 0x0000001000457c82 */ /* 0x000fe20008000000 */
[----:B--2---:R-:W-:Y:S01]  /*bd5a0*/  ISETP.LT.AND P1, PT, R17, UR22, !P0 ;  /* 0x0000001611007c0c */ /* 0x004fe2000c721270 */
[----:B------:R-:W1:Y:S01]  /*bd5b0*/  LDCU.64 UR16, c[0x0][0x398] ;  /* 0x00007300ff1077ac */ /* 0x000e620008000a00 */
[----:B0-----:R-:W-:Y:S01]  /*bd5c0*/  ISETP.LT.AND P0, PT, R15, UR20, !P0 ;  /* 0x000000140f007c0c */ /* 0x001fe2000c701270 */
[----:B------:R-:W-:Y:S01]  /*bd5d0*/  VIADD R29, R16, 0x28 ;  /* 0x00000028101d7836 */ /* 0x000fe20000000000 */
[----:B------:R-:W-:Y:S01]  /*bd5e0*/  UMOV UR74, UR14 ;  /* 0x0000000e004a7c82 */ /* 0x000fe20008000000 */
[----:B------:R-:W0:Y:S01]  /*bd5f0*/  LDCU.64 UR14, c[0x0][0x398] ;  /* 0x00007300ff0e77ac */ /* 0x000e220008000a00 */
[----:B------:R-:W2:Y:S07]  /*bd600*/  LDCU.64 UR12, c[0x0][0x398] ;  /* 0x00007300ff0c77ac */ /* 0x000eae0008000a00 */
[----:B------:R-:W-:-:S04]  /*bd610*/  @P1 LOP3.LUT R7, R7, 0x10000000, RZ, 0xfc, !PT ;  /* 0x1000000007071812 */ /* 0x000fc800078efcff */
[----:B------:R-:W-:-:S04]  /*bd620*/  LOP3.LUT R7, R7, 0xf7ffffff, RZ, 0xc0, !PT ;  /* 0xf7ffffff07077812 */ /* 0x000fc800078ec0ff */
[----:B------:R-:W-:Y:S02]  /*bd630*/  @P0 LOP3.LUT R7, R7, 0x8000000, RZ, 0xfc, !PT ;  /* 0x0800000007070812 */ /* 0x000fe400078efcff */
[----:B------:R-:W-:Y:S02]  /*bd640*/  ISETP.GE.AND P0, PT, R29, UR10, PT ;  /* 0x0000000a1d007c0c */ /* 0x000fe4000bf06270 */
[----:B------:R-:W-:Y:S01]  /*bd650*/  LOP3.LUT R7, R7, 0xfbffffff, RZ, 0xc0, !PT ;  /* 0xfbffffff07077812 */ /* 0x000fe200078ec0ff */
[----:B------:R-:W-:Y:S01]  /*bd660*/  VIADD R29, R16, 0x27 ;  /* 0x00000027101d7836 */ /* 0x000fe20000000000 */
[----:B---3--:R-:W-:Y:S01]  /*bd670*/  ISETP.LT.AND P1, PT, R17, UR18, !P0 ;  /* 0x0000001211007c0c */ /* 0x008fe2000c721270 */
[----:B------:R-:W3:Y:S01]  /*bd680*/  LDCU.64 UR10, c[0x0][0x398] ;  /* 0x00007300ff0a77ac */ /* 0x000ee20008000a00 */
[----:B-1----:R-:W-:-:S11]  /*bd690*/  ISETP.LT.AND P0, PT, R15, UR16, !P0 ;  /* 0x000000100f007c0c */ /* 0x002fd6000c701270 */
[----:B------:R-:W-:-:S04]  /*bd6a0*/  @P1 LOP3.LUT R7, R7, 0x4000000, RZ, 0xfc, !PT ;  /* 0x0400000007071812 */ /* 0x000fc800078efcff */
[----:B------:R-:W-:-:S04]  /*bd6b0*/  LOP3.LUT R7, R7, 0xfeffffff, RZ, 0xc0, !PT ;  /* 0xfeffffff07077812 */ /* 0x000fc800078ec0ff */
[----:B------:R-:W-:Y:S02]  /*bd6c0*/  @P0 LOP3.LUT R7, R7, 0x1000000, RZ, 0xfc, !PT ;  /* 0x0100000007070812 */ /* 0x000fe400078efcff */
[----:B------:R-:W-:Y:S01]  /*bd6d0*/  ISETP.GE.AND P0, PT, R29, UR8, PT ;  /* 0x000000081d007c0c */ /* 0x000fe2000bf06270 */
[----:B------:R-:W1:Y:S03]  /*bd6e0*/  LDCU.64 UR8, c[0x0][0x398] ;  /* 0x00007300ff0877ac */ /* 0x000e660008000a00 */
[----:B0-----:R-:W-:Y:S02]  /*bd6f0*/  ISETP.LT.AND P1, PT, R17, UR14, !P0 ;  /* 0x0000000e11007c0c */ /* 0x001fe4000c721270 */
[----:B--2---:R-:W-:Y:S02]  /*bd700*/  ISETP.LT.AND P0, PT, R15, UR12, !P0 ;  /* 0x0000000c0f007c0c */ /* 0x004fe4000c701270 */
[----:B-----5:R-:W-:Y:S01]  /*bd710*/  LOP3.LUT R5, R5, 0xfffdffff, RZ, 0xc0, !PT ;  /* 0xfffdffff05057812 */ /* 0x020fe200078ec0ff */
[----:B------:R-:W-:-:S08]  /*bd720*/  VIADD R29, R16, 0x26 ;  /* 0x00000026101d7836 */ /* 0x000fd00000000000 */
[----:B------:R-:W-:-:S04]  /*bd730*/  @P1 LOP3.LUT R5, R5, 0x20000, RZ, 0xfc, !PT ;  /* 0x0002000005051812 */ /* 0x000fc800078efcff */
[----:B------:R-:W-:-:S04]  /*bd740*/  LOP3.LUT R5, R5, 0xfffeffff, RZ, 0xc0, !PT ;  /* 0xfffeffff05057812 */ /* 0x000fc800078ec0ff */
[----:B------:R-:W-:Y:S02]  /*bd750*/  @P0 LOP3.LUT R5, R5, 0x10000, RZ, 0xfc, !PT ;  /* 0x0001000005050812 */ /* 0x000fe400078efcff */
[----:B------:R-:W-:Y:S01]  /*bd760*/  ISETP.GE.AND P0, PT, R29, UR6, PT ;  /* 0x000000061d007c0c */ /* 0x000fe2000bf06270 */
[----:B------:R-:W0:Y:S03]  /*bd770*/  LDCU.64 UR6, c[0x0][0x398] ;  /* 0x00007300ff0677ac */ /* 0x000e260008000a00 */
[----:B---3--:R-:W-:Y:S02]  /*bd780*/  ISETP.LT.AND P1, PT, R17, UR10, !P0 ;  /* 0x0000000a11007c0c */ /* 0x008fe4000c721270 */
[----:B-1----:R-:W-:Y:S02]  /*bd790*/  ISETP.LT.AND P0, PT, R15, UR8, !P0 ;  /* 0x000000080f007c0c */ /* 0x002fe4000c701270 */
[----:B------:R-:W-:Y:S01]  /*bd7a0*/  LOP3.LUT R5, R5, 0xffff7fff, RZ, 0xc0, !PT ;  /* 0xffff7fff05057812 */ /* 0x000fe200078ec0ff */
[----:B------:R-:W-:Y:S01]  /*bd7b0*/  UMOV UR72, UR4 ;  /* 0x0000000400487c82 */ /* 0x000fe20008000000 */
[----:B------:R-:W1:Y:S01]  /*bd7c0*/  LDCU.64 UR4, c[0x0][0x398] ;  /* 0x00007300ff0477ac */ /* 0x000e620008000a00 */
[----:B------:R-:W-:-:S06]  /*bd7d0*/  VIADD R29, R16, 0x25 ;  /* 0x00000025101d7836 */ /* 0x000fcc0000000000 */
[----:B------:R-:W-:-:S04]  /*bd7e0*/  @P1 LOP3.LUT R5, R5, 0x8000, RZ, 0xfc, !PT ;  /* 0x0000800005051812 */ /* 0x000fc800078efcff */
[----:B------:R-:W-:-:S04]  /*bd7f0*/  LOP3.LUT R5, R5, 0xffffefff, RZ, 0xc0, !PT ;  /* 0xffffefff05057812 */ /* 0x000fc800078ec0ff */
[----:B------:R-:W-:Y:S02]  /*bd800*/  @P0 LOP3.LUT R5, R5, 0x1000, RZ, 0xfc, !PT ;  /* 0x0000100005050812 */ /* 0x000fe400078efcff */
[----:B------:R-:W-:-:S04]  /*bd810*/  ISETP.GE.AND P0, PT, R29, UR74, PT ;  /* 0x0000004a1d007c0c */ /* 0x000fc8000bf06270 */
[----:B0-----:R-:W-:Y:S01]  /*bd820*/  ISETP.LT.AND P1, PT, R17, UR6, !P0 ;  /* 0x0000000611007c0c */ /* 0x001fe2000c721270 */
[----:B------:R-:W-:Y:S01]  /*bd830*/  UMOV UR74, UR69 ;  /* 0x00000045004a7c82 */ /* 0x000fe20008000000 */
[----:B------:R-:W-:Y:S01]  /*bd840*/  UMOV UR69, UR60 ;  /* 0x0000003c00457c82 */ /* 0x000fe20008000000 */
[----:B-1----:R-:W-:Y:S01]  /*bd850*/  ISETP.LT.AND P0, PT, R15, UR4, !P0 ;  /* 0x000000040f007c0c */ /* 0x002fe2000c701270 */
[----:B------:R-:W0:Y:S01]  /*bd860*/  LDCU.64 UR60, c[0x0][0x398] ;  /* 0x00007300ff3c77ac */ /* 0x000e220008000a00 */
[----:B------:R-:W-:Y:S01]  /*bd870*/  LOP3.LUT R5, R5, 0xfffffbff, RZ, 0xc0, !PT ;  /* 0xfffffbff05057812 */ /* 0x000fe200078ec0ff */
[----:B------:R-:W-:Y:S01]  /*bd880*/  VIADD R29, R16, 0x132 ;  /* 0x00000132101d7836 */ /* 0x000fe20000000000 */
[----:B------:R-:W1:Y:S01]  /*bd890*/  LDCU UR4, c[0x0][0x398] ;  /* 0x00007300ff0477ac */ /* 0x000e620008000800 */
[----:B------:R-:W-:Y:S01]  /*bd8a0*/  LOP3.LUT R7, R7, 0xfdffffff, RZ, 0xc0, !PT ;  /* 0xfdffffff07077812 */ /* 0x000fe200078ec0ff */
[----:B------:R-:W2:Y:S04]  /*bd8b0*/  LDCU UR6, c[0x0][0x398] ;  /* 0x00007300ff0677ac */ /* 0x000ea80008000800 */
[----:B------:R-:W-:-:S04]  /*bd8c0*/  @P1 LOP3.LUT R5, R5, 0x400, RZ, 0xfc, !PT ;  /* 0x0000040005051812 */ /* 0x000fc800078efcff */
[----:B------:R-:W-:-:S04]  /*bd8d0*/  LOP3.LUT R5, R5, 0xfffffeff, RZ, 0xc0, !PT ;  /* 0xfffffeff05057812 */ /* 0x000fc800078ec0ff */
[----:B------:R-:W-:Y:S02]  /*bd8e0*/  @P0 LOP3.LUT R5, R5, 0x100, RZ, 0xfc, !PT ;  /* 0x0000010005050812 */ /* 0x000fe400078efcff */
[----:B------:R-:W-:Y:S01]  /*bd8f0*/  ISETP.GE.AND P0, PT, R29, UR71, PT ;  /* 0x000000471d007c0c */ /* 0x000fe2000bf06270 */
[----:B------:R-:W-:Y:S01]  /*bd900*/  VIADD R29, R16, 0x130 ;  /* 0x00000130101d7836 */ /* 0x000fe20000000000 */
[----:B------:R3:W-:Y:S01]  /*bd910*/  STL [R1+0x6c0], R2 ;  /* 0x0006c00201007387 */ /* 0x0007e20000100800 */
[----:B------:R-:W-:Y:S01]  /*bd920*/  MOV.SPILL R9, UR77 ;  /* 0x0000004d00097c02 */ /* 0x000fe20009000f00 */
[----:B------:R-:W4:Y:S01]  /*bd930*/  LDCU.64 UR70, c[0x0][0x398] ;  /* 0x00007300ff4677ac */ /* 0x000f220008000a00 */
[----:B0-----:R-:W-:Y:S02]  /*bd940*/  ISETP.LT.AND P1, PT, R17, UR60, !P0 ;  /* 0x0000003c11007c0c */ /* 0x001fe4000c721270 */
[----:B-1----:R-:W-:Y:S01]  /*bd950*/  ISETP.LT.AND P0, PT, R15, UR4, !P0 ;  /* 0x000000040f007c0c */ /* 0x002fe2000c701270 */
[----:B------:R-:W0:Y:S10]  /*bd960*/  LDCU UR4, c[0x0][0x398] ;  /* 0x00007300ff0477ac */ /* 0x000e340008000800 */
[----:B------:R-:W-:-:S04]  /*bd970*/  @P1 LOP3.LUT R7, R7, 0x2000000, RZ, 0xfc, !PT ;  /* 0x0200000007071812 */ /* 0x000fc800078efcff */
[----:B------:R-:W-:-:S04]  /*bd980*/  LOP3.LUT R7, R7, 0xff7fffff, RZ, 0xc0, !PT ;  /* 0xff7fffff07077812 */ /* 0x000fc800078ec0ff */
[----:B------:R-:W-:Y:S02]  /*bd990*/  @P0 LOP3.LUT R7, R7, 0x800000, RZ, 0xfc, !PT ;  /* 0x0080000007070812 */ /* 0x000fe400078efcff */
[----:B------:R-:W-:-:S04]  /*bd9a0*/  ISETP.GE.AND P0, PT, R29, UR75, PT ;  /* 0x0000004b1d007c0c */ /* 0x000fc8000bf06270 */
[----:B--2---:R-:W-:Y:S01]  /*bd9b0*/  ISETP.LT.AND P1, PT, R17, UR6, !P0 ;  /* 0x0000000611007c0c */ /* 0x004fe2000c721270 */
[----:B------:R-:W1:Y:S01]  /*bd9c0*/  LDCU UR6, c[0x0][0x398] ;  /* 0x00007300ff0677ac */ /* 0x000e620008000800 */
[----:B0-----:R-:W-:Y:S02]  /*bd9d0*/  ISETP.LT.AND P0, PT, R15, UR4, !P0 ;  /* 0x000000040f007c0c */ /* 0x001fe4000c701270 */
[----:B------:R-:W-:Y:S01]  /*bd9e0*/  LOP3.LUT R7, R7, 0xffbfffff, RZ, 0xc0, !PT ;  /* 0xffbfffff07077812 */ /* 0x000fe200078ec0ff */
[----:B------:R-:W0:Y:S01]  /*bd9f0*/  LDCU UR4, c[0x0][0x398] ;  /* 0x00007300ff0477ac */ /* 0x000e220008000800 */
[----:B------:R-:W-:-:S07]  /*bda00*/  VIADD R29, R16, 0x12e ;  /* 0x0000012e101d7836 */ /* 0x000fce0000000000 */
[----:B------:R-:W-:-:S04]  /*bda10*/  @P1 LOP3.LUT R7, R7, 0x400000, RZ, 0xfc, !PT ;  /* 0x0040000007071812 */ /* 0x000fc800078efcff */
[----:B------:R-:W-:-:S04]  /*bda20*/  LOP3.LUT R7, R7, 0xffdfffff, RZ, 0xc0, !PT ;  /* 0xffdfffff07077812 */ /* 0x000fc800078ec0ff */
[----:B------:R-:W-:Y:S02]  /*bda30*/  @P0 LOP3.LUT R7, R7, 0x200000, RZ, 0xfc, !PT ;  /* 0x0020000007070812 */ /* 0x000fe400078efcff */
[----:B------:R-:W-:Y:S02]  /*bda40*/  ISETP.GE.AND P0, PT, R29, UR72, PT ;  /* 0x000000481d007c0c */ /* 0x000fe4000bf06270 */
[----:B------:R-:W-:Y:S01]  /*bda50*/  LOP3.LUT R7, R7, 0xffefffff, RZ, 0xc0, !PT ;  /* 0xffefffff07077812 */ /* 0x000fe200078ec0ff */
[----:B------:R-:W-:Y:S01]  /*bda60*/  VIADD R29, R16, 0x12c ;  /* 0x0000012c101d7836 */ /* 0x000fe20000000000 */
[----:B-1----:R-:W-:Y:S01]  /*bda70*/  ISETP.LT.AND P1, PT, R17, UR6, !P0 ;  /* 0x0000000611007c0c */ /* 0x002fe2000c721270 */
[----:B------:R-:W1:Y:S01]  /*bda80*/  LDCU UR6, c[0x0][0x398] ;  /* 0x00007300ff0677ac */ /* 0x000e620008000800 */
[----:B0-----:R-:W-:Y:S01]  /*bda90*/  ISETP.LT.AND P0, PT, R15, UR4, !P0 ;  /* 0x000000040f007c0c */ /* 0x001fe2000c701270 */
[----:B------:R-:W0:Y:S01]  /*bdaa0*/  LDCU UR4, c[0x0][0x398] ;  /* 0x00007300ff0477ac */ /* 0x000e220008000800 */
[----:B---3--:R-:W-:Y:S01]  /*bdab0*/  MOV.SPILL R2, UR76 ;  /* 0x0000004c00027c02 */ /* 0x008fe20009000f00 */
[----:B------:R-:W-:Y:S01]  /*bdac0*/  STL [R1+0x6bc], R9 ;  /* 0x0006bc0901007387 */ /* 0x000fe20000100800 */
[----:B------:R-:W2:Y:S07]  /*bdad0*/  LDCU.64 UR72, c[0x0][0x398] ;  /* 0x00007300ff4877ac */ /* 0x000eae0008000a00 */
        /* <DEDUP_REMOVED lines=10> */
[----:B------:R3:W-:Y:S01]  /*bdb80*/  STL [R1+0x6b8], R2 ;  /* 0x0006b80201007387 */ /* 0x0007e20000100800 */
[----:B------:R-:W5:Y:S08]  /*bdb90*/  LDCU.64 UR60, c[0x0][0x398] ;  /* 0x00007300ff3c77ac */ /* 0x000f700008000a00 */
        /* <DEDUP_REMOVED lines=10> */
[----:B------:R-:W-:Y:S01]  /*bdc40*/  STL [R1+0x2b0c], R8 ;  /* 0x002b0c0801007387 */ /* 0x000fe20000100800 */
[----:B------:R-:W0:Y:S08]  /*bdc50*/  LDCU.64 UR74, c[0x0][0x398] ;  /* 0x00007300ff4a77ac */ /* 0x000e300008000a00 */
        /* <DEDUP_REMOVED lines=10> */
[----:B------:R-:W0:Y:S09]  /*bdd00*/  LDCU.64 UR68, c[0x0][0x398] ;  /* 0x00007300ff4477ac */ /* 0x000e320008000a00 */
[----:B------:R-:W-:-:S04]  /*bdd10*/  @P1 LOP3.LUT R7, R7, 0x4000, RZ, 0xfc, !PT ;  /* 0x0000400007071812 */ /* 0x000fc800078efcff */
[----:B------:R-:W-:-:S04]  /*bdd20*/  LOP3.LUT R7, R7, 0xffffdfff, RZ, 0xc0, !PT ;  /* 0xffffdfff07077812 */ /* 0x000fc800078ec0ff */
[----:B------:R-:W-:Y:S02]  /*bdd30*/  @P0 LOP3.LUT R7, R7, 0x2000, RZ, 0xfc, !PT ;  /* 0x0000200007070812 */ /* 0x000fe400078efcff */
[----:B------:R-:W-:-:S04]  /*bdd40*/  ISETP.GE.AND P0, PT, R29, UR62, PT ;  /* 0x0000003e1d007c0c */ /* 0x000fc8000bf06270 */
[----:B-1----:R-:W-:Y:S01]  /*bdd50*/  ISETP.LT.AND P1, PT, R17, UR6, !P0 ;  /* 0x0000000611007c0c */ /* 0x002fe2000c721270 */
        /* <DEDUP_REMOVED lines=22> */
[----:B------:R-:W-:Y:S01]  /*bdec0*/  R2UR.FILL UR62, R0 ;  /* 0x00000000003e72ca */ /* 0x000fe200004e0000 */
[----:B------:R-:W0:Y:S01]  /*bded0*/  LDCU UR4, c[0x0][0x398] ;  /* 0x00007300ff0477ac */ /* 0x000e220008000800 */
[----:B------:R-:W-:Y:S01]  /*bdee0*/  LOP3.LUT R7, R7, 0xfffffeff, RZ, 0xc0, !PT ;  /* 0xfffffeff07077812 */ /* 0x000fe200078ec0ff */
[----:B------:R-:W-:Y:S01]  /*bdef0*/  VIADD R29, R16, 0x120 ;  /* 0x00000120101d7836 */ /* 0x000fe20000000000 */
[----:B------:R-:W-:Y:S01]  /*bdf00*/  R2UR.FILL UR66, R4 ;  /* 0x00000000044272ca */ /* 0x000fe200004e0000 */
[----:B------:R-:W2:Y:S04]  /*bdf10*/  LDL.LU R0, [R1+0x2c7c] ;  /* 0x002c7c0001007983 */ /* 0x000ea80000300800 */
[----:B------:R-:W-:Y:S01]  /*bdf20*/  @P1 LOP3.LUT R7, R7, 0x100, RZ, 0xfc, !PT ;  /* 0x0000010007071812 */ /* 0x000fe200078efcff */
[----:B------:R-:W2:Y:S03]  /*bdf30*/  LDL.LU R4, [R1+0x2c78] ;  /* 0x002c780001047983 */ /* 0x000ea60000300800 */
        /* <DEDUP_REMOVED lines=13> */
[----:B-1----:R-:W-:Y:S02]  /*be010*/  ISETP.LT.AND P1, PT, R17, UR6, !P0 ;  /* 0x0000000611007c0c */ /* 0x002fe4000c721270 */
[----:B------:R-:W-:Y:S02]  /*be020*/  R2UR.FILL UR64, R25 ;  /* 0x00000000194072ca */ /* 0x000fe400004e0000 */
[----:B------:R-:W-:Y:S01]  /*be030*/  LOP3.LUT R7, R7, 0xffffffef, RZ, 0xc0, !PT ;  /* 0xffffffef07077812 */ /* 0x000fe200078ec0ff */
[----:B------:R-:W-:Y:S01]  /*be040*/  VIADD R29, R16, 0x11c ;  /* 0x0000011c101d7836 */ /* 0x000fe20000000000 */
[----:B0-----:R-:W-:Y:S01]  /*be050*/  ISETP.LT.AND P0, PT, R15, UR4, !P0 ;  /* 0x000000040f007c0c */ /* 0x001fe2000c701270 */
[----:B------:R-:W2:Y:S01]  /*be060*/  LDL.LU R25, [R1+0x2c74] ;  /* 0x002c740001197983 */ /* 0x000ea20000300800 */
[----:B------:R-:W-:Y:S01]  /*be070*/  R2UR.FILL UR62, R20 ;  /* 0x00000000143e72ca */ /* 0x000fe200004e0000 */
[----:B------:R-:W0:Y:S01]  /*be080*/  LDCU UR6, c[0x0][0x398] ;  /* 0x00007300ff0677ac */ /* 0x000e220008000800 */
[----:B------:R-:W-:Y:S01]  /*be090*/  R2UR.FILL UR66, R23 ;  /* 0x00000000174272ca */ /* 0x000fe200004e0000 */
[----:B------:R-:W2:Y:S02]  /*be0a0*/  LDL.LU R20, [R1+0x2c70] ;  /* 0x002c700001147983 */ /* 0x000ea40000300800 */
[----:B------:R-:W-:Y:S01]  /*be0b0*/  @P1 LOP3.LUT R7, R7, 0x10, RZ, 0xfc, !PT ;  /* 0x0000001007071812 */ /* 0x000fe200078efcff */
[----:B------:R-:W1:Y:S01]  /*be0c0*/  LDCU UR4, c[0x0][0x398] ;  /* 0x00007300ff0477ac */ /* 0x000e620008000800 */
[----:B------:R-:W2:Y:S02]  /*be0d0*/  LDL.LU R23, [R1+0x2c6c] ;  /* 0x002c6c0001177983 */ /* 0x000ea40000300800 */
[----:B------:R-:W-:-:S04]  /*be0e0*/  LOP3.LUT R7, R7, 0xfffffff7, RZ, 0xc0, !PT ;  /* 0xfffffff707077812 */ /* 0x000fc800078ec0ff */
[----:B------:R-:W-:Y:S02]  /*be0f0*/  @P0 LOP3.LUT R7, R7, 0x8, RZ, 0xfc, !PT ;  /* 0x0000000807070812 */ /* 0x000fe400078efcff */
[----:B------:R-:W-:Y:S02]  /*be100*/  ISETP.GE.AND P0, PT, R29, UR64, PT ;  /* 0x000000401d007c0c */ /* 0x000fe4000bf06270 */
[----:B------:R-:W-:Y:S02]  /*be110*/  R2UR.FILL UR64, R27 ;  /* 0x000000001b4072ca */ /* 0x000fe400004e0000 */
[----:B------:R-:W2:Y:S01]  /*be120*/  LDL.LU R27, [R1+0x2c68] ;  /* 0x002c6800011b7983 */ /* 0x000ea20000300800 */
[----:B0-----:R-:W-:Y:S01]  /*be130*/  ISETP.LT.AND P1, PT, R17, UR6, !P0 ;  /* 0x0000000611007c0c */ /* 0x001fe2000c721270 */
[----:B------:R-:W0:Y:S01]  /*be140*/  LDCU UR6, c[0x0][0x398] ;  /* 0x00007300ff0677ac */ /* 0x000e220008000800 */
[----:B------:R-:W-:Y:S02]  /*be150*/  LOP3.LUT R7, R7, 0xfffffffb, RZ, 0xc0, !PT ;  /* 0xfffffffb07077812 */ /* 0x000fe400078ec0ff */
[----:B-1----:R-:W-:Y:S01]  /*be160*/  ISETP.LT.AND P0, PT, R15, UR4, !P0 ;  /* 0x000000040f007c0c */ /* 0x002fe2000c701270 */
[----:B------:R-:W1:Y:S01]  /*be170*/  LDCU UR4, c[0x0][0x398] ;  /* 0x00007300ff0477ac */ /* 0x000e620008000800 */
[----:B------:R-:W-:-:S07]  /*be180*/  VIADD R29, R16, 0x11a ;  /* 0x0000011a101d7836 */ /* 0x000fce0000000000 */
[----:B------:R-:W-:-:S04]  /*be190*/  @P1 LOP3.LUT R7, R7, 0x4, RZ, 0xfc, !PT ;  /* 0x0000000407071812 */ /* 0x000fc800078efcff */
[----:B------:R-:W-:-:S04]  /*be1a0*/  LOP3.LUT R7, R7, 0xfffffffd, RZ, 0xc0, !PT ;  /* 0xfffffffd07077812 */ /* 0x000fc800078ec0ff */
[----:B------:R-:W-:Y:S02]  /*be1b0*/  @P0 LOP3.LUT R7, R7, 0x2, RZ, 0xfc, !PT ;  /* 0x0000000207070812 */ /* 0x000fe400078efcff */
[----:B------:R-:W-:-:S04]  /*be1c0*/  ISETP.GE.AND P0, PT, R29, UR62, PT ;  /* 0x0000003e1d007c0c */ /* 0x000fc8000bf06270 */
[----:B0-----:R-:W-:Y:S01]  /*be1d0*/  ISETP.LT.AND P1, PT, R17, UR6, !P0 ;  /* 0x0000000611007c0c */ /* 0x001fe2000c721270 */
[----:B------:R-:W0:Y:S01]  /*be1e0*/  LDCU UR6, c[0x0][0x398] ;  /* 0x00007300ff0677ac */ /* 0x000e220008000800 */
[----:B-1----:R-:W-:Y:S01]  /*be1f0*/  ISETP.LT.AND P0, PT, R15, UR4, !P0 ;  /* 0x000000040f007c0c */ /* 0x002fe2000c701270 */
[----:B------:R-:W-:Y:S01]  /*be200*/  VIADD R29, R16, 0x118 ;  /* 0x00000118101d7836 */ /* 0x000fe20000000000 */
[----:B------:R-:W1:Y:S01]  /*be210*/  LDCU UR4, c[0x0][0x398] ;  /* 0x00007300ff0477ac */ /* 0x000e620008000800 */
[----:B------:R-:W-:-:S08]  /*be220*/  LOP3.LUT R7, R7, 0xfffffffe, RZ, 0xc0, !PT ;  /* 0xfffffffe07077812 */ /* 0x000fd000078ec0ff */
[----:B------:R-:W-:Y:S02]  /*be230*/  @P1 LOP3.LUT R7, R7, 0x1, RZ, 0xfc, !PT ;  /* 0x0000000107071812 */ /* 0x000fe400078efcff */
[----:B------:R-:W-:Y:S02]  /*be240*/  R2UR.FILL UR62, R21 ;  /* 0x00000000153e72ca */ /* 0x000fe400004e0000 */
[----:B------:R-:W3:Y:S04]  /*be250*/  LDL.LU R21, [R1+0x2c64] ;  /* 0x002c640001157983 */ /* 0x000ee80000300800 */
[----:B------:R-:W-:Y:S01]  /*be260*/  STL [R1+0x2b10], R7 ;  /* 0x002b100701007387 */ /* 0x000fe20000100800 */
[----:B--2---:R-:W-:-:S04]  /*be270*/  LOP3.LUT R27, R27, 0x7fffffff, RZ, 0xc0, !PT ;  /* 0x7fffffff1b1b7812 */ /* 0x004fc800078ec0ff */
[----:B------:R-:W-:Y:S02]  /*be280*/  @P0 LOP3.LUT R27, R27, 0x80000000, RZ, 0xfc, !PT ;  /* 0x800000001b1b0812 */ /* 0x000fe400078efcff */
[----:B------:R-:W-:-:S04]  /*be290*/  ISETP.GE.AND P0, PT, R29, UR66, PT ;  /* 0x000000421d007c0c */ /* 0x000fc8000bf06270 */
[----:B0-----:R-:W-:Y:S01]  /*be2a0*/  ISETP.LT.AND P1, PT, R17, UR6, !P0 ;  /* 0x0000000611007c0c */ /* 0x001fe2000c721270 */
[----:B------:R-:W0:Y:S01]  /*be2b0*/  LDCU UR6, c[0x0][0x398] ;  /* 0x00007300ff0677ac */ /* 0x000e220008000800 */
[----:B-1----:R-:W-:Y:S02]  /*be2c0*/  ISETP.LT.AND P0, PT, R15, UR4, !P0 ;  /* 0x000000040f007c0c */ /* 0x002fe4000c701270 */
[----:B------:R-:W-:Y:S01]  /*be2d0*/  LOP3.LUT R27, R27, 0xbfffffff, RZ, 0xc0, !PT ;  /* 0xbfffffff1b1b7812 */ /* 0x000fe200078ec0ff */
        /* <DEDUP_REMOVED lines=19> */
[----:B------:R-:W-:Y:S01]  /*be410*/  R2UR.FILL UR66, R6 ;  /* 0x00000000064272ca */ /* 0x000fe200004e0000 */
[----:B------:R-:W1:Y:S01]  /*be420*/  LDCU UR4, c[0x0][0x398] ;  /* 0x00007300ff0477ac */ /* 0x000e620008000800 */
        /* <DEDUP_REMOVED lines=19> */
[----:B0-----:R-:W-:Y:S02]  /*be560*/  ISETP.LT.AND P1, PT, R17, UR6, !P0 ;  /* 0x0000000611007c0c */ /* 0x001fe4000c721270 */
[----:B------:R-:W-:Y:S02]  /*be570*/  R2UR.FILL UR62, R18 ;  /* 0x00000000123e72ca */ /* 0x000fe400004e0000 */
[----:B------:R-:W-:Y:S01]  /*be580*/  LOP3.LUT R27, R27, 0xffbfffff, RZ, 0xc0, !PT ;  /* 0xffbfffff1b1b7812 */ /* 0x000fe200078ec0ff */
[----:B------:R-:W-:Y:S01]  /*be590*/  VIADD R29, R16, 0x10e ;  /* 0x0000010e101d7836 */ /* 0x000fe20000000000 */
[----:B-1----:R-:W-:Y:S01]  /*be5a0*/  ISETP.LT.AND P0, PT, R15, UR4, !P0 ;  /* 0x000000040f007c0c */ /* 0x002fe2000c701270 */
[----:B------:R-:W2:Y:S01]  /*be5b0*/  LDL.LU R18, [R1+0x2c58] ;  /* 0x002c580001127983 */ /* 0x000ea20000300800 */
[----:B------:R-:W-:Y:S01]  /*be5c0*/  R2UR.FILL UR64, R22 ;  /* 0x00000000164072ca */ /* 0x000fe200004e0000 */
[----:B------:R-:W0:Y:S01]  /*be5d0*/  LDCU UR6, c[0x0][0x398] ;  /* 0x00007300ff0677ac */ /* 0x000e220008000800 */
[----:B------:R-:W-:Y:S01]  /*be5e0*/  R2UR.FILL UR66, R26 ;  /* 0x000000001a4272ca */ /* 0x000fe200004e0000 */
[----:B------:R-:W2:Y:S02]  /*be5f0*/  LDL.LU R22, [R1+0x2c54] ;  /* 0x002c540001167983 */ /* 0x000ea40000300800 */
[----:B------:R-:W-:Y:S01]  /*be600*/  @P1 LOP3.LUT R27, R27, 0x400000, RZ, 0xfc, !PT ;  /* 0x004000001b1b1812 */ /* 0x000fe200078efcff */
[----:B------:R-:W1:Y:S03]  /*be610*/  LDCU UR4, c[0x0][0x398] ;  /* 0x00007300ff0477ac */ /* 0x000e660008000800 */
[----:B------:R-:W-:-:S04]  /*be620*/  LOP3.LUT R27, R27, 0xffdfffff, RZ, 0xc0, !PT ;  /* 0xffdfffff1b1b7812 */ /* 0x000fc800078ec0ff */
[----:B------:R-:W-:Y:S02]  /*be630*/  @P0 LOP3.LUT R27, R27, 0x200000, RZ, 0xfc, !PT ;  /* 0x002000001b1b0812 */ /* 0x000fe400078efcff */
[----:B------:R-:W-:Y:S02]  /*be640*/  ISETP.GE.AND P0, PT, R29, UR62, PT ;  /* 0x0000003e1d007c0c */ /* 0x000fe4000bf06270 */
[----:B------:R-:W-:Y:S02]  /*be650*/  R2UR.FILL UR62, R13 ;  /* 0x000000000d3e72ca */ /* 0x000fe400004e0000 */
[----:B------:R-:W2:Y:S04]  /*be660*/  LDL.LU R13, [R1+0x2c50] ;  /* 0x002c5000010d7983 */ /* 0x000ea80000300800 */
[----:B------:R-:W2:Y:S01]  /*be670*/  LDL.LU R26, [R1+0x344] ;  /* 0x00034400011a7983 */ /* 0x000ea20000300800 */
[----:B0-----:R-:W-:Y:S01]  /*be680*/  ISETP.LT.AND P1, PT, R17, UR6, !P0 ;  /* 0x0000000611007c0c */ /* 0x001fe2000c721270 */
[----:B------:R-:W0:Y:S01]  /*be690*/  LDCU UR6, c[0x0][0x398] ;  /* 0x00007300ff0677ac */ /* 0x000e220008000800 */
[----:B-1----:R-:W-:-:S02]  /*be6a0*/  ISETP.LT.AND P0, PT, R15, UR4, !P0 ;  /* 0x000000040f007c0c */ /* 0x002fc4000c701270 */
        /* <DEDUP_REMOVED lines=35> */
[----:B------:R-:W3:Y:S04]  /*be8e0*/  LDL.LU R24, [R1+0x2c4c] ;  /* 0x002c4c0001187983 */ /* 0x000ee80000300800 */
[----:B------:R-:W-:Y:S01]  /*be8f0*/  @P1 LOP3.LUT R27, R27, 0x4000, RZ, 0xfc, !PT ;  /* 0x000040001b1b1812 */ /* 0x000fe200078efcff */
[----:B------:R-:W3:Y:S03]  /*be900*/  LDL.LU R12, [R1+0x2c48] ;  /* 0x002c4800010c7983 */ /* 0x000ee60000300800 */
        /* <DEDUP_REMOVED lines=22> */
[----:B------:R-:W-:Y:S02]  /*bea70*/  R2UR.FILL UR66, R19 ;  /* 0x00000000134272ca */ /* 0x000fe400004e0000 */
[----:B------:R-:W-:Y:S01]  /*bea80*/  LOP3.LUT R27, R27, 0xfffffeff, RZ, 0xc0, !PT ;  /* 0xfffffeff1b1b7812 */ /* 0x000fe200078ec0ff */
[----:B------:R-:W3:Y:S01]  /*bea90*/  LDL.LU R19, [R1+0x2c44] ;  /* 0x002c440001137983 */ /* 0x000ee20000300800 */
[----:B------:R-:W-:-:S03]  /*beaa0*/  R2UR.FILL UR64, R14 ;  /* 0x000000000e4072ca */ /* 0x000fc600004e0000 */
[----:B------:R-:W3:Y:S01]  /*beab0*/  LDL.LU R14, [R1+0x2c40] ;  /* 0x002c4000010e7983 */ /* 0x000ee20000300800 */
[----:B--2---:R-:W-:-:S13]  /*beac0*/  R2UR.FILL UR62, R26 ;  /* 0x000000001a3e72ca */ /* 0x004fda00004e0000 */
[----:B------:R-:W-:-:S04]  /*bead0*/  ISETP.GE.AND P0, PT, R29, UR62, PT ;  /* 0x0000003e1d007c0c */ /* 0x000fc8000bf06270 */
[----:B0-----:R-:W-:Y:S01]  /*beae0*/  ISETP.LT.AND P1, PT, R17, UR6, !P0 ;  /* 0x0000000611007c0c */ /* 0x001fe2000c721270 */
[----:B------:R-:W0:Y:S01]  /*beaf0*/  LDCU UR6, c[0x0][0x398] ;  /* 0x00007300ff0677ac */ /* 0x000e220008000800 */
[----:B-1----:R-:W-:Y:S01]  /*beb00*/  ISETP.LT.AND P0, PT, R15, UR4, !P0 ;  /* 0x000000040f007c0c */ /* 0x002fe2000c701270 */
[----:B------:R-:W-:Y:S01]  /*beb10*/  VIADD R29, R16, 0x100 ;  /* 0x00000100101d7836 */ /* 0x000fe20000000000 */
[----:B------:R-:W1:Y:S09]  /*beb20*/  LDCU UR4, c[0x0][0x398] ;  /* 0x00007300ff0477ac */ /* 0x000e720008000800 */
[----:B------:R-:W-:-:S04]  /*beb30*/  @P1 LOP3.LUT R27, R27, 0x100, RZ, 0xfc, !PT ;  /* 0x000001001b1b1812 */ /* 0x000fc800078efcff */
[----:B------:R-:W-:-:S04]  /*beb40*/  LOP3.LUT R27, R27, 0xffffff7f, RZ, 0xc0, !PT ;  /* 0xffffff7f1b1b7812 */ /* 0x000fc800078ec0ff */
[----:B------:R-:W-:Y:S02]  /*beb50*/  @P0 LOP3.LUT R27, R27, 0x80, RZ, 0xfc, !PT ;  /* 0x000000801b1b0812 */ /* 0x000fe400078efcff */
[----:B------:R-:W-:-:S04]  /*beb60*/  ISETP.GE.AND P0, PT, R29, UR66, PT ;  /* 0x000000421d007c0c */ /* 0x000fc8000bf06270 */
[----:B0-----:R-:W-:Y:S02]  /*beb70*/  ISETP.LT.AND P1, PT, R17, UR6, !P0 ;  /* 0x0000000611007c0c */ /* 0x001fe4000c721270 */
[----:B------:R-:W-:Y:S01]  /*beb80*/  LOP3.LUT R27, R27, 0xffffffbf, RZ, 0xc0, !PT ;  /* 0xffffffbf1b1b7812 */ /* 0x000fe200078ec0ff */
[----:B------:R-:W-:Y:S01]  /*beb90*/  VIADD R29, R16, 0xfe ;  /* 0x000000fe101d7836 */ /* 0x000fe20000000000 */
[----:B-1----:R-:W-:Y:S01]  /*beba0*/  ISETP.LT.AND P0, PT, R15, UR4, !P0 ;  /* 0x000000040f007c0c */ /* 0x002fe2000c701270 */
[----:B------:R-:W0:Y:S01]  /*bebb0*/  LDCU UR6, c[0x0][0x398] ;  /* 0x00007300ff0677ac */ /* 0x000e220008000800 */
[----:B------:R-:W-:Y:S02]  /*bebc0*/  R2UR.FILL UR62, R0 ;  /* 0x00000000003e72ca */ /* 0x000fe400004e0000 */
[----:B------:R-:W2:Y:S01]  /*bebd0*/  LDL.LU R0, [R1+0x2c3c] ;  /* 0x002c3c0001007983 */ /* 0x000ea20000300800 */
[----:B------:R-:W-:Y:S01]  /*bebe0*/  R2UR.FILL UR66, R4 ;  /* 0x00000000044272ca */ /* 0x000fe200004e0000 */
[----:B------:R-:W1:Y:S02]  /*bebf0*/  LDCU UR4, c[0x0][0x398] ;  /* 0x00007300ff0477ac */ /* 0x000e640008000800 */
[----:B------:R-:W2:Y:S01]  /*bec00*/  LDL.LU R4, [R1+0x2c38] ;  /* 0x002c380001047983 */ /* 0x000ea20000300800 */
[----:B------:R-:W-:-:S04]  /*bec10*/  @P1 LOP3.LUT R27, R27, 0x40, RZ, 0xfc, !PT ;  /* 0x000000401b1b1812 */ /* 0x000fc800078efcff */
[----:B------:R-:W-:-:S04]  /*bec20*/  LOP3.LUT R27, R27, 0xffffffdf, RZ, 0xc0, !PT ;  /* 0xffffffdf1b1b7812 */ /* 0x000fc800078ec0ff */
[----:B------:R-:W-:Y:S02]  /*bec30*/  @P0 LOP3.LUT R27, R27, 0x20, RZ, 0xfc, !PT ;  /* 0x000000201b1b0812 */ /* 0x000fe400078efcff */
[----:B------:R-:W-:Y:S02]  /*bec40*/  ISETP.GE.AND P0, PT, R29, UR64, PT ;  /* 0x000000401d007c0c */ /* 0x000fe4000bf06270 */
[----:B------:R-:W-:Y:S02]  /*bec50*/  R2UR.FILL UR64, R25 ;  /* 0x00000000194072ca */ /* 0x000fe400004e0000 */
[----:B------:R-:W2:Y:S01]  /*bec60*/  LDL.LU R25, [R1+0x2c34] ;  /* 0x002c340001197983 */ /* 0x000ea20000300800 */
        /* <DEDUP_REMOVED lines=50> */
[----:B---3--:R-:W-:Y:S01]  /*bef90*/  R2UR.FILL UR64, R21 ;  /* 0x00000000154072ca */ /* 0x008fe200004e0000 */
[----:B------:R-:W2:Y:S04]  /*befa0*/  LDL.LU R23, [R1+0x2c2c] ;  /* 0x002c2c0001177983 */ /* 0x000ea80000300800 */
        /* <DEDUP_REMOVED lines=44> */
[----:B------:R-:W0:Y:S01]  /*bf270*/  LDCU UR6, c[0x0][0x398] ;  /* 0x00007300ff0677ac */ /* 0x000e220008000800 */
[----:B------:R-:W-:Y:S02]  /*bf280*/  R2UR.FILL UR62, R22 ;  /* 0x00000000163e72ca */ /* 0x000fe400004e0000 */
[----:B------:R-:W2:Y:S01]  /*bf290*/  LDL.LU R22, [R1+0x2c1c] ;  /* 0x002c1c0001167983 */ /* 0x000ea20000300800 */
[----:B------:R-:W-:Y:S01]  /*bf2a0*/  R2UR.FILL UR66, R13 ;  /* 0x000000000d4272ca */ /* 0x000fe200004e0000 */
[----:B------:R-:W1:Y:S01]  /*bf2b0*/  LDCU UR4, c[0x0][0x398] ;  /* 0x00007300ff0477ac */ /* 0x000e620008000800 */
[----:B------:R-:W-:Y:S01]  /*bf2c0*/  @P1 LOP3.LUT R25, R25, 0x40, RZ, 0xfc, !PT ;  /* 0x0000004019191812 */ /* 0x000fe200078efcff */
[----:B------:R-:W2:Y:S03]  /*bf2d0*/  LDL.LU R13, [R1+0x2c18] ;  /* 0x002c1800010d7983 */ /* 0x000ea60000300800 */
[----:B------:R-:W-:Y:S01]  /*bf2e0*/  LOP3.LUT R25, R25, 0xffffffef, RZ, 0xc0, !PT ;  /* 0xffffffef19197812 */ /* 0x000fe200078ec0ff */
[----:B------:R-:W2:Y:S03]  /*bf2f0*/  LDL.LU R18, [R1+0x390] ;  /* 0x0003900001127983 */ /* 0x000ea60000300800 */
[----:B------:R-:W-:-:S02]  /*bf300*/  @P0 LOP3.LUT R25, R25, 0x10, RZ, 0xfc, !PT ;  /* 0x0000001019190812 */ /* 0x000fc400078efcff */
        /* <DEDUP_REMOVED lines=18> */
[----:B------:R-:W-:Y:S01]  /*bf430*/  R2UR.FILL UR62, R12 ;  /* 0x000000000c3e72ca */ /* 0x000fe200004e0000 */
[----:B------:R-:W-:Y:S04]  /*bf440*/  STL [R1+0x2b28], R25 ;  /* 0x002b281901007387 */ /* 0x000fe80000100800 */
[----:B------:R-:W3:Y:S01]  /*bf450*/  LDL.LU R12, [R1+0x2c10] ;  /* 0x002c1000010c7983 */ /* 0x000ee20000300800 */
[----:B--2---:R-:W-:-:S04]  /*bf460*/  LOP3.LUT R24, R24, 0x7fffffff, RZ, 0xc0, !PT ;  /* 0x7fffffff18187812 */ /* 0x004fc800078ec0ff */
        /* <DEDUP_REMOVED lines=30> */
[----:B------:R-:W-:-:S06]  /*bf650*/  VIADD R29, R16, 0xe2 ;  /* 0x000000e2101d7836 */ /* 0x000fcc0000000000 */
        /* <DEDUP_REMOVED lines=57> */
[----:B------:R-:W-:Y:S01]  /*bf9f0*/  VIADD R29, R16, 0xd8 ;  /* 0x000000d8101d7836 */ /* 0x000fe20000000000 */
[----:B-1----:R-:W-:Y:S01]  /*bfa00*/  ISETP.LT.AND P0, PT, R15, UR4, !P0 ;  /* 0x000000040f007c0c */ /* 0x002fe2000c701270 */
[----:B------:R-:W0:Y:S01]  /*bfa10*/  LDCU UR4, c[0x0][0x398] ;  /* 0x00007300ff0477ac */ /* 0x000e220008000800 */
[----:B------:R-:W-:Y:S02]  /*bfa20*/  LOP3.LUT R24, R24, 0xfffffffd, RZ, 0xc0, !PT ;  /* 0xfffffffd18187812 */ /* 0x000fe400078ec0ff */
[----:B---3--:R-:W-:Y:S01]  /*bfa30*/  R2UR.FILL UR64, R21 ;  /* 0x00000000154072ca */ /* 0x008fe200004e0000 */
[----:B------:R-:W1:Y:S01]  /*bfa40*/  LDCU UR6, c[0x0][0x398] ;  /* 0x00007300ff0677ac */ /* 0x000e620008000800 */
[----:B------:R-:W3:Y:S05]  /*bfa50*/  LDL.LU R21, [R1+0x2bf4] ;  /* 0x002bf40001157983 */ /* 0x000eea0000300800 */
[----:B------:R-:W-:-:S05]  /*bfa60*/  @P1 LOP3.LUT R24, R24, 0x2, RZ, 0xfc, !PT ;  /* 0x0000000218181812 */ /* 0x000fca00078efcff */
[----:B------:R-:W-:Y:S01]  /*bfa70*/  STL [R1+0x2b34], R24 ;  /* 0x002b341801007387 */ /* 0x000fe20000100800 */
[----:B--2---:R-:W-:-:S04]  /*bfa80*/  LOP3.LUT R23, R23, 0x7fffffff, RZ, 0xc0, !PT ;  /* 0x7fffffff17177812 */ /* 0x004fc800078ec0ff */
[----:B------:R-:W-:Y:S02]  /*bfa90*/  @P0 LOP3.LUT R23, R23, 0x80000000, RZ, 0xfc, !PT ;  /* 0x8000000017170812 */ /* 0x000fe400078efcff */
[----:B------:R-:W-:-:S04]  /*bfaa0*/  ISETP.GE.AND P0, PT, R29, UR62, PT ;  /* 0x0000003e1d007c0c */ /* 0x000fc8000bf06270 */
[----:B0-----:R-:W-:Y:S01]  /*bfab0*/  ISETP.LT.AND P1, PT, R17, UR4, !P0 ;  /* 0x0000000411007c0c */ /* 0x001fe2000c721270 */
[----:B------:R-:W0:Y:S01]  /*bfac0*/  LDCU UR4, c[0x0][0x398] ;  /* 0x00007300ff0477ac */ /* 0x000e220008000800 */
[----:B------:R-:W-:Y:S02]  /*bfad0*/  ISETP.LT.AND P0, PT, R15, UR68, !P0 ;  /* 0x000000440f007c0c */ /* 0x000fe4000c701270 */
[----:B------:R-:W-:Y:S01]  /*bfae0*/  LOP3.LUT R23, R23, 0xbfffffff, RZ, 0xc0, !PT ;  /* 0xbfffffff17177812 */ /* 0x000fe200078ec0ff */
[----:B------:R-:W-:-:S08]  /*bfaf0*/  VIADD R29, R16, 0xd7 ;  /* 0x000000d7101d7836 */ /* 0x000fd00000000000 */
[----:B------:R-:W-:-:S04]  /*bfb00*/  @P1 LOP3.LUT R23, R23, 0x40000000, RZ, 0xfc, !PT ;  /* 0x4000000017171812 */ /* 0x000fc800078efcff */
[----:B------:R-:W-:-:S04]  /*bfb10*/  LOP3.LUT R23, R23, 0xf7ffffff, RZ, 0xc0, !PT ;  /* 0xf7ffffff17177812 */ /* 0x000fc800078ec0ff */
[----:B------:R-:W-:Y:S02]  /*bfb20*/  @P0 LOP3.LUT R23, R23, 0x8000000, RZ, 0xfc, !PT ;  /* 0x0800000017170812 */ /* 0x000fe400078efcff */
[----:B------:R-:W-:-:S04]  /*bfb30*/  ISETP.GE.AND P0, PT, R29, UR64, PT ;  /* 0x000000401d007c0c */ /* 0x000fc8000bf06270 */
[----:B0-----:R-:W-:Y:S02]  /*bfb40*/  ISETP.LT.AND P1, PT, R17, UR4, !P0 ;  /* 0x0000000411007c0c */ /* 0x001fe4000c721270 */
[----:B------:R-:W-:Y:S01]  /*bfb50*/  LOP3.LUT R23, R23, 0xfbffffff, RZ, 0xc0, !PT ;  /* 0xfbffffff17177812 */ /* 0x000fe200078ec0ff */
[----:B------:R-:W-:Y:S01]  /*bfb60*/  VIADD R29, R16, 0xd6 ;  /* 0x000000d6101d7836 */ /* 0x000fe20000000000 */
[----:B----4-:R-:W-:Y:S01]  /*bfb70*/  ISETP.LT.AND P0, PT, R15, UR70, !P0 ;  /* 0x000000460f007c0c */ /* 0x010fe2000c701270 */
[----:B------:R-:W0:Y:S08]  /*bfb80*/  LDCU UR4, c[0x0][0x398] ;  /* 0x00007300ff0477ac */ /* 0x000e300008000800 */
[----:B------:R-:W-:-:S04]  /*bfb90*/  @P1 LOP3.LUT R23, R23, 0x4000000, RZ, 0xfc, !PT ;  /* 0x0400000017171812 */ /* 0x000fc800078efcff */
[----:B------:R-:W-:Y:S02]  /*bfba0*/  LOP3.LUT R23, R23, 0xfeffffff, RZ, 0xc0, !PT ;  /* 0xfeffffff17177812 */ /* 0x000fe400078ec0ff */
[----:B------:R-:W-:Y:S02]  /*bfbb0*/  R2UR.FILL UR62, R6 ;  /* 0x00000000063e72ca */ /* 0x000fe400004e0000 */
[----:B------:R-:W-:Y:S01]  /*bfbc0*/  @P0 LOP3.LUT R23, R23, 0x1000000, RZ, 0xfc, !PT ;  /* 0x0100000017170812 */ /* 0x000fe200078efcff */
[----:B------:R-:W2:Y:S01]  /*bfbd0*/  LDL.LU R6, [R1+0x2bf0] ;  /* 0x002bf00001067983 */ /* 0x000ea20000300800 */
[----:B------:R-:W-:Y:S02]  /*bfbe0*/  R2UR.FILL UR64, R3 ;  /* 0x00000000034072ca */ /* 0x000fe400004e0000 */
[----:B------:R-:W-:Y:S01]  /*bfbf0*/  ISETP.GE.AND P0, PT, R29, UR66, PT ;  /* 0x000000421d007c0c */ /* 0x000fe2000bf06270 */
[----:B------:R-:W4:Y:S01]  /*bfc00*/  LDL.LU R3, [R1+0x2bec] ;  /* 0x002bec0001037983 */ /* 0x000f220000300800 */
[----:B------:R-:W-:-:S03]  /*bfc10*/  R2UR.FILL UR66, R22 ;  /* 0x00000000164272ca */ /* 0x000fc600004e0000 */
[----:B------:R-:W2:Y:S01]  /*bfc20*/  LDL.LU R22, [R1+0x2be8] ;  /* 0x002be80001167983 */ /* 0x000ea20000300800 */
[----:B------:R-:W-:-:S03]  /*bfc30*/  R2UR UR76, R4 ;  /* 0x00000000044c72ca */ /* 0x000fc600000e0000 */
[----:B------:R-:W3:Y:S01]  /*bfc40*/  LDL.LU R4, [R1+0x2be4] ;  /* 0x002be40001047983 */ /* 0x000ee20000300800 */
        /* <DEDUP_REMOVED lines=19> */
[----:B0-----:R-:W-:Y:S01]  /*bfd80*/  ISETP.LT.AND P1, PT, R17, UR4, !P0 ;  /* 0x0000000411007c0c */ /* 0x001fe2000c721270 */
[----:B------:R-:W0:Y:S01]  /*bfd90*/  LDCU UR4, c[0x0][0x398] ;  /* 0x00007300ff0477ac */ /* 0x000e220008000800 */
[----:B-----5:R-:W-:Y:S02]  /*bfda0*/  ISETP.LT.AND P0, PT, R15, UR60, !P0 ;  /* 0x0000003c0f007c0c */ /* 0x020fe4000c701270 */
[----:B------:R-:W-:-:S02]  /*bfdb0*/  R2UR.FILL UR64, R13 ;  /* 0x000000000d4072ca */ /* 0x000fc400004e0000 */
[----:B------:R-:W-:Y:S01]  /*bfdc0*/  LOP3.LUT R23, R23, 0xffff7fff, RZ, 0xc0, !PT ;  /* 0xffff7fff17177812 */ /* 0x000fe200078ec0ff */
[----:B------:R-:W-:-:S06]  /*bfdd0*/  VIADD R29, R16, 0xd3 ;  /* 0x000000d3101d7836 */ /* 0x000fcc0000000000 */
[----:B------:R-:W-:-:S04]  /*bfde0*/  @P1 LOP3.LUT R23, R23, 0x8000, RZ, 0xfc, !PT ;  /* 0x0000800017171812 */ /* 0x000fc800078efcff */
[----:B------:R-:W-:-:S04]  /*bfdf0*/  LOP3.LUT R23, R23, 0xffffdfff, RZ, 0xc0, !PT ;  /* 0xffffdfff17177812 */ /* 0x000fc800078ec0ff */
[----:B------:R-:W-:Y:S02]  /*bfe00*/  @P0 LOP3.LUT R23, R23, 0x2000, RZ, 0xfc, !PT ;  /* 0x0000200017170812 */ /* 0x000fe400078efcff */
[----:B------:R-:W-:Y:S01]  /*bfe10*/  ISETP.GE.AND P0, PT, R29, UR64, PT ;  /* 0x000000401d007c0c */ /* 0x000fe2000bf06270 */
[----:B------:R-:W5:Y:S03]  /*bfe20*/  LDCU.64 UR64, c[0x0][0x398] ;  /* 0x00007300ff4077ac */ /* 0x000f660008000a00 */
[----:B0-----:R-:W-:Y:S01]  /*bfe30*/  ISETP.LT.AND P1, PT, R17, UR4, !P0 ;  /* 0x0000000411007c0c */ /* 0x001fe2000c721270 */
[----:B------:R-:W0:Y:S01]  /*bfe40*/  LDCU UR4, c[0x0][0x398] ;  /* 0x00007300ff0477ac */ /* 0x000e220008000800 */
[----:B-1----:R-:W-:Y:S02]  /*bfe50*/  ISETP.LT.AND P0, PT, R15, UR62, !P0 ;  /* 0x0000003e0f007c0c */ /* 0x002fe4000c701270 */
[----:B------:R-:W-:Y:S01]  /*bfe60*/  LOP3.LUT R23, R23, 0xfffff7ff, RZ, 0xc0, !PT ;  /* 0xfffff7ff17177812 */ /* 0x000fe200078ec0ff */
[----:B------:R-:W-:-:S08]  /*bfe70*/  VIADD R29, R16, 0xd2 ;  /* 0x000000d2101d7836 */ /* 0x000fd00000000000 */
[----:B------:R-:W-:Y:S02]  /*bfe80*/  @P1 LOP3.LUT R23, R23, 0x800, RZ, 0xfc, !PT ;  /* 0x0000080017171812 */ /* 0x000fe400078efcff */
[----:B--2---:R-:W-:Y:S02]  /*bfe90*/  R2UR UR77, R22 ;  /* 0x00000000164d72ca */ /* 0x004fe400000e0000 */
[----:B------:R-:W2:Y:S01]  /*bfea0*/  LDL.LU R22, [R1+0x2be0] ;  /* 0x002be00001167983 */ /* 0x000ea20000300800 */
[----:B------:R-:W-:-:S04]  /*bfeb0*/  LOP3.LUT R23, R23, 0xfffffdff, RZ, 0xc0, !PT ;  /* 0xfffffdff17177812 */ /* 0x000fc800078ec0ff */
[----:B------:R-:W-:Y:S02]  /*bfec0*/  @P0 LOP3.LUT R23, R23, 0x200, RZ, 0xfc, !PT ;  /* 0x0000020017170812 */ /* 0x000fe400078efcff */
[----:B------:R-:W-:Y:S01]  /*bfed0*/  ISETP.GE.AND P0, PT, R29, UR66, PT ;  /* 0x000000421d007c0c */ /* 0x000fe2000bf06270 */
[----:B------:R-:W1:Y:S03]  /*bfee0*/  LDCU.64 UR66, c[0x0][0x398] ;  /* 0x00007300ff4277ac */ /* 0x000e660008000a00 */
[----:B0-----:R-:W-:Y:S01]  /*bfef0*/  ISETP.LT.AND P1, PT, R17, UR4, !P0 ;  /* 0x0000000411007c0c */ /* 0x001fe2000c721270 */
[----:B------:R-:W0:Y:S01]  /*bff00*/  LDCU UR4, c[0x0][0x398] ;  /* 0x00007300ff0477ac */ /* 0x000e220008000800 */
[----:B-----5:R-:W-:Y:S02]  /*bff10*/  ISETP.LT.AND P0, PT, R15, UR64, !P0 ;  /* 0x000000400f007c0c */ /* 0x020fe4000c701270 */
[----:B------:R-:W-:Y:S01]  /*bff20*/  LOP3.LUT R23, R23, 0xfffffeff, RZ, 0xc0, !PT ;  /* 0xfffffeff17177812 */ /* 0x000fe200078ec0ff */
[----:B------:R-:W-:-:S08]  /*bff30*/  VIADD R29, R16, 0xd1 ;  /* 0x000000d1101d7836 */ /* 0x000fd00000000000 */
        /* <DEDUP_REMOVED lines=27> */
[----:B-1----:R-:W-:Y:S01]  /*c00f0*/  ISETP.LT.AND P0, PT, R15, UR70, !P0 ;  /* 0x000000460f007c0c */ /* 0x002fe2000c701270 */
[----:B------:R-:W-:Y:S01]  /*c0100*/  VIADD R29, R16, 0xce ;  /* 0x000000ce101d7836 */ /* 0x000fe20000000000 */
[----:B------:R-:W-:-:S09]  /*c0110*/  LOP3.LUT R23, R23, 0xfffffffe, RZ, 0xc0, !PT ;  /* 0xfffffffe17177812 */ /* 0x000fd200078ec0ff */
[----:B------:R-:W-:Y:S02]  /*c0120*/  @P1 LOP3.LUT R23, R23, 0x1, RZ, 0xfc, !PT ;  /* 0x0000000117171812 */ /* 0x000fe400078efcff */
[----:B------:R-:W-:-:S03]  /*c0130*/  R2UR UR58, R6 ;  /* 0x00000000063a72ca */ /* 0x000fc600000e0000 */
[----:B------:R-:W-:Y:S04]  /*c0140*/  STL [R1+0x2b38], R23 ;  /* 0x002b381701007387 */ /* 0x000fe80000100800 */
[----:B------:R-:W3:Y:S01]  /*c0150*/  LDL.LU R6, [R1+0x2bdc] ;  /* 0x002bdc0001067983 */ /* 0x000ee20000300800 */
[----:B--2---:R-:W-:-:S04]  /*c0160*/  LOP3.LUT R22, R22, 0x7fffffff, RZ, 0xc0, !PT ;  /* 0x7fffffff16167812 */ /* 0x004fc800078ec0ff */
        /* <DEDUP_REMOVED lines=12> */
[----:B------:R-:W2:Y:S03]  /*c0230*/  LDCU.64 UR60, c[0x0][0x398] ;  /* 0x00007300ff3c77ac */ /* 0x000ea60008000a00 */
        /* <DEDUP_REMOVED lines=12> */
[----:B--2---:R-:W-:Y:S02]  /*c0300*/  ISETP.LT.AND P0, PT, R15, UR60, !P0 ;  /* 0x0000003c0f007c0c */ /* 0x004fe4000c701270 */
        /* <DEDUP_REMOVED lines=29> */
[----:B------:R-:W0:Y:S01]  /*c04e0*/  LDCU UR4, c[0x0][0x398] ;  /* 0x00007300ff0477ac */ /* 0x000e220008000800 */
[----:B-1----:R-:W-:Y:S01]  /*c04f0*/  ISETP.LT.AND P0, PT, R15, UR66, !P0 ;  /* 0x000000420f007c0c */ /* 0x002fe2000c701270 */
        /* <DEDUP_REMOVED lines=8> */
[----:B------:R-:W2:Y:S01]  /*c0580*/  LDCU.64 UR70, c[0x0][0x398] ;  /* 0x00007300ff4677ac */ /* 0x000ea20008000a00 */
[----:B0-----:R-:W-:Y:S01]  /*c0590*/  ISETP.LT.AND P0, PT, R17, UR4, !P0 ;  /* 0x0000000411007c0c */ /* 0x001fe2000c701270 */
[----:B------:R-:W0:Y:S01]  /*c05a0*/  LDCU UR4, c[0x0][0x398] ;  /* 0x00007300ff0477ac */ /* 0x000e220008000800 */
[----:B---3--:R-:W-:-:S02]  /*c05b0*/  R2UR UR76, R4 ;  /* 0x00000000044c72ca */ /* 0x008fc400000e0000 */
[----:B------:R-:W3:Y:S07]  /*c05c0*/  LDL.LU R4, [R1+0x2bd8] ;  /* 0x002bd80001047983 */ /* 0x000eee0000300800 */
        /* <DEDUP_REMOVED lines=13> */
[----:B------:R-:W-:-:S04]  /*c06a0*/  ISETP.GE.AND P0, PT, R29, UR75, PT ;  /* 0x0000004b1d007c0c */ /* 0x000fc8000bf06270 */
        /* <DEDUP_REMOVED lines=13> */
[----:B-1----:R-:W-:Y:S02]  /*c0780*/  ISETP.LT.AND P0, PT, R15, UR72, !P0 ;  /* 0x000000480f007c0c */ /* 0x002fe4000c701270 */
[----:B------:R-:W-:Y:S01]  /*c0790*/  R2UR UR56, R19 ;  /* 0x00000000133872ca */ /* 0x000fe200000e0000 */
[----:B------:R-:W1:Y:S08]  /*c07a0*/  LDCU.64 UR60, c[0x0][0x398] ;  /* 0x00007300ff3c77ac */ /* 0x000e700008000a00 */
        /* <DEDUP_REMOVED lines=9> */
[----:B------:R-:W0:Y:S10]  /*c0840*/  LDCU UR4, c[0x0][0x398] ;  /* 0x00007300ff0477ac */ /* 0x000e340008000800 */
[----:B------:R-:W-:-:S04]  /*c0850*/  @P1 LOP3.LUT R22, R22, 0x40, RZ, 0xfc, !PT ;  /* 0x0000004016161812 */ /* 0x000fc800078efcff */
[----:B------:R-:W-:-:S04]  /*c0860*/  LOP3.LUT R22, R22, 0xffffffef, RZ, 0xc0, !PT ;  /* 0xffffffef16167812 */ /* 0x000fc800078ec0ff */
[----:B------:R-:W-:Y:S02]  /*c0870*/  @P0 LOP3.LUT R22, R22, 0x10, RZ, 0xfc, !PT ;  /* 0x0000001016160812 */ /* 0x000fe400078efcff */
[----:B------:R-:W-:Y:S02]  /*c0880*/  ISETP.GE.AND P0, PT, R29, UR65, PT ;  /* 0x000000411d007c0c */ /* 0x000fe4000bf06270 */
[----:B------:R-:W-:Y:S01]  /*c0890*/  LOP3.LUT R22, R22, 0xfffffff7, RZ, 0xc0, !PT ;  /* 0xfffffff716167812 */ /* 0x000fe200078ec0ff */
[----:B------:R-:W-:Y:S01]  /*c08a0*/  VIADD R29, R16, 0xc2 ;  /* 0x000000c2101d7836 */ /* 0x000fe20000000000 */
[----:B------:R-:W-:Y:S01]  /*c08b0*/  ISETP.LT.AND P1, PT, R17, UR6, !P0 ;  /* 0x0000000611007c0c */ /* 0x000fe2000c721270 */
[----:B------:R-:W5:Y:S01]  /*c08c0*/  LDCU.64 UR64, c[0x0][0x398] ;  /* 0x00007300ff4077ac */ /* 0x000f620008000a00 */
        /* <DEDUP_REMOVED lines=30> */
[----:B-1----:R-:W-:-:S11]  /*c0ab0*/  ISETP.LT.AND P0, PT, R15, UR60, !P0 ;  /* 0x0000003c0f007c0c */ /* 0x002fd6000c701270 */
[----:B------:R-:W-:-:S04]  /*c0ac0*/  @P1 LOP3.LUT R5, R5, 0x400000, RZ, 0xfc, !PT ;  /* 0x0040000005051812 */ /* 0x000fc800078efcff */
[----:B------:R-:W-:-:S04]  /*c0ad0*/  LOP3.LUT R5, R5, 0xffefffff, RZ, 0xc0, !PT ;  /* 0xffefffff05057812 */ /* 0x000fc800078ec0ff */
[----:B------:R-:W-:Y:S02]  /*c0ae0*/  @P0 LOP3.LUT R5, R5, 0x100000, RZ, 0xfc, !PT ;  /* 0x0010000005050812 */ /* 0x000fe400078efcff */
[----:B------:R-:W-:-:S04]  /*c0af0*/  ISETP.GE.AND P0, PT, R29, UR73, PT ;  /* 0x000000491d007c0c */ /* 0x000fc8000bf06270 */
[----:B------:R-:W-:Y:S02]  /*c0b00*/  ISETP.LT.AND P1, PT, R17, UR76, !P0 ;  /* 0x0000004c11007c0c */ /* 0x000fe4000c721270 */
[----:B--2---:R-:W-:Y:S02]  /*c0b10*/  ISETP.LT.AND P0, PT, R15, UR62, !P0 ;  /* 0x0000003e0f007c0c */ /* 0x004fe4000c701270 */
[----:B------:R-:W-:Y:S02]  /*c0b20*/  R2UR UR77, R21 ;  /* 0x00000000154d72ca */ /* 0x000fe400000e0000 */
[----:B------:R-:W-:Y:S01]  /*c0b30*/  LOP3.LUT R5, R5, 0xfff7ffff, RZ, 0xc0, !PT ;  /* 0xfff7ffff05057812 */ /* 0x000fe200078ec0ff */
[----:B------:R-:W-:-:S06]  /*c0b40*/  VIADD R29, R16, 0x24 ;  /* 0x00000024101d7836 */ /* 0x000fcc0000000000 */
[----:B------:R-:W-:-:S04]  /*c0b50*/  @P1 LOP3.LUT R5, R5, 0x80000, RZ, 0xfc, !PT ;  /* 0x0008000005051812 */ /* 0x000fc800078efcff */
[----:B------:R-:W-:-:S04]  /*c0b60*/  LOP3.LUT R5, R5, 0xfffbffff, RZ, 0xc0, !PT ;  /* 0xfffbffff05057812 */ /* 0x000fc800078ec0ff */
[----:B------:R-:W-:Y:S02]  /*c0b70*/  @P0 LOP3.LUT R5, R5, 0x40000, RZ, 0xfc, !PT ;  /* 0x0004000005050812 */ /* 0x000fe400078efcff */
[----:B------:R-:W-:-:S04]  /*c0b80*/  ISETP.GE.AND P0, PT, R29, UR77, PT ;  /* 0x0000004d1d007c0c */ /* 0x000fc8000bf06270 */
[----:B-----5:R-:W-:Y:S01]  /*c0b90*/  ISETP.LT.AND P1, PT, R17, UR64, !P0 ;  /* 0x0000004011007c0c */ /* 0x020fe2000c721270 */
[----:B0-----:R-:W-:Y:S01]  /*c0ba0*/  IMAD.U32 R2, RZ, RZ, UR71 ;  /* 0x00000047ff027e24 */ /* 0x001fe2000f8e00ff */
[----:B------:R-:W-:Y:S01]  /*c0bb0*/  ISETP.LT.AND P0, PT, R15, UR66, !P0 ;  /* 0x000000420f007c0c */ /* 0x000fe2000c701270 */
[----:B------:R-:W-:Y:S01]  /*c0bc0*/  UMOV UR4, UR70 ;  /* 0x0000004600047c82 */ /* 0x000fe20008000000 */
[----:B------:R-:W-:Y:S01]  /*c0bd0*/  R2UR UR54, R20 ;  /* 0x00000000143672ca */ /* 0x000fe200000e0000 */
[----:B------:R-:W0:Y:S01]  /*c0be0*/  LDCU.64 UR70, c[0x0][0x398] ;  /* 0x00007300ff4677ac */ /* 0x000e220008000a00 */
[----:B------:R-:W-:Y:S01]  /*c0bf0*/  LOP3.LUT R5, R5, 0xffffffbf, RZ, 0xc0, !PT ;  /* 0xffffffbf05057812 */ /* 0x000fe200078ec0ff */
[----:B------:R-:W-:-:S06]  /*c0c00*/  VIADD R29, R16, 0x23 ;  /* 0x00000023101d7836 */ /* 0x000fcc0000000000 */
[----:B------:R-:W-:-:S04]  /*c0c10*/  @P1 LOP3.LUT R5, R5, 0x40, RZ, 0xfc, !PT ;  /* 0x0000004005051812 */ /* 0x000fc800078efcff */
[----:B------:R-:W-:-:S04]  /*c0c20*/  LOP3.LUT R5, R5, 0xffffffef, RZ, 0xc0, !PT ;  /* 0xffffffef05057812 */ /* 0x000fc800078ec0ff */
[----:B------:R-:W-:Y:S02]  /*c0c30*/  @P0 LOP3.LUT R5, R5, 0x10, RZ, 0xfc, !PT ;  /* 0x0000001005050812 */ /* 0x000fe400078efcff */
[----:B------:R-:W-:Y:S01]  /*c0c40*/  ISETP.GE.AND P0, PT, R29, UR54, PT ;  /* 0x000000361d007c0c */ /* 0x000fe2000bf06270 */
[----:B------:R-:W-:Y:S01]  /*c0c50*/  STL [R1+0x2b40], R22 ;  /* 0x002b401601007387 */ /* 0x000fe20000100800 */
[----:B0-----:R-:W-:Y:S02]  /*c0c60*/  UMOV UR6, UR70 ;  /* 0x0000004600067c82 */ /* 0x001fe40008000000 */
[----:B------:R-:W-:Y:S01]  /*c0c70*/  ISETP.LT.AND P1, PT, R17, UR68, !P0 ;  /* 0x0000004411007c0c */ /* 0x000fe2000c721270 */
[----:B------:R0:W-:Y:S01]  /*c0c80*/  STL [R1+0x11b8], R2 ;  /* 0x0011b80201007387 */ /* 0x0001e20000100800 */
[----:B------:R-:W-:Y:S01]  /*c0c90*/  LOP3.LUT R5, R5, 0xfffffffb, RZ, 0xc0, !PT ;  /* 0xfffffffb05057812 */ /* 0x000fe200078ec0ff */
[----:B0-----:R-:W-:Y:S01]  /*c0ca0*/  IMAD.U32 R2, RZ, RZ, UR71 ;  /* 0x00000047ff027e24 */ /* 0x001fe2000f8e00ff */
[----:B------:R-:W0:Y:S09]  /*c0cb0*/  LDCU.64 UR70, c[0x0][0x398] ;  /* 0x00007300ff4677ac */ /* 0x000e320008000a00 */
[----:B------:R-:W-:-:S02]  /*c0cc0*/  @P1 LOP3.LUT R5, R5, 0x4, RZ, 0xfc, !PT ;  /* 0x0000000405051812 */ /* 0x000fc400078efcff */
[----:B------:R-:W-:-:S03]  /*c0cd0*/  ISETP.LT.AND P0, PT, R15, UR4, !P0 ;  /* 0x000000040f007c0c */ /* 0x000fc6000c701270 */
[----:B------:R-:W-:Y:S01]  /*c0ce0*/  STL [R1+0x2ba4], R5 ;  /* 0x002ba40501007387 */ /* 0x000fe20000100800 */
[----:B------:R-:W-:-:S03]  /*c0cf0*/  R2UR UR56, R14 ;  /* 0x000000000e3872ca */ /* 0x000fc600000e0000 */
[----:B------:R1:W-:Y:S01]  /*c0d00*/  STL [R1+0x11b0], R2 ;  /* 0x0011b00201007387 */ /* 0x0003e20000100800 */
[----:B0-----:R-:W-:Y:S01]  /*c0d10*/  UMOV UR4, UR70 ;  /* 0x0000004600047c82 */ /* 0x001fe20008000000 */
[----:B-1----:R-:W-:Y:S01]  /*c0d20*/  IMAD.U32 R2, RZ, RZ, UR71 ;  /* 0x00000047ff027e24 */ /* 0x002fe2000f8e00ff */
[----:B------:R-:W0:Y:S01]  /*c0d30*/  LDCU.64 UR70, c[0x0][0x398] ;  /* 0x00007300ff4677ac */ /* 0x000e220008000a00 */
[----:B------:R-:W-:Y:S01]  /*c0d40*/  VIADD R29, R16, 0x22 ;  /* 0x00000022101d7836 */ /* 0x000fe20000000000 */
[----:B---3--:R-:W-:-:S04]  /*c0d50*/  LOP3.LUT R4, R4, 0x7fffffff, RZ, 0xc0, !PT ;  /* 0x7fffffff04047812 */ /* 0x008fc800078ec0ff */
        /* <DEDUP_REMOVED lines=9> */
[----:B------:R-:W-:Y:S02]  /*c0df0*/  R2UR UR58, R12 ;  /* 0x000000000c3a72ca */ /* 0x000fe400000e0000 */
[----:B------:R-:W-:-:S04]  /*c0e00*/  LOP3.LUT R4, R4, 0xbfffffff, RZ, 0xc0, !PT ;  /* 0xbfffffff04047812 */ /* 0x000fc800078ec0ff */
[----:B------:R-:W-:Y:S01]  /*c0e10*/  @P1 LOP3.LUT R4, R4, 0x40000000, RZ, 0xfc, !PT ;  /* 0x4000000004041812 */ /* 0x000fe200078efcff */
[----:B0-----:R-:W-:Y:S01]  /*c0e20*/  IMAD.U32 R2, RZ, RZ, UR71 ;  /* 0x00000047ff027e24 */ /* 0x001fe2000f8e00ff */
[----:B------:R-:W-:Y:S01]  /*c0e30*/  UMOV UR4, UR70 ;  /* 0x0000004600047c82 */ /* 0x000fe20008000000 */
[----:B------:R-:W0:Y:S01]  /*c0e40*/  LDCU.64 UR70, c[0x0][0x398] ;  /* 0x00007300ff4677ac */ /* 0x000e220008000a00 */
[----:B------:R-:W-:Y:S01]  /*c0e50*/  VIADD R29, R16, 0x21 ;  /* 0x00000021101d7836 */ /* 0x000fe20000000000 */
        /* <DEDUP_REMOVED lines=8> */
[----:B------:R-:W-:-:S02]  /*c0ee0*/  ISETP.LT.AND P0, PT, R15, UR4, !P0 ;  /* 0x000000040f007c0c */ /* 0x000fc4000c701270 */
[----:B------:R-:W-:Y:S02]  /*c0ef0*/  R2UR UR76, R6 ;  /* 0x00000000064c72ca */ /* 0x000fe400000e0000 */
[----:B------:R-:W-:Y:S01]  /*c0f00*/  LOP3.LUT R4, R4, 0xfbffffff, RZ, 0xc0, !PT ;  /* 0xfbffffff04047812 */ /* 0x000fe200078ec0ff */
[----:B------:R0:W-:Y:S04]  /*c0f10*/  STL [R1+0x1490], R2 ;  /* 0x0014900201007387 */ /* 0x0001e80000100800 */
[----:B------:R-:W-:Y:S01]  /*c0f20*/  @P1 LOP3.LUT R4, R4, 0x4000000, RZ, 0xfc, !PT ;  /* 0x0400000004041812 */ /* 0x000fe200078efcff */
[----:B------:R-:W-:-:S03]  /*c0f30*/  VIADD R29, R16, 0x20 ;  /* 0x00000020101d7836 */ /* 0x000fc60000000000 */
[----:B------:R-:W-:Y:S01]  /*c0f40*/  LOP3.LUT R4, R4, 0xfeffffff, RZ, 0xc0, !PT ;  /* 0xfeffffff04047812 */ /* 0x000fe200078ec0ff */
[----:B0-----:R-:W-:Y:S01]  /*c0f50*/  IMAD.U32 R2, RZ, RZ, UR71 ;  /* 0x00000047ff027e24 */ /* 0x001fe2000f8e00ff */
[----:B------:R-:W-:Y:S01]  /*c0f60*/  UMOV UR4, UR70 ;  /* 0x0000004600047c82 */ /* 0x000fe20008000000 */
[----:B------:R-:W0:Y:S01]  /*c0f70*/  LDCU.64 UR70, c[0x0][0x398] ;  /* 0x00007300ff4677ac */ /* 0x000e220008000a00 */
[----:B------:R-:W-:Y:S02]  /*c0f80*/  @P0 LOP3.LUT R4, R4, 0x1000000, RZ, 0xfc, !PT ;  /* 0x0100000004040812 */ /* 0x000fe400078efcff */
[----:B------:R-:W-:-:S04]  /*c0f90*/  ISETP.GE.AND P0, PT, R29, UR76, PT ;  /* 0x0000004c1d007c0c */ /* 0x000fc8000bf06270 */
[----:B------:R-:W-:Y:S01]  /*c0fa0*/  ISETP.LT.AND P1, PT, R17, UR6, !P0 ;  /* 0x0000000611007c0c */ /* 0x000fe2000c721270 */
[----:B------:R0:W-:Y:S01]  /*c0fb0*/  STL [R1+0x1498], R2 ;  /* 0x0014980201007387 */ /* 0x0001e20000100800 */
[----:B------:R-:W-:Y:S02]  /*c0fc0*/  ISETP.LT.AND P0, PT, R15, UR4, !P0 ;  /* 0x000000040f007c0c */ /* 0x000fe4000c701270 */
[----:B----4-:R-:W-:Y:S02]  /*c0fd0*/  R2UR UR77, R3 ;  /* 0x00000000034d72ca */ /* 0x010fe400000e0000 */
[----:B------:R-:W-:Y:S01]  /*c0fe0*/  LOP3.LUT R4, R4, 0xffbfffff, RZ, 0xc0, !PT ;  /* 0xffbfffff04047812 */ /* 0x000fe200078ec0ff */
[----:B0-----:R-:W-:Y:S01]  /*c0ff0*/  IMAD.U32 R2, RZ, RZ, UR71 ;  /* 0x00000047ff027e24 */ /* 0x001fe2000f8e00ff */
[----:B------:R-:W-:Y:S01]  /*c1000*/  UMOV UR6, UR70 ;  /* 0x0000004600067c82 */ /* 0x000fe20008000000 */
[----:B------:R-:W0:Y:S04]  /*c1010*/  LDCU.64 UR70, c[0x0][0x398] ;  /* 0x00007300ff4677ac */ /* 0x000e280008000a00 */
[----:B------:R-:W-:Y:S01]  /*c1020*/  @P1 LOP3.LUT R4, R4, 0x400000, RZ, 0xfc, !PT ;  /* 0x0040000004041812 */ /* 0x000fe200078efcff */
[----:B------:R-:W-:-:S03]  /*c1030*/  VIADD R29, R16, 0x1f ;  /* 0x0000001f101d7836 */ /* 0x000fc60000000000 */
[----:B------:R-:W-:-:S04]  /*c1040*/  LOP3.LUT R4, R4, 0xffdfffff, RZ, 0xc0, !PT ;  /* 0xffdfffff04047812 */ /* 0x000fc800078ec0ff */
[----:B------:R-:W-:Y:S02]  /*c1050*/  @P0 LOP3.LUT R4, R4, 0x200000, RZ, 0xfc, !PT ;  /* 0x0020000004040812 */ /* 0x000fe400078efcff */
[----:B------:R-:W-:Y:S01]  /*c1060*/  ISETP.GE.AND P0, PT, R29, UR77, PT ;  /* 0x0000004d1d007c0c */ /* 0x000fe2000bf06270 */
[----:B0-----:R-:W-:-:S03]  /*c1070*/  UMOV UR4, UR70 ;  /* 0x0000004600047c82 */ /* 0x001fc60008000000 */
[----:B------:R-:W-:Y:S02]  /*c1080*/  ISETP.LT.AND P1, PT, R17, UR6, !P0 ;  /* 0x0000000611007c0c */ /* 0x000fe4000c721270 */
[----:B------:R-:W-:Y:S01]  /*c1090*/  LOP3.LUT R4, R4, 0xffefffff, RZ, 0xc0, !PT ;  /* 0xffefffff04047812 */ /* 0x000fe200078ec0ff */
[----:B------:R0:W-:Y:S01]  /*c10a0*/  STL [R1+0x149c], R2 ;  /* 0x00149c0201007387 */ /* 0x0001e20000100800 */
[----:B------:R-:W-:Y:S01]  /*c10b0*/  ISETP.LT.AND P0, PT, R15, UR4, !P0 ;  /* 0x000000040f007c0c */ /* 0x000fe2000c701270 */
[----:B------:R-:W1:Y:S01]  /*c10c0*/  LDCU UR4, c[0x0][0x3b8] ;  /* 0x00007700ff0477ac */ /* 0x000e620008000800 */
[C---:B------:R-:W-:Y:S02]  /*c10d0*/  VIADD R3, R16.reuse, 0x18 ;  /* 0x0000001810037836 */ /* 0x040fe40000000000 */
[----:B------:R-:W-:Y:S01]  /*c10e0*/  VIADD R5, R16, 0x16d ;  /* 0x0000016d10057836 */ /* 0x000fe20000000000 */
[----:B------:R-:W2:Y:S04]  /*c10f0*/  LDCU.64 UR76, c[0x0][0x398] ;  /* 0x00007300ff4c77ac */ /* 0x000ea80008000a00 */
[----:B------:R-:W-:Y:S01]  /*c1100*/  @P1 LOP3.LUT R4, R4, 0x100000, RZ, 0xfc, !PT ;  /* 0x0010000004041812 */ /* 0x000fe200078efcff */
[----:B0-----:R-:W-:Y:S01]  /*c1110*/  IMAD.U32 R2, RZ, RZ, UR71 ;  /* 0x00000047ff027e24 */ /* 0x001fe2000f8e00ff */
[----:B------:R-:W0:Y:S01]  /*c1120*/  LDCU.64 UR70, c[0x0][0x398] ;  /* 0x00007300ff4677ac */ /* 0x000e220008000a00 */
[----:B-1----:R-:W-:Y:S01]  /*c1130*/  VIADD R0, R0, UR4 ;  /* 0x0000000400007c36 */ /* 0x002fe20008000000 */
[----:B------:R-:W1:Y:S01]  /*c1140*/  LDCU UR4, c[0x0][0x3b8] ;  /* 0x00007700ff0477ac */ /* 0x000e620008000800 */
[----:B------:R-:W-:Y:S01]  /*c1150*/  LOP3.LUT R4, R4, 0xfffbffff, RZ, 0xc0, !PT ;  /* 0xfffbffff04047812 */ /* 0x000fe200078ec0ff */
[----:B------:R-:W-:Y:S03]  /*c1160*/  STL [R1+0x14a4], R2 ;  /* 0x0014a40201007387 */ /* 0x000fe60000100800 */
[----:B------:R-:W-:Y:S01]  /*c1170*/  @P0 LOP3.LUT R4, R4, 0x40000, RZ, 0xfc, !PT ;  /* 0x0004000004040812 */ /* 0x000fe200078efcff */
[----:B------:R-:W-:Y:S04]  /*c1180*/  STL [R1+0x2b18], R17 ;  /* 0x002b181101007387 */ /* 0x000fe80000100800 */
[----:B------:R-:W-:Y:S04]  /*c1190*/  STL [R1+0x2b1c], R15 ;  /* 0x002b1c0f01007387 */ /* 0x000fe80000100800 */
[----:B------:R-:W-:Y:S04]  /*c11a0*/  STL [R1+0x2ba8], R4 ;  /* 0x002ba80401007387 */ /* 0x000fe80000100800 */
[----:B------:R1:W-:Y:S02]  /*c11b0*/  STL [R1+0x988], R0 ;  /* 0x0009880001007387 */ /* 0x0003e40000100800 */
[----:B-1----:R-:W-:Y:S01]  /*c11c0*/  VIADD R0, R0, UR4 ;  /* 0x0000000400007c36 */ /* 0x002fe20008000000 */
[----:B------:R-:W1:Y:S04]  /*c11d0*/  LDCU UR4, c[0x0][0x3b8] ;  /* 0x00007700ff0477ac */ /* 0x000e680008000800 */
        /* <DEDUP_REMOVED lines=1523> */
[----:B------:R-:W1:Y:S01]  /*c7110*/  LDCU UR4, c[0x0][0x3b8] ;  /* 0x00007700ff0477ac */ /* 0x000e620008000800 */
[----:B------:R-:W-:-:S03]  /*c7120*/  VIADD R4, R16, 0x14f ;  /* 0x0000014f10047836 */ /* 0x000fc60000000000 */
[----:B------:R1:W-:Y:S01]  /*c7130*/  STL [R1+0x146c], R0 ;  /* 0x00146c0001007387 */ /* 0x0003e20000100800 */
[C---:B------:R-:W-:Y:S02]  /*c7140*/  VIADD R22, R16.reuse, 0x16e ;  /* 0x0000016e10167836 */ /* 0x040fe40000000000 */
[C---:B------:R-:W-:Y:S01]  /*c7150*/  VIADD R6, R16.reuse, 0x183 ;  /* 0x0000018310067836 */ /* 0x040fe20000000000 */
[----:B------:R-:W-:Y:S01]  /*c7160*/  STL [R1+0x2bd0], R3 ;  /* 0x002bd00301007387 */ /* 0x000fe20000100800 */
[C---:B------:R-:W-:Y:S02]  /*c7170*/  VIADD R23, R16.reuse, 0x186 ;  /* 0x0000018610177836 */ /* 0x040fe40000000000 */
[----:B------:R-:W-:Y:S02]  /*c7180*/  VIADD R24, R16, 0x190 ;  /* 0x0000019010187836 */ /* 0x000fe40000000000 */
[----:B-1----:R-:W-:Y:S02]  /*c7190*/  VIADD R0, R0, UR4 ;  /* 0x0000000400007c36 */ /* 0x002fe40008000000 */
[----:B------:R-:W-:-:S03]  /*c71a0*/  VIADD R25, R16, 0x19e ;  /* 0x0000019e10197836 */ /* 0x000fc60000000000 */
[----:B------:R1:W-:Y:S01]  /*c71b0*/  STL [R1+0x1488], R0 ;  /* 0x0014880001007387 */ /* 0x0003e20000100800 */
[----:B------:R-:W-:-:S03]  /*c71c0*/  VIADD R15, R16, 0x1a5 ;  /* 0x000001a5100f7836 */ /* 0x000fc60000000000 */
[----:B------:R-:W-:Y:S01]  /*c71d0*/  STL [R1+0x2bb8], R4 ;  /* 0x002bb80401007387 */ /* 0x000fe20000100800 */
        /* <DEDUP_REMOVED lines=30> */
[----:B-1----:R-:W-:-:S03]  /*c73c0*/  VIADD R0, R16, 0x1b4 ;  /* 0x000001b410007836 */ /* 0x002fc60000000000 */
[----:B------:R-:W-:Y:S01]  /*c73d0*/  STL [R1+0x2b68], R26 ;  /* 0x002b681a01007387 */ /* 0x000fe20000100800 */
[----:B------:R-:W-:-:S03]  /*c73e0*/  VIADD R14, R16, 0x1b6 ;  /* 0x000001b6100e7836 */ /* 0x000fc60000000000 */
[----:B------:R-:W-:Y:S01]  /*c73f0*/  STL [R1+0x2b6c], R18 ;  /* 0x002b6c1201007387 */ /* 0x000fe20000100800 */
[----:B------:R-:W-:-:S03]  /*c7400*/  VIADD R29, R16, 0x1b5 ;  /* 0x000001b5101d7836 */ /* 0x000fc60000000000 */
        /* <DEDUP_REMOVED lines=8> */
[----:B------:R3:W-:Y:S04]  /*c7490*/  STL [R1+0x2b8c], R29 ;  /* 0x002b8c1d01007387 */ /* 0x0007e80000100800 */
[----:B-1----:R-:W4:Y:S04]  /*c74a0*/  LDL.LU R16, [R1+0xef8] ;  /* 0x000ef80001107983 */ /* 0x002f280000300800 */
[----:B------:R-:W5:Y:S04]  /*c74b0*/  LDL.LU R3, [R1+0xef4] ;  /* 0x000ef40001037983 */ /* 0x000f680000300800 */
[----:B------:R-:W2:Y:S01]  /*c74c0*/  LDL.LU R2, [R1+0xeec] ;  /* 0x000eec0001027983 */ /* 0x000ea20000300800 */
[----:B0-----:R-:W-:-:S03]  /*c74d0*/  IMAD.U32 R0, RZ, RZ, UR71 ;  /* 0x00000047ff007e24 */ /* 0x001fc6000f8e00ff */
[----:B------:R-:W2:Y:S04]  /*c74e0*/  LDL.LU R4, [R1+0xee8] ;  /* 0x000ee80001047983 */ /* 0x000ea80000300800 */
[----:B---3--:R-:W3:Y:S04]  /*c74f0*/  LDL.LU R29, [R1+0xee4] ;  /* 0x000ee400011d7983 */ /* 0x008ee80000300800 */
[----:B------:R-:W3:Y:S04]  /*c7500*/  LDL.LU R5, [R1+0xedc] ;  /* 0x000edc0001057983 */ /* 0x000ee80000300800 */
[----:B------:R0:W-:Y:S04]  /*c7510*/  STL [R1+0x14a0], R0 ;  /* 0x0014a00001007387 */ /* 0x0001e80000100800 */
        /* <DEDUP_REMOVED lines=19> */
[----:B------:R-:W-:-:S03]  /*c7650*/  UMOV UR4, UR70 ;  /* 0x0000004600047c82 */ /* 0x000fc60008000000 */
[----:B------:R-:W3:Y:S04]  /*c7660*/  LDL.LU R24, [R1+0xd80] ;  /* 0x000d800001187983 */ /* 0x000ee80000300800 */
[----:B------:R-:W3:Y:S04]  /*c7670*/  LDL.LU R23, [R1+0xd78] ;  /* 0x000d780001177983 */ /* 0x000ee80000300800 */
[----:B------:R-:W3:Y:S04]  /*c7680*/  LDL.LU R6, [R1+0xd74] ;  /* 0x000d740001067983 */ /* 0x000ee80000300800 */
[----:B------:R-:W3:Y:S01]  /*c7690*/  LDL.LU R22, [R1+0xd6c] ;  /* 0x000d6c0001167983 */ /* 0x000ee20000300800 */
[----:B----4-:R-:W-:-:S03]  /*c76a0*/  R2UR UR72, R16 ;  /* 0x00000000104872ca */ /* 0x010fc600000e0000 */
[----:B------:R-:W4:Y:S01]  /*c76b0*/  LDL.LU R16, [R1+0x2bd4] ;  /* 0x002bd40001107983 */ /* 0x000f220000300800 */
[----:B-----5:R-:W-:-:S03]  /*c76c0*/  R2UR UR70, R3 ;  /* 0x00000000034672ca */ /* 0x020fc600000e0000 */
[----:B------:R-:W5:Y:S01]  /*c76d0*/  LDL.LU R3, [R1+0x2bd0] ;  /* 0x002bd00001037983 */ /* 0x000f620000300800 */
[----:B--2---:R-:W-:-:S03]  /*c76e0*/  R2UR UR75, R2 ;  /* 0x00000000024b72ca */ /* 0x004fc600000e0000 */
[----:B------:R-:W2:Y:S01]  /*c76f0*/  LDL.LU R2, [R1+0x2bcc] ;  /* 0x002bcc0001027983 */ /* 0x000ea20000300800 */
[----:B------:R-:W-:-:S03]  /*c7700*/  R2UR UR74, R4 ;  /* 0x00000000044a72ca */ /* 0x000fc600000e0000 */
[----:B------:R-:W4:Y:S01]  /*c7710*/  LDL.LU R4, [R1+0x6bc] ;  /* 0x0006bc0001047983 */ /* 0x000f220000300800 */
[----:B---3--:R-:W-:-:S03]  /*c7720*/  R2UR UR10, R5 ;  /* 0x00000000050a72ca */ /* 0x008fc600000e0000 */
[----:B------:R-:W3:Y:S01]  /*c7730*/  LDL.LU R5, [R1+0x6b8] ;  /* 0x0006b80001057983 */ /* 0x000ee20000300800 */
[----:B--2---:R-:W-:-:S03]  /*c7740*/  R2UR UR58, R2 ;  /* 0x00000000023a72ca */ /* 0x004fc600000e0000 */
[----:B------:R-:W2:Y:S01]  /*c7750*/  LDL.LU R2, [R1+0x2bc8] ;  /* 0x002bc80001027983 */ /* 0x000ea20000300800 */
[----:B------:R-:W-:Y:S01]  /*c7760*/  R2UR UR56, R22 ;  /* 0x00000000163872ca */ /* 0x000fe200000e0000 */
[----:B----4-:R-:W-:Y:S01]  /*c7770*/  VIADD R22, R16, 0x2 ;  /* 0x0000000210167836 */ /* 0x010fe20000000000 */
[----:B------:R-:W-:Y:S01]  /*c7780*/  R2UR UR14, R0 ;  /* 0x00000000000e72ca */ /* 0x000fe200000e0000 */
[----:B------:R-:W-:Y:S01]  /*c7790*/  IMAD.U32 R0, RZ, RZ, UR77 ;  /* 0x0000004dff007e24 */ /* 0x000fe2000f8e00ff */
[----:B------:R-:W-:Y:S02]  /*c77a0*/  R2UR.FILL UR77, R4 ;  /* 0x00000000044d72ca */ /* 0x000fe400004e0000 */
[----:B------:R-:W-:Y:S01]  /*c77b0*/  ISETP.GE.AND P2, PT, R22, UR72, PT ;  /* 0x0000004816007c0c */ /* 0x000fe2000bf46270 */
[----:B------:R-:W-:Y:S01]  /*c77c0*/  VIADD R4, R16, 0x8 ;  /* 0x0000000810047836 */ /* 0x000fe20000000000 */
[----:B------:R-:W-:Y:S01]  /*c77d0*/  R2UR UR54, R6 ;  /* 0x00000000063672ca */ /* 0x000fe200000e0000 */
[----:B------:R-:W-:Y:S01]  /*c77e0*/  IMAD.U32 R6, RZ, RZ, UR76 ;  /* 0x0000004cff067e24 */ /* 0x000fe2000f8e00ff */
[----:B---3--:R-:W-:-:S02]  /*c77f0*/  R2UR.FILL UR76, R5 ;  /* 0x00000000054c72ca */ /* 0x008fc400004e0000 */
[----:B------:R-:W-:Y:S01]  /*c7800*/  ISETP.GE.AND P1, PT, R4, UR70, PT ;  /* 0x0000004604007c0c */ /* 0x000fe2000bf26270 */
[C---:B------:R-:W-:Y:S01]  /*c7810*/  VIADD R5, R16.reuse, 0xe ;  /* 0x0000000e10057836 */ /* 0x040fe20000000000 */
[----:B------:R-:W-:Y:S01]  /*c7820*/  R2UR UR8, R29 ;  /* 0x000000001d0872ca */ /* 0x000fe200000e0000 */
[----:B------:R-:W-:-:S03]  /*c7830*/  VIADD R4, R16, 0x14 ;  /* 0x0000001410047836 */ /* 0x000fc60000000000 */
[----:B------:R-:W-:Y:S01]  /*c7840*/  ISETP.GE.AND P0, PT, R5, UR75, PT ;  /* 0x0000004b05007c0c */ /* 0x000fe2000bf06270 */
[----:B------:R-:W-:Y:S01]  /*c7850*/  VIADD R5, R16, 0x1a ;  /* 0x0000001a10057836 */ /* 0x000fe20000000000 */
[----:B------:R-:W-:Y:S02]  /*c7860*/  R2UR UR12, R14 ;  /* 0x000000000e0c72ca */ /* 0x000fe400000e0000 */
[----:B------:R-:W-:Y:S02]  /*c7870*/  R2UR UR16, R21 ;  /* 0x00000000151072ca */ /* 0x000fe400000e0000 */
[----:B------:R-:W-:Y:S02]  /*c7880*/  R2UR UR18, R20 ;  /* 0x00000000141272ca */ /* 0x000fe400000e0000 */
[----:B------:R-:W-:Y:S01]  /*c7890*/  R2UR UR24, R13 ;  /* 0x000000000d1872ca */ /* 0x000fe200000e0000 */
[----:B------:R0:W-:Y:S04]  /*c78a0*/  STL [R1+0xcd4], R6 ;  /* 0x000cd40601007387 */ /* 0x0001e80000100800 */
[----:B------:R-:W-:Y:S01]  /*c78b0*/  STL [R1+0xd6c], R0 ;  /* 0x000d6c0001007387 */ /* 0x000fe20000100800 */
[----:B--2---:R-:W-:-:S04]  /*c78c0*/  LOP3.LUT R2, R2, 0xfffffffd, RZ, 0xc0, !PT ;  /* 0xfffffffd02027812 */ /* 0x004fc800078ec0ff */
[----:B------:R-:W-:-:S04]  /*c78d0*/  @P2 LOP3.LUT R2, R2, 0x2, RZ, 0xfc, !PT ;  /* 0x0000000202022812 */ /* 0x000fc800078efcff */
[----:B------:R-:W-:-:S04]  /*c78e0*/  LOP3.LUT R2, R2, 0xfffffeff, RZ, 0xc0, !PT ;  /* 0xfffffeff02027812 */ /* 0x000fc800078ec0ff */
[----:B------:R-:W-:Y:S02]  /*c78f0*/  @P1 LOP3.LUT R2, R2, 0x100, RZ, 0xfc, !PT ;  /* 0x0000010002021812 */ /* 0x000fe400078efcff */
[----:B------:R-:W-:Y:S02]  /*c7900*/  ISETP.GE.AND P2, PT, R4, UR74, PT ;  /* 0x0000004a04007c0c */ /* 0x000fe4000bf46270 */
[----:B------:R-:W-:-:S04]  /*c7910*/  LOP3.LUT R2, R2, 0xffffbfff, RZ, 0xc0, !PT ;  /* 0xffffbfff02027812 */ /* 0x000fc800078ec0ff */
[----:B------:R-:W-:Y:S02]  /*c7920*/  @P0 LOP3.LUT R2, R2, 0x4000, RZ, 0xfc, !PT ;  /* 0x0000400002020812 */ /* 0x000fe400078efcff */
[----:B------:R-:W-:Y:S02]  /*c7930*/  ISETP.GE.AND P1, PT, R5, UR8, PT ;  /* 0x0000000805007c0c */ /* 0x000fe4000bf26270 */
[----:B------:R-:W-:Y:S01]  /*c7940*/  LOP3.LUT R2, R2, 0xffefffff, RZ, 0xc0, !PT ;  /* 0xffefffff02027812 */ /* 0x000fe200078ec0ff */
[----:B------:R-:W-:-:S03]  /*c7950*/  VIADD R4, R16, 0x7 ;  /* 0x0000000710047836 */ /* 0x000fc60000000000 */
        /* <DEDUP_REMOVED lines=18> */
[----:B------:R-:W-:-:S04]  /*c7a80*/  LOP3.LUT R2, R2, 0xfdffffff, RZ, 0xc0, !PT ;  /* 0xfdffffff02027812 */ /* 0x000fc800078ec0ff */
[----:B------:R-:W-:-:S04]  /*c7a90*/  @P0 LOP3.LUT R2, R2, 0x2000000, RZ, 0xfc, !PT ;  /* 0x0200000002020812 */ /* 0x000fc800078efcff */
[----:B------:R-:W-:-:S04]  /*c7aa0*/  LOP3.LUT R2, R2, 0xffffffbf, RZ, 0xc0, !PT ;  /* 0xffffffbf02027812 */ /* 0x000fc800078ec0ff */
[----:B------:R-:W-:Y:S02]  /*c7ab0*/  @P2 LOP3.LUT R2, R2, 0x40, RZ, 0xfc, !PT ;  /* 0x0000004002022812 */ /* 0x000fe400078efcff */
[----:B-----5:R-:W-:Y:S02]  /*c7ac0*/  ISETP.GE.AND P2, PT, R3, UR24, PT ;  /* 0x0000001803007c0c */ /* 0x020fe4000bf46270 */
[----:B------:R-:W2:Y:S01]  /*c7ad0*/  LDL.LU R3, [R1+0x2bc4] ;  /* 0x002bc40001037983 */ /* 0x000ea20000300800 */
[----:B------:R-:W-:Y:S01]  /*c7ae0*/  R2UR UR20, R19 ;  /* 0x00000000131472ca */ /* 0x000fe200000e0000 */
[----:B------:R-:W-:Y:S01]  /*c7af0*/  VIADD R5, R16, 0xc ;  /* 0x0000000c10057836 */ /* 0x000fe20000000000 */
[----:B------:R-:W-:Y:S01]  /*c7b00*/  R2UR UR22, R12 ;  /* 0x000000000c1672ca */ /* 0x000fe200000e0000 */
[----:B------:R-:W-:Y:S01]  /*c7b10*/  VIADD R4, R16, 0x12 ;  /* 0x0000001210047836 */ /* 0x000fe20000000000 */
[----:B------:R-:W-:-:S09]  /*c7b20*/  LOP3.LUT R2, R2, 0xffffefff, RZ, 0xc0, !PT ;  /* 0xffffefff02027812 */ /* 0x000fd200078ec0ff */
[----:B------:R-:W-:Y:S02]  /*c7b30*/  ISETP.GE.AND P1, PT, R5, UR20, PT ;  /* 0x0000001405007c0c */ /* 0x000fe4000bf26270 */
[----:B------:R-:W-:Y:S02]  /*c7b40*/  ISETP.GE.AND P0, PT, R4, UR22, PT ;  /* 0x0000001604007c0c */ /* 0x000fe4000bf06270 */
[----:B------:R-:W-:Y:S02]  /*c7b50*/  R2UR UR28, R26 ;  /* 0x000000001a1c72ca */ /* 0x000fe400000e0000 */
[----:B------:R-:W-:Y:S01]  /*c7b60*/  R2UR UR26, R18 ;  /* 0x00000000121a72ca */ /* 0x000fe200000e0000 */
[----:B------:R-:W-:-:S06]  /*c7b70*/  VIADD R4, R16, 0x5 ;  /* 0x0000000510047836 */ /* 0x000fcc0000000000 */
[----:B------:R-:W-:Y:S02]  /*c7b80*/  @P1 LOP3.LUT R2, R2, 0x1000, RZ, 0xfc, !PT ;  /* 0x0000100002021812 */ /* 0x000fe400078efcff */
[----:B------:R-:W-:Y:S02]  /*c7b90*/  R2UR UR30, R28 ;  /* 0x000000001c1e72ca */ /* 0x000fe400000e0000 */
[----:B------:R-:W-:Y:S01]  /*c7ba0*/  LOP3.LUT R2, R2, 0xfffbffff, RZ, 0xc0, !PT ;  /* 0xfffbffff02027812 */ /* 0x000fe200078ec0ff */
[----:B------:R-:W-:-:S03]  /*c7bb0*/  VIADD R5, R16, 0x1e ;  /* 0x0000001e10057836 */ /* 0x000fc60000000000 */
[----:B------:R-:W-:Y:S02]  /*c7bc0*/  @P0 LOP3.LUT R2, R2, 0x40000, RZ, 0xfc, !PT ;  /* 0x0004000002020812 */ /* 0x000fe400078efcff */
[----:B------:R-:W-:Y:S02]  /*c7bd0*/  ISETP.GE.AND P0, PT, R4, UR28, PT ;  /* 0x0000001c04007c0c */ /* 0x000fe4000bf06270 */
[----:B------:R-:W-:Y:S02]  /*c7be0*/  LOP3.LUT R2, R2, 0xfeffffff, RZ, 0xc0, !PT ;  /* 0xfeffffff02027812 */ /* 0x000fe400078ec0ff */
[----:B------:R-:W-:Y:S01]  /*c7bf0*/  ISETP.GE.AND P1, PT, R5, UR26, PT ;  /* 0x0000001a05007c0c */ /* 0x000fe2000bf26270 */
[----:B------:R-:W-:Y:S01]  /*c7c00*/  VIADD R5, R16, 0xb ;  /* 0x0000000b10057836 */ /* 0x000fe20000000000 */
[----:B------:R-:W-:Y:S02]  /*c7c10*/  R2UR UR32, R11 ;  /* 0x000000000b2072ca */ /* 0x000fe400000e0000 */
[----:B------:R-:W-:-:S02]  /*c7c20*/  @P2 LOP3.LUT R2, R2, 0x1000000, RZ, 0xfc, !PT ;  /* 0x0100000002022812 */ /* 0x000fc400078efcff */
[----:B------:R-:W-:Y:S02]  /*c7c30*/  ISETP.GE.AND P2, PT, R5, UR30, PT ;  /* 0x0000001e05007c0c */ /* 0x000fe4000bf46270 */
[----:B------:R-:W-:Y:S01]  /*c7c40*/  LOP3.LUT R2, R2, 0xffffffdf, RZ, 0xc0, !PT ;  /* 0xffffffdf02027812 */ /* 0x000fe200078ec0ff */
[----:B------:R-:W-:Y:S01]  /*c7c50*/  VIADD R4, R16, 0x11 ;  /* 0x0000001110047836 */ /* 0x000fe20000000000 */
[----:B------:R-:W-:Y:S02]  /*c7c60*/  R2UR UR34, R10 ;  /* 0x000000000a2272ca */ /* 0x000fe400000e0000 */
[----:B------:R-:W-:Y:S02]  /*c7c70*/  @P0 LOP3.LUT R2, R2, 0x20, RZ, 0xfc, !PT ;  /* 0x0000002002020812 */ /* 0x000fe400078efcff */
[----:B------:R-:W-:Y:S02]  /*c7c80*/  R2UR UR36, R9 ;  /* 0x00000000092472ca */ /* 0x000fe400000e0000 */
[----:B------:R-:W-:Y:S01]  /*c7c90*/  LOP3.LUT R2, R2, 0xfffff7ff, RZ, 0xc0, !PT ;  /* 0xfffff7ff02027812 */ /* 0x000fe200078ec0ff */
[----:B------:R-:W-:-:S03]  /*c7ca0*/  VIADD R5, R16, 0x17 ;  /* 0x0000001710057836 */ /* 0x000fc60000000000 */
[----:B------:R-:W-:Y:S02]  /*c7cb0*/  @P2 LOP3.LUT R2, R2, 0x800, RZ, 0xfc, !PT ;  /* 0x0000080002022812 */ /* 0x000fe400078efcff */
[----:B------:R-:W-:Y:S02]  /*c7cc0*/  R2UR UR40, R7 ;  /* 0x00000000072872ca */ /* 0x000fe400000e0000 */
[----:B------:R-:W-:Y:S02]  /*c7cd0*/  ISETP.GE.AND P0, PT, R5, UR34, PT ;  /* 0x0000002205007c0c */ /* 0x000fe4000bf06270 */
[----:B------:R-:W-:Y:S02]  /*c7ce0*/  LOP3.LUT R2, R2, 0xfffdffff, RZ, 0xc0, !PT ;  /* 0xfffdffff02027812 */ /* 0x000fe400078ec0ff */
[----:B------:R-:W-:Y:S02]  /*c7cf0*/  R2UR UR38, R8 ;  /* 0x00000000082672ca */ /* 0x000fe400000e0000 */
[----:B------:R-:W-:Y:S01]  /*c7d00*/  R2UR UR42, R27 ;  /* 0x000000001b2a72ca */ /* 0x000fe200000e0000 */
[----:B------:R-:W-:Y:S01]  /*c7d10*/  VIADD R5, R16, 0x4 ;  /* 0x0000000410057836 */ /* 0x000fe20000000000 */
[----:B------:R-:W-:-:S02]  /*c7d20*/  R2UR UR44, R17 ;  /* 0x00000000112c72ca */ /* 0x000fc400000e0000 */
[----:B------:R-:W-:Y:S01]  /*c7d30*/  R2UR UR46, R15 ;  /* 0x000000000f2e72ca */ /* 0x000fe200000e0000 */
[C---:B0-----:R-:W-:Y:S01]  /*c7d40*/  VIADD R6, R16.reuse, 0x16 ;  /* 0x0000001610067836 */ /* 0x041fe20000000000 */
[----:B------:R-:W-:Y:S01]  /*c7d50*/  R2UR UR48, R25 ;  /* 0x00000000193072ca */ /* 0x000fe200000e0000 */
[----:B------:R-:W-:Y:S01]  /*c7d60*/  VIADD R22, R16, 0x1c ;  /* 0x0000001c10167836 */ /* 0x000fe20000000000 */
[----:B------:R-:W-:Y:S02]  /*c7d70*/  R2UR UR50, R24 ;  /* 0x00000000183272ca */ /* 0x000fe400000e0000 */
[----:B------:R-:W-:Y:S02]  /*c7d80*/  R2UR UR52, R23 ;  /* 0x00000000173472ca */ /* 0x000fe400000e0000 */
[----:B--2---:R-:W-:-:S04]  /*c7d90*/  LOP3.LUT R3, R3, 0xfffffff7, RZ, 0xc0, !PT ;  /* 0xfffffff703037812 */ /* 0x004fc800078ec0ff */
[----:B------:R-:W-:Y:S02]  /*c7da0*/  @P1 LOP3.LUT R3, R3, 0x8, RZ, 0xfc, !PT ;  /* 0x0000000803031812 */ /* 0x000fe400078efcff */
[----:B------:R-:W-:Y:S01]  /*c7db0*/  ISETP.GE.AND P1, PT, R4, UR32, PT ;  /* 0x0000002004007c0c */ /* 0x000fe2000bf26270 */
[----:B------:R-:W-:-:S05]  /*c7dc0*/  VIADD R4, R16, 0x1d ;  /* 0x0000001d10047836 */ /* 0x000fca0000000000 */
[----:B------:R-:W-:Y:S01]  /*c7dd0*/  ISETP.GE.AND P2, PT, R4, UR36, PT ;  /* 0x0000002404007c0c */ /* 0x000fe2000bf46270 */
[----:B------:R-:W-:-:S06]  /*c7de0*/  VIADD R4, R16, 0xa ;  /* 0x0000000a10047836 */ /* 0x000fcc0000000000 */
[----:B------:R-:W-:-:S04]  /*c7df0*/  @P1 LOP3.LUT R2, R2, 0x20000, RZ, 0xfc, !PT ;  /* 0x0002000002021812 */ /* 0x000fc800078efcff */
[----:B------:R-:W-:Y:S02]  /*c7e00*/  LOP3.LUT R2, R2, 0xff7fffff, RZ, 0xc0, !PT ;  /* 0xff7fffff02027812 */ /* 0x000fe400078ec0ff */
[----:B------:R-:W-:Y:S02]  /*c7e10*/  LOP3.LUT R3, R3, 0xfffffffb, RZ, 0xc0, !PT ;  /* 0xfffffffb03037812 */ /* 0x000fe400078ec0ff */
[----:B------:R-:W-:Y:S02]  /*c7e20*/  @P0 LOP3.LUT R2, R2, 0x800000, RZ, 0xfc, !PT ;  /* 0x0080000002020812 */ /* 0x000fe400078efcff */
[----:B------:R-:W-:Y:S01]  /*c7e30*/  ISETP.GE.AND P0, PT, R4, UR40, PT ;  /* 0x0000002804007c0c */ /* 0x000fe2000bf06270 */
[----:B------:R-:W-:Y:S01]  /*c7e40*/  VIADD R4, R16, 0x10 ;  /* 0x0000001010047836 */ /* 0x000fe20000000000 */
[----:B------:R-:W-:Y:S02]  /*c7e50*/  ISETP.GE.AND P1, PT, R5, UR38, PT ;  /* 0x0000002605007c0c */ /* 0x000fe4000bf26270 */
[----:B------:R-:W-:Y:S01]  /*c7e60*/  @P2 LOP3.LUT R3, R3, 0x4, RZ, 0xfc, !PT ;  /* 0x0000000403032812 */ /* 0x000fe200078efcff */
[----:B------:R-:W2:Y:S01]  /*c7e70*/  LDL.LU R5, [R1+0xcd0] ;  /* 0x000cd00001057983 */ /* 0x000ea20000300800 */
[----:B------:R-:W-:-:S03]  /*c7e80*/  ISETP.GE.AND P2, PT, R4, UR42, PT ;  /* 0x0000002a04007c0c */ /* 0x000fc6000bf46270 */
[----:B------:R-:W3:Y:S01]  /*c7e90*/  LDL.LU R4, [R1+0xcc8] ;  /* 0x000cc80001047983 */ /* 0x000ee20000300800 */
[----:B------:R-:W-:-:S05]  /*c7ea0*/  LOP3.LUT R2, R2, 0xffffffef, RZ, 0xc0, !PT ;  /* 0xffffffef02027812 */ /* 0x000fca00078ec0ff */
[----:B------:R-:W-:-:S04]  /*c7eb0*/  @P1 LOP3.LUT R2, R2, 0x10, RZ, 0xfc, !PT ;  /* 0x0000001002021812 */ /* 0x000fc800078efcff */
[----:B------:R-:W-:-:S04]  /*c7ec0*/  LOP3.LUT R2, R2, 0xfffffbff, RZ, 0xc0, !PT ;  /* 0xfffffbff02027812 */ /* 0x000fc800078ec0ff */
[----:B------:R-:W-:Y:S02]  /*c7ed0*/  @P0 LOP3.LUT R2, R2, 0x400, RZ, 0xfc, !PT ;  /* 0x0000040002020812 */ /* 0x000fe400078efcff */
[----:B------:R-:W-:Y:S02]  /*c7ee0*/  ISETP.GE.AND P1, PT, R6, UR44, PT ;  /* 0x0000002c06007c0c */ /* 0x000fe4000bf26270 */
[----:B------:R-:W-:Y:S01]  /*c7ef0*/  LOP3.LUT R2, R2, 0xfffeffff, RZ, 0xc0, !PT ;  /* 0xfffeffff02027812 */ /* 0x000fe200078ec0ff */
[----:B------:R-:W-:Y:S01]  /*c7f00*/  VIADD R6, R16, 0x3 ;  /* 0x0000000310067836 */ /* 0x000fe20000000000 */
[----:B------:R-:W-:Y:S02]  /*c7f10*/  ISETP.GE.AND P0, PT, R22, UR46, PT ;  /* 0x0000002e16007c0c */ /* 0x000fe4000bf06270 */
[----:B------:R-:W-:Y:S02]  /*c7f20*/  @P2 LOP3.LUT R2, R2, 0x10000, RZ, 0xfc, !PT ;  /* 0x0001000002022812 */ /* 0x000fe400078efcff */
[----:B------:R-:W-:-:S02]  /*c7f30*/  ISETP.GE.AND P2, PT, R6, UR48, PT ;  /* 0x0000003006007c0c */ /* 0x000fc4000bf46270 */
[----:B------:R-:W-:Y:S01]  /*c7f40*/  LOP3.LUT R2, R2, 0xffbfffff, RZ, 0xc0, !PT ;  /* 0xffbfffff02027812 */ /* 0x000fe200078ec0ff */
[----:B------:R-:W-:Y:S01]  /*c7f50*/  VIADD R22, R16, 0x9 ;  /* 0x0000000910167836 */ /* 0x000fe20000000000 */
[----:B------:R-:W-:Y:S02]  /*c7f60*/  LOP3.LUT R3, R3, 0xfffffffe, RZ, 0xc0, !PT ;  /* 0xfffffffe03037812 */ /* 0x000fe400078ec0ff */
[----:B------:R-:W-:Y:S01]  /*c7f70*/  @P1 LOP3.LUT R2, R2, 0x400000, RZ, 0xfc, !PT ;  /* 0x0040000002021812 */ /* 0x000fe200078efcff */
[----:B------:R-:W-:Y:S01]  /*c7f80*/  VIADD R6, R16, 0xf ;  /* 0x0000000f10067836 */ /* 0x000fe20000000000 */
[----:B------:R-:W-:Y:S01]  /*c7f90*/  ISETP.GE.AND P1, PT, R22, UR50, PT ;  /* 0x0000003216007c0c */ /* 0x000fe2000bf26270 */
[----:B------:R-:W-:Y:S01]  /*c7fa0*/  VIADD R22, R16, 0x15 ;  /* 0x0000001510167836 */ /* 0x000fe20000000000 */
[----:B------:R-:W-:Y:S02]  /*c7fb0*/  @P0 LOP3.LUT R3, R3, 0x1, RZ, 0xfc, !PT ;  /* 0x0000000103030812 */ /* 0x000fe400078efcff */
[----:B------:R-:W-:-:S02]  /*c7fc0*/  LOP3.LUT R2, R2, 0xfffffff7, RZ, 0xc0, !PT ;  /* 0xfffffff702027812 */ /* 0x000fc400078ec0ff */
[----:B------:R-:W-:Y:S01]  /*c7fd0*/  ISETP.GE.AND P0, PT, R6, UR52, PT ;  /* 0x0000003406007c0c */ /* 0x000fe2000bf06270 */
[----:B------:R-:W-:Y:S01]  /*c7fe0*/  STL [R1+0x2bbc], R3 ;  /* 0x002bbc0301007387 */ /* 0x000fe20000100800 */
[----:B------:R-:W-:Y:S01]  /*c7ff0*/  @P2 LOP3.LUT R2, R2, 0x8, RZ, 0xfc, !PT ;  /* 0x0000000802022812 */ /* 0x000fe200078efcff */
[----:B------:R-:W-:Y:S01]  /*c8000*/  VIADD R6, R16, 0x1b ;  /* 0x0000001b10067836 */ /* 0x000fe20000000000 */
[----:B------:R-:W-:Y:S01]  /*c8010*/  ISETP.GE.AND P2, PT, R22, UR54, PT ;  /* 0x0000003616007c0c */ /* 0x000fe2000bf46270 */
[----:B------:R0:W-:Y:S01]  /*c8020*/  STL [R1+0x2bc0], R16 ;  /* 0x002bc01001007387 */ /* 0x0001e20000100800 */
[----:B------:R-:W-:-:S03]  /*c8030*/  VIADD R22, R16, 0x138 ;  /* 0x0000013810167836 */ /* 0x000fc60000000000 */
[----:B------:R-:W4:Y:S04]  /*c8040*/  LDL.LU R23, [R1+0xcc4] ;  /* 0x000cc40001177983 */ /* 0x000f280000300800 */
[----:B0-----:R-:W5:Y:S04]  /*c8050*/  LDL.LU R16, [R1+0xcbc] ;  /* 0x000cbc0001107983 */ /* 0x001f680000300800 */
[----:B------:R-:W2:Y:S01]  /*c8060*/  LDL.LU R3, [R1+0xcb8] ;  /* 0x000cb80001037983 */ /* 0x000ea20000300800 */
[----:B------:R-:W-:-:S04]  /*c8070*/  LOP3.LUT R2, R2, 0xfffffdff, RZ, 0xc0, !PT ;  /* 0xfffffdff02027812 */ /* 0x000fc800078ec0ff */
[----:B------:R-:W-:-:S04]  /*c8080*/  @P1 LOP3.LUT R2, R2, 0x200, RZ, 0xfc, !PT ;  /* 0x0000020002021812 */ /* 0x000fc800078efcff */
[----:B------:R-:W-:Y:S02]  /*c8090*/  LOP3.LUT R2, R2, 0xffff7fff, RZ, 0xc0, !PT ;  /* 0xffff7fff02027812 */ /* 0x000fe400078ec0ff */
[----:B------:R-:W-:Y:S02]  /*c80a0*/  ISETP.GE.AND P1, PT, R6, UR56, PT ;  /* 0x0000003806007c0c */ /* 0x000fe4000bf26270 */
[----:B------:R-:W-:Y:S02]  /*c80b0*/  @P0 LOP3.LUT R2, R2, 0x8000, RZ, 0xfc, !PT ;  /* 0x0000800002020812 */ /* 0x000fe400078efcff */
[----:B------:R-:W-:Y:S02]  /*c80c0*/  ISETP.GE.AND P0, PT, R22, UR58, PT ;  /* 0x0000003a16007c0c */ /* 0x000fe4000bf06270 */
[----:B---3--:R-:W-:Y:S02]  /*c80d0*/  R2UR UR72, R4 ;  /* 0x00000000044872ca */ /* 0x008fe400000e0000 */
        /* <DEDUP_REMOVED lines=20> */
[----:B--2---:R-:W-:-:S03]  /*c8220*/  R2UR UR6, R5 ;  /* 0x00000000050672ca */ /* 0x004fc600000e0000 */
[----:B------:R-:W2:Y:S01]  /*c8230*/  LDL.LU R25, [R1+0xbd8] ;  /* 0x000bd80001197983 */ /* 0x000ea20000300800 */
[----:B----4-:R-:W-:-:S03]  /*c8240*/  R2UR UR70, R23 ;  /* 0x00000000174672ca */ /* 0x010fc600000e0000 */
[----:B------:R-:W4:Y:S01]  /*c8250*/  LDL.LU R24, [R1+0xbd4] ;  /* 0x000bd40001187983 */ /* 0x000f220000300800 */
[----:B-----5:R-:W-:-:S03]  /*c8260*/  R2UR UR75, R16 ;  /* 0x00000000104b72ca */ /* 0x020fc600000e0000 */
[----:B------:R-:W5:Y:S04]  /*c8270*/  LDL.LU R6, [R1+0xbcc] ;  /* 0x000bcc0001067983 */ /* 0x000f680000300800 */
[----:B------:R-:W2:Y:S04]  /*c8280*/  LDL.LU R22, [R1+0xbc8] ;  /* 0x000bc80001167983 */ /* 0x000ea80000300800 */
[----:B------:R-:W4:Y:S04]  /*c8290*/  LDL.LU R5, [R1+0xbc0] ;  /* 0x000bc00001057983 */ /* 0x000f280000300800 */
[----:B------:R-:W4:Y:S04]  /*c82a0*/  LDL.LU R23, [R1+0xbbc] ;  /* 0x000bbc0001177983 */ /* 0x000f280000300800 */
[----:B------:R-:W4:Y:S01]  /*c82b0*/  LDL.LU R16, [R1+0x2bc0] ;  /* 0x002bc00001107983 */ /* 0x000f220000300800 */
[----:B------:R-:W-:-:S03]  /*c82c0*/  R2UR UR74, R3 ;  /* 0x00000000034a72ca */ /* 0x000fc600000e0000 */
[----:B------:R-:W4:Y:S01]  /*c82d0*/  LDL.LU R3, [R1+0x2bbc] ;  /* 0x002bbc0001037983 */ /* 0x000f220000300800 */
[----:B------:R-:W-:-:S04]  /*c82e0*/  LOP3.LUT R2, R2, 0xffdfffff, RZ, 0xc0, !PT ;  /* 0xffdfffff02027812 */ /* 0x000fc800078ec0ff */
[----:B------:R-:W-:-:S04]  /*c82f0*/  @P2 LOP3.LUT R2, R2, 0x200000, RZ, 0xfc, !PT ;  /* 0x0020000002022812 */ /* 0x000fc800078efcff */
[----:B------:R-:W-:-:S04]  /*c8300*/  LOP3.LUT R2, R2, 0xdfffffff, RZ, 0xc0, !PT ;  /* 0xdfffffff02027812 */ /* 0x000fc800078ec0ff */
[----:B------:R-:W-:-:S04]  /*c8310*/  @P1 LOP3.LUT R2, R2, 0x20000000, RZ, 0xfc, !PT ;  /* 0x2000000002021812 */ /* 0x000fc800078efcff */
[----:B------:R-:W-:-:S04]  /*c8320*/  LOP3.LUT R2, R2, 0xfbffffff, RZ, 0xc0, !PT ;  /* 0xfbffffff02027812 */ /* 0x000fc800078ec0ff */
[----:B------:R-:W-:-:S04]  /*c8330*/  @P0 LOP3.LUT R2, R2, 0x4000000, RZ, 0xfc, !PT ;  /* 0x0400000002020812 */ /* 0x000fc800078efcff */
[----:B------:R-:W-:Y:S02]  /*c8340*/  LOP3.LUT R2, R2, 0xefffffff, RZ, 0xc0, !PT ;  /* 0xefffffff02027812 */ /* 0x000fe400078ec0ff */
[----:B---3--:R-:W-:Y:S02]  /*c8350*/  R2UR UR8, R4 ;  /* 0x00000000040872ca */ /* 0x008fe400000e0000 */
[----:B------:R-:W3:Y:S01]  /*c8360*/  LDL.LU R4, [R1+0x2bb8] ;  /* 0x002bb80001047983 */ /* 0x000ee20000300800 */
[----:B------:R-:W-:Y:S02]  /*c8370*/  R2UR UR10, R29 ;  /* 0x000000001d0a72ca */ /* 0x000fe400000e0000 */
[----:B------:R-:W-:Y:S02]  /*c8380*/  R2UR UR12, R14 ;  /* 0x000000000e0c72ca */ /* 0x000fe400000e0000 */
[----:B------:R-:W-:Y:S02]  /*c8390*/  R2UR UR14, R0 ;  /* 0x00000000000e72ca */ /* 0x000fe400000e0000 */
[----:B------:R-:W-:-:S02]  /*c83a0*/  R2UR UR16, R21 ;  /* 0x00000000151072ca */ /* 0x000fc400000e0000 */
[----:B------:R-:W-:Y:S02]  /*c83b0*/  R2UR UR18, R20 ;  /* 0x00000000141272ca */ /* 0x000fe400000e0000 */
[----:B-----5:R-:W-:Y:S02]  /*c83c0*/  R2UR UR52, R6 ;  /* 0x00000000063472ca */ /* 0x020fe400000e0000 */
[----:B--2---:R-:W-:Y:S01]  /*c83d0*/  R2UR UR54, R22 ;  /* 0x00000000163672ca */ /* 0x004fe200000e0000 */
[C---:B----4-:R-:W-:Y:S02]  /*c83e0*/  VIADD R6, R16.reuse, 0x139 ;  /* 0x0000013910067836 */ /* 0x050fe40000000000 */
[----:B------:R-:W-:-:S03]  /*c83f0*/  VIADD R22, R16, 0x13a ;  /* 0x0000013a10167836 */ /* 0x000fc60000000000 */
[----:B------:R-:W-:Y:S02]  /*c8400*/  ISETP.GE.AND P0, PT, R6, UR6, PT ;  /* 0x0000000606007c0c */ /* 0x000fe4000bf06270 */
[----:B------:R-:W-:Y:S01]  /*c8410*/  ISETP.GE.AND P2, PT, R22, UR72, PT ;  /* 0x0000004816007c0c */ /* 0x000fe2000bf46270 */
[C---:B------:R-:W-:Y:S01]  /*c8420*/  VIADD R22, R16.reuse, 0x13c ;  /* 0x0000013c10167836 */ /* 0x040fe20000000000 */
[----:B------:R-:W-:Y:S01]  /*c8430*/  R2UR UR56, R5 ;  /* 0x00000000053872ca */ /* 0x000fe200000e0000 */
[----:B------:R-:W-:-:S05]  /*c8440*/  VIADD R5, R16, 0x13b ;  /* 0x0000013b10057836 */ /* 0x000fca0000000000 */
[----:B------:R-:W-:-:S03]  /*c8450*/  ISETP.GE.AND P1, PT, R5, UR70, PT ;  /* 0x0000004605007c0c */ /* 0x000fc6000bf26270 */
[----:B------:R-:W-:Y:S02]  /*c8460*/  @P0 LOP3.LUT R2, R2, 0x10000000, RZ, 0xfc, !PT ;  /* 0x1000000002020812 */ /* 0x000fe400078efcff */
[----:B------:R-:W-:Y:S01]  /*c8470*/  ISETP.GE.AND P0, PT, R22, UR75, PT ;  /* 0x0000004b16007c0c */ /* 0x000fe2000bf06270 */
[----:B------:R-:W-:Y:S01]  /*c8480*/  VIADD R5, R16, 0x13d ;  /* 0x0000013d10057836 */ /* 0x000fe20000000000 */
[----:B------:R-:W-:Y:S02]  /*c8490*/  LOP3.LUT R2, R2, 0xbfffffff, RZ, 0xc0, !PT ;  /* 0xbfffffff02027812 */ /* 0x000fe400078ec0ff */
[----:B------:R-:W-:Y:S02]  /*c84a0*/  LOP3.LUT R3, R3, 0xfffffffd, RZ, 0xc0, !PT ;  /* 0xfffffffd03037812 */ /* 0x000fe400078ec0ff */
[----:B------:R-:W-:Y:S02]  /*c84b0*/  @P2 LOP3.LUT R2, R2, 0x40000000, RZ, 0xfc, !PT ;  /* 0x4000000002022812 */ /* 0x000fe400078efcff */
[----:B------:R-:W-:Y:S01]  /*c84c0*/  ISETP.GE.AND P2, PT, R5, UR74, PT ;  /* 0x0000004a05007c0c */ /* 0x000fe2000bf46270 */
[----:B------:R-:W-:Y:S01]  /*c84d0*/  VIADD R5, R16, 0x13e ;  /* 0x0000013e10057836 */ /* 0x000fe20000000000 */
[----:B------:R-:W-:-:S03]  /*c84e0*/  LOP3.LUT R2, R2, 0x7fffffff, RZ, 0xc0, !PT ;  /* 0x7fffffff02027812 */ /* 0x000fc600078ec0ff */
[----:B------:R-:W-:Y:S02]  /*c84f0*/  @P0 LOP3.LUT R3, R3, 0x2, RZ, 0xfc, !PT ;  /* 0x0000000203030812 */ /* 0x000fe400078efcff */
        /* <DEDUP_REMOVED lines=19> */
[----:B------:R-:W-:Y:S01]  /*c8630*/  VIADD R22, R16, 0x143 ;  /* 0x0000014310167836 */ /* 0x000fe20000000000 */
[----:B------:R-:W-:Y:S02]  /*c8640*/  R2UR UR20, R19 ;  /* 0x00000000131472ca */ /* 0x000fe400000e0000 */
[----:B------:R-:W-:Y:S02]  /*c8650*/  @P1 LOP3.LUT R3, R3, 0x100, RZ, 0xfc, !PT ;  /* 0x0000010003031812 */ /* 0x000fe400078efcff */
[----:B------:R-:W-:-:S02]  /*c8660*/  ISETP.GE.AND P2, PT, R22, UR18, PT ;  /* 0x0000001216007c0c */ /* 0x000fc4000bf46270 */
[----:B------:R-:W-:Y:S01]  /*c8670*/  LOP3.LUT R3, R3, 0xfffffdff, RZ, 0xc0, !PT ;  /* 0xfffffdff03037812 */ /* 0x000fe200078ec0ff */
[----:B------:R-:W-:Y:S01]  /*c8680*/  VIADD R5, R16, 0x144 ;  /* 0x0000014410057836 */ /* 0x000fe20000000000 */
[----:B------:R-:W-:Y:S02]  /*c8690*/  R2UR UR22, R12 ;  /* 0x000000000c1672ca */ /* 0x000fe400000e0000 */
[----:B------:R-:W-:-:S03]  /*c86a0*/  @P0 LOP3.LUT R3, R3, 0x200, RZ, 0xfc, !PT ;  /* 0x0000020003030812 */ /* 0x000fc600078efcff */
[----:B------:R-:W-:Y:S02]  /*c86b0*/  ISETP.GE.AND P1, PT, R5, UR20, PT ;  /* 0x0000001405007c0c */ /* 0x000fe4000bf26270 */
[----:B------:R-:W-:Y:S01]  /*c86c0*/  LOP3.LUT R3, R3, 0xfffffbff, RZ, 0xc0, !PT ;  /* 0xfffffbff03037812 */ /* 0x000fe200078ec0ff */
[----:B------:R-:W-:Y:S01]  /*c86d0*/  VIADD R22, R16, 0x145 ;  /* 0x0000014510167836 */ /* 0x000fe20000000000 */
[----:B------:R-:W-:Y:S02]  /*c86e0*/  R2UR UR24, R13 ;  /* 0x000000000d1872ca */ /* 0x000fe400000e0000 */
[----:B------:R-:W-:Y:S02]  /*c86f0*/  @P2 LOP3.LUT R3, R3, 0x400, RZ, 0xfc, !PT ;  /* 0x0000040003032812 */ /* 0x000fe400078efcff */
[----:B------:R-:W-:Y:S02]  /*c8700*/  ISETP.GE.AND P0, PT, R22, UR22, PT ;  /* 0x0000001616007c0c */ /* 0x000fe4000bf06270 */
[----:B------:R-:W-:Y:S01]  /*c8710*/  LOP3.LUT R3, R3, 0xfffff7ff, RZ, 0xc0, !PT ;  /* 0xfffff7ff03037812 */ /* 0x000fe200078ec0ff */
[----:B------:R-:W-:Y:S01]  /*c8720*/  VIADD R5, R16, 0x146 ;  /* 0x0000014610057836 */ /* 0x000fe20000000000 */
[----:B------:R-:W-:-:S02]  /*c8730*/  R2UR UR26, R18 ;  /* 0x00000000121a72ca */ /* 0x000fc400000e0000 */
        /* <DEDUP_REMOVED lines=28> */
[----:B------:R-:W-:-:S03]  /*c8900*/  VIADD R5, R16, 0x14c ;  /* 0x0000014c10057836 */ /* 0x000fc60000000000 */
[----:B------:R-:W-:Y:S02]  /*c8910*/  @P1 LOP3.LUT R3, R3, 0x20000, RZ, 0xfc, !PT ;  /* 0x0002000003031812 */ /* 0x000fe400078efcff */
[----:B------:R-:W-:Y:S02]  /*c8920*/  R2UR UR40, R7 ;  /* 0x00000000072872ca */ /* 0x000fe400000e0000 */
[----:B------:R-:W-:Y:S02]  /*c8930*/  ISETP.GE.AND P2, PT, R5, UR36, PT ;  /* 0x0000002405007c0c */ /* 0x000fe4000bf46270 */
[----:B------:R-:W-:Y:S02]  /*c8940*/  R2UR UR42, R27 ;  /* 0x000000001b2a72ca */ /* 0x000fe400000e0000 */
[----:B------:R-:W-:Y:S01]  /*c8950*/  LOP3.LUT R3, R3, 0xfffbffff, RZ, 0xc0, !PT ;  /* 0xfffbffff03037812 */ /* 0x000fe200078ec0ff */
[----:B------:R-:W-:-:S03]  /*c8960*/  VIADD R5, R16, 0x14e ;  /* 0x0000014e10057836 */ /* 0x000fc60000000000 */
[----:B------:R-:W-:-:S04]  /*c8970*/  @P0 LOP3.LUT R3, R3, 0x40000, RZ, 0xfc, !PT ;  /* 0x0004000003030812 */ /* 0x000fc800078efcff */
[----:B------:R-:W-:Y:S01]  /*c8980*/  LOP3.LUT R3, R3, 0xfff7ffff, RZ, 0xc0, !PT ;  /* 0xfff7ffff03037812 */ /* 0x000fe200078ec0ff */
[----:B------:R-:W-:Y:S01]  /*c8990*/  STL [R1+0x2b90], R2 ;  /* 0x002b900201007387 */ /* 0x000fe20000100800 */
[----:B------:R-:W-:Y:S02]  /*c89a0*/  ISETP.GE.AND P0, PT, R5, UR40, PT ;  /* 0x0000002805007c0c */ /* 0x000fe4000bf06270 */
[----:B------:R-:W-:Y:S01]  /*c89b0*/  @P2 LOP3.LUT R3, R3, 0x80000, RZ, 0xfc, !PT ;  /* 0x0008000003032812 */ /* 0x000fe200078efcff */
[----:B------:R-:W2:Y:S01]  /*c89c0*/  LDL.LU R5, [R1+0xbb4] ;  /* 0x000bb40001057983 */ /* 0x000ea20000300800 */
[----:B---3--:R-:W-:-:S03]  /*c89d0*/  ISETP.GE.AND P2, PT, R4, UR42, PT ;  /* 0x0000002a04007c0c */ /* 0x008fc6000bf46270 */
[----:B------:R-:W3:Y:S01]  /*c89e0*/  LDL.LU R4, [R1+0xbb0] ;  /* 0x000bb00001047983 */ /* 0x000ee20000300800 */
[----:B------:R-:W-:Y:S01]  /*c89f0*/  R2UR UR38, R8 ;  /* 0x00000000082672ca */ /* 0x000fe200000e0000 */
[----:B------:R-:W-:Y:S01]  /*c8a00*/  VIADD R22, R16, 0x14d ;  /* 0x0000014d10167836 */ /* 0x000fe20000000000 */
[----:B------:R-:W-:-:S11]  /*c8a10*/  LOP3.LUT R3, R3, 0xffefffff, RZ, 0xc0, !PT ;  /* 0xffefffff03037812 */ /* 0x000fd600078ec0ff */
[----:B------:R-:W-:Y:S02]  /*c8a20*/  ISETP.GE.AND P1, PT, R22, UR38, PT ;  /* 0x0000002616007c0c */ /* 0x000fe4000bf26270 */
[----:B------:R-:W-:Y:S01]  /*c8a30*/  R2UR UR44, R17 ;  /* 0x00000000112c72ca */ /* 0x000fe200000e0000 */
[----:B------:R-:W-:Y:S01]  /*c8a40*/  VIADD R6, R16, 0x150 ;  /* 0x0000015010067836 */ /* 0x000fe20000000000 */
[----:B------:R-:W-:-:S09]  /*c8a50*/  R2UR UR46, R15 ;  /* 0x000000000f2e72ca */ /* 0x000fd200000e0000 */
[----:B------:R-:W-:-:S04]  /*c8a60*/  @P1 LOP3.LUT R3, R3, 0x100000, RZ, 0xfc, !PT ;  /* 0x0010000003031812 */ /* 0x000fc800078efcff */
[----:B------:R-:W-:-:S04]  /*c8a70*/  LOP3.LUT R3, R3, 0xffdfffff, RZ, 0xc0, !PT ;  /* 0xffdfffff03037812 */ /* 0x000fc800078ec0ff */
        /* <DEDUP_REMOVED lines=13> */
[----:B------:R-:W-:-:S03]  /*c8b50*/  VIADD R22, R16, 0x153 ;  /* 0x0000015310167836 */ /* 0x000fc60000000000 */
[----:B------:R-:W-:Y:S02]  /*c8b60*/  @P0 LOP3.LUT R3, R3, 0x1000000, RZ, 0xfc, !PT ;  /* 0x0100000003030812 */ /* 0x000fe400078efcff */
[----:B------:R-:W-:Y:S02]  /*c8b70*/  ISETP.GE.AND P1, PT, R22, UR50, PT ;  /* 0x0000003216007c0c */ /* 0x000fe4000bf26270 */
[----:B------:R-:W-:Y:S01]  /*c8b80*/  LOP3.LUT R3, R3, 0xfdffffff, RZ, 0xc0, !PT ;  /* 0xfdffffff03037812 */ /* 0x000fe200078ec0ff */
[C---:B------:R-:W-:Y:S02]  /*c8b90*/  VIADD R6, R16.reuse, 0x154 ;  /* 0x0000015410067836 */ /* 0x040fe40000000000 */
[----:B------:R-:W-:Y:S01]  /*c8ba0*/  VIADD R22, R16, 0x155 ;  /* 0x0000015510167836 */ /* 0x000fe20000000000 */
[----:B------:R-:W-:Y:S01]  /*c8bb0*/  @P2 LOP3.LUT R3, R3, 0x2000000, RZ, 0xfc, !PT ;  /* 0x0200000003032812 */ /* 0x000fe200078efcff */
[----:B------:R0:W-:Y:S01]  /*c8bc0*/  STL [R1+0x2bb4], R16 ;  /* 0x002bb41001007387 */ /* 0x0001e20000100800 */
[----:B------:R-:W-:Y:S01]  /*c8bd0*/  ISETP.GE.AND P0, PT, R6, UR52, PT ;  /* 0x0000003406007c0c */ /* 0x000fe2000bf06270 */
[----:B------:R-:W-:Y:S01]  /*c8be0*/  VIADD R6, R16, 0x156 ;  /* 0x0000015610067836 */ /* 0x000fe20000000000 */
[----:B------:R-:W-:Y:S01]  /*c8bf0*/  R2UR UR58, R23 ;  /* 0x00000000173a72ca */ /* 0x000fe200000e0000 */
[----:B------:R-:W4:Y:S01]  /*c8c00*/  LDL.LU R25, [R1+0xba8] ;  /* 0x000ba80001197983 */ /* 0x000f220000300800 */
[----:B------:R-:W-:Y:S01]  /*c8c10*/  ISETP.GE.AND P2, PT, R22, UR54, PT ;  /* 0x0000003616007c0c */ /* 0x000fe2000bf46270 */
[----:B------:R-:W-:Y:S01]  /*c8c20*/  VIADD R22, R16, 0x157 ;  /* 0x0000015710167836 */ /* 0x000fe20000000000 */
[----:B------:R-:W-:Y:S01]  /*c8c30*/  LOP3.LUT R3, R3, 0xfbffffff, RZ, 0xc0, !PT ;  /* 0xfbffffff03037812 */ /* 0x000fe200078ec0ff */
[----:B0-----:R-:W5:Y:S03]  /*c8c40*/  LDL.LU R16, [R1+0xba4] ;  /* 0x000ba40001107983 */ /* 0x001f660000300800 */
[----:B------:R-:W-:-:S04]  /*c8c50*/  @P1 LOP3.LUT R3, R3, 0x4000000, RZ, 0xfc, !PT ;  /* 0x0400000003031812 */ /* 0x000fc800078efcff */
[----:B------:R-:W-:-:S04]  /*c8c60*/  LOP3.LUT R3, R3, 0xf7ffffff, RZ, 0xc0, !PT ;  /* 0xf7ffffff03037812 */ /* 0x000fc800078ec0ff */
[----:B------:R-:W-:Y:S02]  /*c8c70*/  @P0 LOP3.LUT R3, R3, 0x8000000, RZ, 0xfc, !PT ;  /* 0x0800000003030812 */ /* 0x000fe400078efcff */
[----:B------:R-:W-:Y:S02]  /*c8c80*/  ISETP.GE.AND P0, PT, R22, UR58, PT ;  /* 0x0000003a16007c0c */ /* 0x000fe4000bf06270 */
[----:B------:R-:W5:Y:S01]  /*c8c90*/  LDL.LU R22, [R1+0xb9c] ;  /* 0x000b9c0001167983 */ /* 0x000f620000300800 */
[----:B--2---:R-:W-:-:S03]  /*c8ca0*/  R2UR UR6, R5 ;  /* 0x00000000050672ca */ /* 0x004fc600000e0000 */
[----:B------:R-:W2:Y:S01]  /*c8cb0*/  LDL.LU R5, [R1+0xb98] ;  /* 0x000b980001057983 */ /* 0x000ea20000300800 */
[----:B---3--:R-:W-:-:S03]  /*c8cc0*/  R2UR UR72, R4 ;  /* 0x00000000044872ca */ /* 0x008fc600000e0000 */
        /* <DEDUP_REMOVED lines=19> */
[----:B------:R-:W-:-:S03]  /*c8e00*/  ISETP.GE.AND P1, PT, R6, UR56, PT ;  /* 0x0000003806007c0c */ /* 0x000fc6000bf26270 */
[----:B------:R-:W3:Y:S01]  /*c8e10*/  LDL.LU R17, [R1+0x810] ;  /* 0x0008100001117983 */ /* 0x000ee20000300800 */
[----:B----4-:R-:W-:-:S03]  /*c8e20*/  R2UR UR70, R25 ;  /* 0x00000000194672ca */ /* 0x010fc600000e0000 */
[----:B------:R-:W4:Y:S01]  /*c8e30*/  LDL.LU R15, [R1+0x7fc] ;  /* 0x0007fc00010f7983 */ /* 0x000f220000300800 */
[----:B-----5:R-:W-:-:S03]  /*c8e40*/  R2UR UR75, R16 ;  /* 0x00000000104b72ca */ /* 0x020fc600000e0000 */
[----:B------:R-:W5:Y:S04]  /*c8e50*/  LDL.LU R24, [R1+0x7f8] ;  /* 0x0007f80001187983 */ /* 0x000f680000300800 */
[----:B------:R-:W4:Y:S04]  /*c8e60*/  LDL.LU R23, [R1+0x7f4] ;  /* 0x0007f40001177983 */ /* 0x000f280000300800 */
[----:B------:R-:W4:Y:S04]  /*c8e70*/  LDL.LU R6, [R1+0x7f0] ;  /* 0x0007f00001067983 */ /* 0x000f280000300800 */
[----:B------:R-:W4:Y:S04]  /*c8e80*/  LDL.LU R25, [R1+0x7ec] ;  /* 0x0007ec0001197983 */ /* 0x000f280000300800 */
[----:B------:R-:W4:Y:S01]  /*c8e90*/  LDL.LU R16, [R1+0x2bb4] ;  /* 0x002bb40001107983 */ /* 0x000f220000300800 */
[----:B------:R-:W-:-:S03]  /*c8ea0*/  R2UR UR74, R22 ;  /* 0x00000000164a72ca */ /* 0x000fc600000e0000 */
[----:B------:R-:W4:Y:S01]  /*c8eb0*/  LDL.LU R22, [R1+0x2bb0] ;  /* 0x002bb00001167983 */ /* 0x000f220000300800 */
[----:B--2---:R-:W-:-:S03]  /*c8ec0*/  R2UR UR8, R5 ;  /* 0x00000000050872ca */ /* 0x004fc600000e0000 */
[----:B------:R-:W2:Y:S01]  /*c8ed0*/  LDL.LU R5, [R1+0x2bac] ;  /* 0x002bac0001057983 */ /* 0x000ea20000300800 */
[----:B---3--:R-:W-:-:S03]  /*c8ee0*/  R2UR UR10, R4 ;  /* 0x00000000040a72ca */ /* 0x008fc600000e0000 */
[----:B------:R-:W3:Y:S01]  /*c8ef0*/  LDL.LU R4, [R1+0x2ba8] ;  /* 0x002ba80001047983 */ /* 0x000ee20000300800 */
[----:B------:R-:W-:-:S04]  /*c8f00*/  LOP3.LUT R3, R3, 0xefffffff, RZ, 0xc0, !PT ;  /* 0xefffffff03037812 */ /* 0x000fc800078ec0ff */
[----:B------:R-:W-:-:S04]  /*c8f10*/  @P2 LOP3.LUT R3, R3, 0x10000000, RZ, 0xfc, !PT ;  /* 0x1000000003032812 */ /* 0x000fc800078efcff */
[----:B------:R-:W-:-:S04]  /*c8f20*/  LOP3.LUT R3, R3, 0xdfffffff, RZ, 0xc0, !PT ;  /* 0xdfffffff03037812 */ /* 0x000fc800078ec0ff */
[----:B------:R-:W-:-:S04]  /*c8f30*/  @P1 LOP3.LUT R3, R3, 0x20000000, RZ, 0xfc, !PT ;  /* 0x2000000003031812 */ /* 0x000fc800078efcff */
[----:B------:R-:W-:-:S04]  /*c8f40*/  LOP3.LUT R3, R3, 0xbfffffff, RZ, 0xc0, !PT ;  /* 0xbfffffff03037812 */ /* 0x000fc800078ec0ff */
[----:B------:R-:W-:-:S04]  /*c8f50*/  @P0 LOP3.LUT R3, R3, 0x40000000, RZ, 0xfc, !PT ;  /* 0x4000000003030812 */ /* 0x000fc800078efcff */
[----:B------:R-:W-:Y:S02]  /*c8f60*/  LOP3.LUT R3, R3, 0x7fffffff, RZ, 0xc0, !PT ;  /* 0x7fffffff03037812 */ /* 0x000fe400078ec0ff */
[----:B------:R-:W-:Y:S02]  /*c8f70*/  R2UR UR12, R2 ;  /* 0x00000000020c72ca */ /* 0x000fe400000e0000 */
[----:B------:R-:W-:Y:S02]  /*c8f80*/  R2UR UR14, R29 ;  /* 0x000000001d0e72ca */ /* 0x000fe400000e0000 */
[----:B-----5:R-:W-:Y:S02]  /*c8f90*/  R2UR UR52, R24 ;  /* 0x00000000183472ca */ /* 0x020fe400000e0000 */
[----:B----4-:R-:W-:Y:S02]  /*c8fa0*/  R2UR UR54, R23 ;  /* 0x00000000173672ca */ /* 0x010fe400000e0000 */
[----:B------:R-:W-:Y:S01]  /*c8fb0*/  R2UR UR56, R6 ;  /* 0x00000000063872ca */ /* 0x000fe200000e0000 */
[----:B------:R-:W-:-:S02]  /*c8fc0*/  VIADD R23, R16, 0x159 ;  /* 0x0000015910177836 */ /* 0x000fc40000000000 */
[----:B------:R-:W-:-:S03]  /*c8fd0*/  VIADD R24, R16, 0x158 ;  /* 0x0000015810187836 */ /* 0x000fc60000000000 */
[----:B------:R-:W-:Y:S01]  /*c8fe0*/  ISETP.GE.AND P2, PT, R23, UR72, PT ;  /* 0x0000004817007c0c */ /* 0x000fe2000bf46270 */
[----:B------:R-:W-:Y:S01]  /*c8ff0*/  VIADD R6, R16, 0x15a ;  /* 0x0000015a10067836 */ /* 0x000fe20000000000 */
[----:B------:R-:W-:Y:S01]  /*c9000*/  ISETP.GE.AND P0, PT, R24, UR6, PT ;  /* 0x0000000618007c0c */ /* 0x000fe2000bf06270 */
[----:B------:R-:W-:-:S03]  /*c9010*/  VIADD R23, R16, 0x15b ;  /* 0x0000015b10177836 */ /* 0x000fc60000000000 */
[----:B------:R-:W-:Y:S01]  /*c9020*/  ISETP.GE.AND P1, PT, R6, UR70, PT ;  /* 0x0000004606007c0c */ /* 0x000fe2000bf26270 */
[----:B------:R-:W-:-:S08]  /*c9030*/  VIADD R6, R16, 0x15c ;  /* 0x0000015c10067836 */ /* 0x000fd00000000000 */
[----:B------:R-:W-:Y:S02]  /*c9040*/  @P0 LOP3.LUT R3, R3, 0x80000000, RZ, 0xfc, !PT ;  /* 0x8000000003030812 */ /* 0x000fe400078efcff */
[----:B------:R-:W-:Y:S01]  /*c9050*/  ISETP.GE.AND P0, PT, R23, UR75, PT ;  /* 0x0000004b17007c0c */ /* 0x000fe2000bf06270 */
[----:B------:R-:W-:Y:S01]  /*c9060*/  VIADD R23, R16, 0x15d ;  /* 0x0000015d10177836 */ /* 0x000fe20000000000 */
[----:B------:R-:W-:Y:S02]  /*c9070*/  R2UR UR16, R14 ;  /* 0x000000000e1072ca */ /* 0x000fe400000e0000 */
[----:B------:R-:W-:Y:S02]  /*c9080*/  R2UR UR18, R0 ;  /* 0x00000000001272ca */ /* 0x000fe400000e0000 */
[----:B------:R-:W-:Y:S02]  /*c9090*/  R2UR UR20, R21 ;  /* 0x00000000151472ca */ /* 0x000fe400000e0000 */
[----:B------:R-:W-:-:S02]  /*c90a0*/  R2UR UR22, R20 ;  /* 0x00000000141672ca */ /* 0x000fc400000e0000 */
[----:B------:R-:W-:Y:S02]  /*c90b0*/  R2UR UR24, R19 ;  /* 0x00000000131872ca */ /* 0x000fe400000e0000 */
[----:B------:R-:W-:Y:S02]  /*c90c0*/  R2UR UR26, R12 ;  /* 0x000000000c1a72ca */ /* 0x000fe400000e0000 */
[----:B------:R-:W-:Y:S02]  /*c90d0*/  R2UR UR28, R13 ;  /* 0x000000000d1c72ca */ /* 0x000fe400000e0000 */
[----:B------:R-:W-:Y:S02]  /*c90e0*/  R2UR UR30, R18 ;  /* 0x00000000121e72ca */ /* 0x000fe400000e0000 */
[----:B------:R-:W-:Y:S02]  /*c90f0*/  R2UR UR32, R26 ;  /* 0x000000001a2072ca */ /* 0x000fe400000e0000 */
[----:B------:R-:W-:-:S02]  /*c9100*/  R2UR UR34, R28 ;  /* 0x000000001c2272ca */ /* 0x000fc400000e0000 */
[----:B------:R-:W-:Y:S01]  /*c9110*/  R2UR UR40, R9 ;  /* 0x00000000092872ca */ /* 0x000fe200000e0000 */
[----:B------:R-:W-:Y:S01]  /*c9120*/  STL [R1+0x2b94], R3 ;  /* 0x002b940301007387 */ /* 0x000fe20000100800 */
[----:B---3--:R-:W-:-:S04]  /*c9130*/  LOP3.LUT R4, R4, 0xfffffffe, RZ, 0xc0, !PT ;  /* 0xfffffffe04047812 */ /* 0x008fc800078ec0ff */
        /* <DEDUP_REMOVED lines=63> */
[----:B--2---:R-:W-:Y:S02]  /*c9530*/  ISETP.GE.AND P0, PT, R5, UR40, PT ;  /* 0x0000002805007c0c */ /* 0x004fe4000bf06270 */
[----:B------:R-:W2:Y:S01]  /*c9540*/  LDL.LU R5, [R1+0x2ba4] ;  /* 0x002ba40001057983 */ /* 0x000ea20000300800 */
[----:B------:R-:W-:Y:S01]  /*c9550*/  R2UR UR36, R11 ;  /* 0x000000000b2472ca */ /* 0x000fe200000e0000 */
[----:B------:R-:W-:Y:S01]  /*c9560*/  VIADD R23, R16, 0x16b ;  /* 0x0000016b10177836 */ /* 0x000fe20000000000 */
[----:B------:R-:W-:Y:S01]  /*c9570*/  R2UR UR38, R10 ;  /* 0x000000000a2672ca */ /* 0x000fe200000e0000 */
[----:B------:R-:W-:Y:S01]  /*c9580*/  VIADD R6, R16, 0x16c ;  /* 0x0000016c10067836 */ /* 0x000fe20000000000 */
[----:B------:R-:W-:-:S09]  /*c9590*/  R2UR UR44, R7 ;  /* 0x00000000072c72ca */ /* 0x000fd200000e0000 */
[----:B------:R-:W-:Y:S02]  /*c95a0*/  ISETP.GE.AND P2, PT, R23, UR36, PT ;  /* 0x0000002417007c0c */ /* 0x000fe4000bf46270 */
[----:B------:R-:W-:Y:S02]  /*c95b0*/  ISETP.GE.AND P1, PT, R6, UR38, PT ;  /* 0x0000002606007c0c */ /* 0x000fe4000bf26270 */
[----:B------:R-:W-:Y:S02]  /*c95c0*/  LOP3.LUT R4, R4, 0xff7fffff, RZ, 0xc0, !PT ;  /* 0xff7fffff04047812 */ /* 0x000fe400078ec0ff */
[----:B------:R-:W-:Y:S01]  /*c95d0*/  R2UR UR42, R8 ;  /* 0x00000000082a72ca */ /* 0x000fe200000e0000 */
[C---:B------:R-:W-:Y:S01]  /*c95e0*/  VIADD R24, R16.reuse, 0x16f ;  /* 0x0000016f10187836 */ /* 0x040fe20000000000 */
[----:B------:R-:W-:Y:S01]  /*c95f0*/  R2UR UR46, R27 ;  /* 0x000000001b2e72ca */ /* 0x000fe200000e0000 */
[----:B------:R-:W-:Y:S01]  /*c9600*/  VIADD R23, R16, 0x170 ;  /* 0x0000017010177836 */ /* 0x000fe20000000000 */
[----:B------:R-:W-:Y:S01]  /*c9610*/  R2UR UR48, R17 ;  /* 0x00000000113072ca */ /* 0x000fe200000e0000 */
[----:B------:R-:W3:Y:S02]  /*c9620*/  LDL.LU R6, [R1+0x7e8] ;  /* 0x0007e80001067983 */ /* 0x000ee40000300800 */
[----:B------:R-:W-:-:S04]  /*c9630*/  @P2 LOP3.LUT R4, R4, 0x800000, RZ, 0xfc, !PT ;  /* 0x0080000004042812 */ /* 0x000fc800078efcff */
[----:B------:R-:W-:-:S04]  /*c9640*/  LOP3.LUT R4, R4, 0xfdffffff, RZ, 0xc0, !PT ;  /* 0xfdffffff04047812 */ /* 0x000fc800078ec0ff */
[----:B------:R-:W-:Y:S02]  /*c9650*/  @P1 LOP3.LUT R4, R4, 0x2000000, RZ, 0xfc, !PT ;  /* 0x0200000004041812 */ /* 0x000fe400078efcff */
[----:B------:R-:W-:Y:S02]  /*c9660*/  ISETP.GE.AND P1, PT, R24, UR44, PT ;  /* 0x0000002c18007c0c */ /* 0x000fe4000bf26270 */
[----:B------:R-:W-:Y:S02]  /*c9670*/  ISETP.GE.AND P2, PT, R22, UR42, PT ;  /* 0x0000002a16007c0c */ /* 0x000fe4000bf46270 */
[----:B------:R-:W-:Y:S01]  /*c9680*/  LOP3.LUT R4, R4, 0xefffffff, RZ, 0xc0, !PT ;  /* 0xefffffff04047812 */ /* 0x000fe200078ec0ff */
[----:B------:R-:W-:Y:S01]  /*c9690*/  VIADD R24, R16, 0x171 ;  /* 0x0000017110187836 */ /* 0x000fe20000000000 */
[----:B------:R-:W-:Y:S01]  /*c96a0*/  R2UR UR50, R15 ;  /* 0x000000000f3272ca */ /* 0x000fe200000e0000 */
[----:B------:R-:W4:Y:S01]  /*c96b0*/  LDL.LU R22, [R1+0x7e4] ;  /* 0x0007e40001167983 */ /* 0x000f220000300800 */
[----:B------:R-:W-:-:S02]  /*c96c0*/  @P0 LOP3.LUT R4, R4, 0x10000000, RZ, 0xfc, !PT ;  /* 0x1000000004040812 */ /* 0x000fc400078efcff */
[----:B------:R-:W-:Y:S02]  /*c96d0*/  ISETP.GE.AND P0, PT, R23, UR46, PT ;  /* 0x0000002e17007c0c */ /* 0x000fe4000bf06270 */
[----:B------:R-:W-:-:S04]  /*c96e0*/  LOP3.LUT R4, R4, 0xdfffffff, RZ, 0xc0, !PT ;  /* 0xdfffffff04047812 */ /* 0x000fc800078ec0ff */
[----:B------:R-:W-:Y:S02]  /*c96f0*/  @P2 LOP3.LUT R4, R4, 0x20000000, RZ, 0xfc, !PT ;  /* 0x2000000004042812 */ /* 0x000fe400078efcff */
[----:B------:R-:W-:Y:S01]  /*c9700*/  ISETP.GE.AND P2, PT, R24, UR48, PT ;  /* 0x0000003018007c0c */ /* 0x000fe2000bf46270 */
[C---:B------:R-:W-:Y:S02]  /*c9710*/  VIADD R23, R16.reuse, 0x172 ;  /* 0x0000017210177836 */ /* 0x040fe40000000000 */
[----:B------:R-:W-:Y:S01]  /*c9720*/  VIADD R24, R16, 0x173 ;  /* 0x0000017310187836 */ /* 0x000fe20000000000 */
[----:B------:R-:W-:Y:S04]  /*c9730*/  STL [R1+0x2b98], R4 ;  /* 0x002b980401007387 */ /* 0x000fe80000100800 */
[----:B------:R0:W-:Y:S01]  /*c9740*/  STL [R1+0x2b9c], R16 ;  /* 0x002b9c1001007387 */ /* 0x0001e20000100800 */
[----:B--2---:R-:W-:-:S04]  /*c9750*/  LOP3.LUT R5, R5, 0xfffffffe, RZ, 0xc0, !PT ;  /* 0xfffffffe05057812 */ /* 0x004fc800078ec0ff */
[----:B------:R-:W-:-:S04]  /*c9760*/  @P1 LOP3.LUT R5, R5, 0x1, RZ, 0xfc, !PT ;  /* 0x0000000105051812 */ /* 0x000fc800078efcff */
[----:B------:R-:W-:-:S04]  /*c9770*/  LOP3.LUT R5, R5, 0xfffffffd, RZ, 0xc0, !PT ;  /* 0xfffffffd05057812 */ /* 0x000fc800078ec0ff */
[----:B------:R-:W-:Y:S02]  /*c9780*/  @P0 LOP3.LUT R5, R5, 0x2, RZ, 0xfc, !PT ;  /* 0x0000000205050812 */ /* 0x000fe400078efcff */
[----:B------:R-:W-:Y:S01]  /*c9790*/  ISETP.GE.AND P1, PT, R23, UR50, PT ;  /* 0x0000003217007c0c */ /* 0x000fe2000bf26270 */
[----:B------:R-:W-:Y:S01]  /*c97a0*/  VIADD R23, R16, 0x174 ;  /* 0x0000017410177836 */ /* 0x000fe20000000000 */
[----:B------:R-:W-:Y:S02]  /*c97b0*/  LOP3.LUT R5, R5, 0xfffffff7, RZ, 0xc0, !PT ;  /* 0xfffffff705057812 */ /* 0x000fe400078ec0ff */
[----:B------:R-:W-:Y:S02]  /*c97c0*/  ISETP.GE.AND P0, PT, R24, UR52, PT ;  /* 0x0000003418007c0c */ /* 0x000fe4000bf06270 */
[----:B------:R-:W-:Y:S01]  /*c97d0*/  @P2 LOP3.LUT R5, R5, 0x8, RZ, 0xfc, !PT ;  /* 0x0000000805052812 */ /* 0x000fe200078efcff */
[C---:B------:R-:W-:Y:S01]  /*c97e0*/  VIADD R24, R16.reuse, 0x175 ;  /* 0x0000017510187836 */ /* 0x040fe20000000000 */
[----:B------:R-:W-:Y:S01]  /*c97f0*/  ISETP.GE.AND P2, PT, R23, UR54, PT ;  /* 0x0000003617007c0c */ /* 0x000fe2000bf46270 */
[----:B------:R-:W-:-:S02]  /*c9800*/  VIADD R23, R16, 0x176 ;  /* 0x0000017610177836 */ /* 0x000fc40000000000 */
[----:B0-----:R-:W2:Y:S01]  /*c9810*/  LDL.LU R16, [R1+0x7dc] ;  /* 0x0007dc0001107983 */ /* 0x001ea20000300800 */
[----:B------:R-:W-:Y:S02]  /*c9820*/  R2UR UR58, R25 ;  /* 0x00000000193a72ca */ /* 0x000fe400000e0000 */
[----:B------:R-:W-:-:S04]  /*c9830*/  LOP3.LUT R5, R5, 0xffffffdf, RZ, 0xc0, !PT ;  /* 0xffffffdf05057812 */ /* 0x000fc800078ec0ff */
[----:B------:R-:W-:-:S04]  /*c9840*/  @P1 LOP3.LUT R5, R5, 0x20, RZ, 0xfc, !PT ;  /* 0x0000002005051812 */ /* 0x000fc800078efcff */
[----:B------:R-:W-:Y:S01]  /*c9850*/  LOP3.LUT R5, R5, 0xffffff7f, RZ, 0xc0, !PT ;  /* 0xffffff7f05057812 */ /* 0x000fe200078ec0ff */
[----:B--2---:R0:W-:Y:S04]  /*c9860*/  STL [R1+0x2ba0], R16 ;  /* 0x002ba01001007387 */ /* 0x0041e80000100800 */
[----:B0-----:R-:W2:Y:S04]  /*c9870*/  LDL.LU R16, [R1+0x7e0] ;  /* 0x0007e00001107983 */ /* 0x001ea80000300800 */
        /* <DEDUP_REMOVED lines=15> */
[----:B------:R-:W-:-:S03]  /*c9970*/  ISETP.GE.AND P1, PT, R24, UR56, PT ;  /* 0x0000003818007c0c */ /* 0x000fc6000bf26270 */
[----:B------:R-:W5:Y:S01]  /*c9980*/  LDL.LU R10, [R1+0x6ec] ;  /* 0x0006ec00010a7983 */ /* 0x000f620000300800 */
[----:B------:R-:W-:-:S03]  /*c9990*/  @P0 LOP3.LUT R5, R5, 0x80, RZ, 0xfc, !PT ;  /* 0x0000008005050812 */ /* 0x000fc600078efcff */
[----:B------:R-:W5:Y:S01]  /*c99a0*/  LDL.LU R9, [R1+0x6e8] ;  /* 0x0006e80001097983 */ /* 0x000f620000300800 */
[----:B------:R-:W-:-:S03]  /*c99b0*/  ISETP.GE.AND P0, PT, R23, UR58, PT ;  /* 0x0000003a17007c0c */ /* 0x000fc6000bf06270 */
[----:B------:R-:W5:Y:S01]  /*c99c0*/  LDL.LU R8, [R1+0x6e4] ;  /* 0x0006e40001087983 */ /* 0x000f620000300800 */
[----:B---3--:R-:W-:-:S03]  /*c99d0*/  R2UR UR6, R6 ;  /* 0x00000000060672ca */ /* 0x008fc600000e0000 */
[----:B------:R-:W3:Y:S01]  /*c99e0*/  LDL.LU R7, [R1+0x6e0] ;  /* 0x0006e00001077983 */ /* 0x000ee20000300800 */
[----:B----4-:R-:W-:-:S03]  /*c99f0*/  R2UR UR72, R22 ;  /* 0x00000000164872ca */ /* 0x010fc600000e0000 */
        /* <DEDUP_REMOVED lines=8> */
[----:B--2---:R-:W-:-:S03]  /*c9a80*/  R2UR UR70, R16 ;  /* 0x00000000104672ca */ /* 0x004fc600000e0000 */
[----:B------:R-:W2:Y:S01]  /*c9a90*/  LDL.LU R16, [R1+0x2ba0] ;  /* 0x002ba00001107983 */ /* 0x000ea20000300800 */
[----:B-----5:R-:W-:Y:S02]  /*c9aa0*/  R2UR UR74, R4 ;  /* 0x00000000044a72ca */ /* 0x020fe400000e0000 */
[----:B------:R-:W-:Y:S02]  /*c9ab0*/  R2UR UR8, R3 ;  /* 0x00000000030872ca */ /* 0x000fe400000e0000 */
        /* <DEDUP_REMOVED lines=16> */
[----:B---3--:R-:W-:Y:S02]  /*c9bc0*/  R2UR UR42, R7 ;  /* 0x00000000072a72ca */ /* 0x008fe400000e0000 */
[----:B----4-:R-:W-:Y:S02]  /*c9bd0*/  R2UR UR44, R24 ;  /* 0x00000000182c72ca */ /* 0x010fe400000e0000 */
[----:B------:R-:W-:Y:S02]  /*c9be0*/  R2UR UR46, R23 ;  /* 0x00000000172e72ca */ /* 0x000fe400000e0000 */
[----:B------:R-:W-:Y:S02]  /*c9bf0*/  R2UR UR48, R6 ;  /* 0x00000000063072ca */ /* 0x000fe400000e0000 */
[----:B------:R-:W-:Y:S02]  /*c9c00*/  R2UR UR50, R22 ;  /* 0x00000000163272ca */ /* 0x000fe400000e0000 */
[----:B--2---:R-:W-:-:S02]  /*c9c10*/  R2UR UR75, R16 ;  /* 0x00000000104b72ca */ /* 0x004fc400000e0000 */
[----:B------:R-:W2:Y:S04]  /*c9c20*/  LDL.LU R16, [R1+0x2b9c] ;  /* 0x002b9c0001107983 */ /* 0x000ea80000300800 */
        /* <DEDUP_REMOVED lines=23> */
[----:B------:R-:W-:-:S04]  /*c9da0*/  LOP3.LUT R5, R5, 0xfffffdff, RZ, 0xc0, !PT ;  /* 0xfffffdff05057812 */ /* 0x000fc800078ec0ff */
[----:B------:R-:W-:-:S04]  /*c9db0*/  @P2 LOP3.LUT R5, R5, 0x200, RZ, 0xfc, !PT ;  /* 0x0000020005052812 */ /* 0x000fc800078efcff */
[----:B------:R-:W-:-:S04]  /*c9dc0*/  LOP3.LUT R5, R5, 0xfffff7ff, RZ, 0xc0, !PT ;  /* 0xfffff7ff05057812 */ /* 0x000fc800078ec0ff */
[----:B------:R-:W-:Y:S02]  /*c9dd0*/  @P1 LOP3.LUT R5, R5, 0x800, RZ, 0xfc, !PT ;  /* 0x0000080005051812 */ /* 0x000fe400078efcff */
[----:B------:R-:W-:Y:S02]  /*c9de0*/  R2UR UR56, R25 ;  /* 0x00000000193872ca */ /* 0x000fe400000e0000 */
[----:B------:R-:W-:Y:S02]  /*c9df0*/  LOP3.LUT R5, R5, 0xffffdfff, RZ, 0xc0, !PT ;  /* 0xffffdfff05057812 */ /* 0x000fe400078ec0ff */
[----:B------:R-:W-:Y:S02]  /*c9e00*/  R2UR UR54, R17 ;  /* 0x00000000113672ca */ /* 0x000fe400000e0000 */
[----:B------:R-:W-:Y:S02]  /*c9e10*/  @P0 LOP3.LUT R5, R5, 0x2000, RZ, 0xfc, !PT ;  /* 0x0000200005050812 */ /* 0x000fe400078efcff */
[----:B------:R-:W-:-:S02]  /*c9e20*/  R2UR UR58, R15 ;  /* 0x000000000f3a72ca */ /* 0x000fc400000e0000 */
[----:B------:R-:W-:Y:S01]  /*c9e30*/  LOP3.LUT R5, R5, 0xffffbfff, RZ, 0xc0, !PT ;  /* 0xffffbfff05057812 */ /* 0x000fe200078ec0ff */
[C---:B--2---:R-:W-:Y:S02]  /*c9e40*/  VIADD R25, R16.reuse, 0x178 ;  /* 0x0000017810197836 */ /* 0x044fe40000000000 */
[----:B------:R-:W-:-:S03]  /*c9e50*/  VIADD R17, R16, 0x177 ;  /* 0x0000017710117836 */ /* 0x000fc60000000000 */
[----:B------:R-:W-:Y:S01]  /*c9e60*/  ISETP.GE.AND P0, PT, R25, UR72, PT ;  /* 0x0000004819007c0c */ /* 0x000fe2000bf06270 */
[C---:B------:R-:W-:Y:S01]  /*c9e70*/  VIADD R15, R16.reuse, 0x179 ;  /* 0x00000179100f7836 */ /* 0x040fe20000000000 */
[----:B------:R-:W-:Y:S01]  /*c9e80*/  ISETP.GE.AND P1, PT, R17, UR6, PT ;  /* 0x0000000611007c0c */ /* 0x000fe2000bf26270 */
[----:B------:R-:W-:-:S03]  /*c9e90*/  VIADD R25, R16, 0x17a ;  /* 0x0000017a10197836 */ /* 0x000fc60000000000 */
[----:B------:R-:W-:Y:S01]  /*c9ea0*/  ISETP.GE.AND P2, PT, R15, UR70, PT ;  /* 0x000000460f007c0c */ /* 0x000fe2000bf46270 */
[----:B------:R-:W-:-:S08]  /*c9eb0*/  VIADD R15, R16, 0x17b ;  /* 0x0000017b100f7836 */ /* 0x000fd00000000000 */
[----:B------:R-:W-:Y:S02]  /*c9ec0*/  @P1 LOP3.LUT R5, R5, 0x4000, RZ, 0xfc, !PT ;  /* 0x0000400005051812 */ /* 0x000fe400078efcff */
[----:B------:R-:W-:Y:S01]  /*c9ed0*/  ISETP.GE.AND P1, PT, R25, UR75, PT ;  /* 0x0000004b19007c0c */ /* 0x000fe2000bf26270 */
[----:B------:R-:W-:Y:S01]  /*c9ee0*/  VIADD R25, R16, 0x17c ;  /* 0x0000017c10197836 */ /* 0x000fe20000000000 */
[----:B------:R-:W-:Y:S02]  /*c9ef0*/  LOP3.LUT R5, R5, 0xffdfffff, RZ, 0xc0, !PT ;  /* 0xffdfffff05057812 */ /* 0x000fe400078ec0ff */
[----:B---3--:R-:W-:-:S04]  /*c9f00*/  LOP3.LUT R22, R22, 0xffffbfff, RZ, 0xc0, !PT ;  /* 0xffffbfff16167812 */ /* 0x008fc800078ec0ff */
[----:B------:R-:W-:-:S04]  /*c9f10*/  @P0 LOP3.LUT R22, R22, 0x4000, RZ, 0xfc, !PT ;  /* 0x0000400016160812 */ /* 0x000fc800078efcff */
[----:B------:R-:W-:-:S04]  /*c9f20*/  LOP3.LUT R22, R22, 0xfffdffff, RZ, 0xc0, !PT ;  /* 0xfffdffff16167812 */ /* 0x000fc800078ec0ff */
[----:B------:R-:W-:Y:S02]  /*c9f30*/  @P2 LOP3.LUT R22, R22, 0x20000, RZ, 0xfc, !PT ;  /* 0x0002000016162812 */ /* 0x000fe400078efcff */
[----:B------:R-:W-:Y:S02]  /*c9f40*/  ISETP.GE.AND P2, PT, R25, UR8, PT ;  /* 0x0000000819007c0c */ /* 0x000fe4000bf46270 */
[----:B------:R-:W-:Y:S01]  /*c9f50*/  ISETP.GE.AND P0, PT, R15, UR74, PT ;  /* 0x0000004a0f007c0c */ /* 0x000fe2000bf06270 */
[----:B------:R-:W-:Y:S01]  /*c9f60*/  VIADD R15, R16, 0x17d ;  /* 0x0000017d100f7836 */ /* 0x000fe20000000000 */
[----:B------:R-:W-:-:S04]  /*c9f70*/  LOP3.LUT R22, R22, 0xfffbffff, RZ, 0xc0, !PT ;  /* 0xfffbffff16167812 */ /* 0x000fc800078ec0ff */
[----:B------:R-:W-:Y:S02]  /*c9f80*/  @P1 LOP3.LUT R22, R22, 0x40000, RZ, 0xfc, !PT ;  /* 0x0004000016161812 */ /* 0x000fe400078efcff */
[----:B------:R-:W-:Y:S01]  /*c9f90*/  ISETP.GE.AND P1, PT, R15, UR10, PT ;  /* 0x0000000a0f007c0c */ /* 0x000fe2000bf26270 */
[----:B------:R-:W-:Y:S01]  /*c9fa0*/  VIADD R25, R16, 0x17e ;  /* 0x0000017e10197836 */ /* 0x000fe20000000000 */
[----:B------:R-:W-:Y:S02]  /*c9fb0*/  LOP3.LUT R22, R22, 0xffdfffff, RZ, 0xc0, !PT ;  /* 0xffdfffff16167812 */ /* 0x000fe400078ec0ff */
[----:B------:R-:W-:Y:S02]  /*c9fc0*/  @P2 LOP3.LUT R5, R5, 0x200000, RZ, 0xfc, !PT ;  /* 0x0020000005052812 */ /* 0x000fe400078efcff */
[----:B------:R-:W-:Y:S02]  /*c9fd0*/  @P0 LOP3.LUT R22, R22, 0x200000, RZ, 0xfc, !PT ;  /* 0x0020000016160812 */ /* 0x000fe400078efcff */
[----:B------:R-:W-:-:S02]  /*c9fe0*/  ISETP.GE.AND P0, PT, R25, UR12, PT ;  /* 0x0000000c19007c0c */ /* 0x000fc4000bf06270 */
        /* <DEDUP_REMOVED lines=12> */
[----:B------:R-:W-:Y:S02]  /*ca0b0*/  ISETP.GE.AND P1, PT, R6, UR22, PT ;  /* 0x0000001606007c0c */ /* 0x000fe4000bf26270 */
[----:B------:R-:W2:Y:S01]  /*ca0c0*/  LDL.LU R6, [R1+0x2b3c] ;  /* 0x002b3c0001067983 */ /* 0x000ea20000300800 */
[----:B------:R-:W-:-:S03]  /*ca0d0*/  ISETP.GE.AND P4, PT, R23, UR28, PT ;  /* 0x0000001c17007c0c */ /* 0x000fc6000bf86270 */
[----:B------:R-:W3:Y:S01]  /*ca0e0*/  LDL.LU R23, [R1+0x2b38] ;  /* 0x002b380001177983 */ /* 0x000ee20000300800 */
[C---:B------:R-:W-:Y:S02]  /*ca0f0*/  VIADD R25, R16.reuse, 0x182 ;  /* 0x0000018210197836 */ /* 0x040fe40000000000 */
[----:B------:R-:W-:-:S03]  /*ca100*/  VIADD R15, R16, 0x181 ;  /* 0x00000181100f7836 */ /* 0x000fc60000000000 */
[----:B------:R-:W-:Y:S02]  /*ca110*/  ISETP.GE.AND P2, PT, R25, UR20, PT ;  /* 0x0000001419007c0c */ /* 0x000fe4000bf46270 */
[----:B------:R-:W-:Y:S02]  /*ca120*/  ISETP.GE.AND P0, PT, R15, UR18, PT ;  /* 0x000000120f007c0c */ /* 0x000fe4000bf06270 */
[----:B------:R-:W-:Y:S01]  /*ca130*/  LOP3.LUT R22, R22, 0xfffffffd, RZ, 0xc0, !PT ;  /* 0xfffffffd16167812 */ /* 0x000fe200078ec0ff */
[C---:B------:R-:W-:Y:S01]  /*ca140*/  VIADD R15, R16.reuse, 0x184 ;  /* 0x00000184100f7836 */ /* 0x040fe20000000000 */
[----:B------:R-:W-:Y:S01]  /*ca150*/  LOP3.LUT R5, R5, 0x7fffffff, RZ, 0xc0, !PT ;  /* 0x7fffffff05057812 */ /* 0x000fe200078ec0ff */
[----:B------:R-:W-:-:S06]  /*ca160*/  VIADD R25, R16, 0x185 ;  /* 0x0000018510197836 */ /* 0x000fcc0000000000 */
[----:B------:R-:W-:Y:S02]  /*ca170*/  @P2 LOP3.LUT R22, R22, 0x2, RZ, 0xfc, !PT ;  /* 0x0000000216162812 */ /* 0x000fe400078efcff */
[----:B------:R-:W-:Y:S02]  /*ca180*/  @P0 LOP3.LUT R5, R5, 0x80000000, RZ, 0xfc, !PT ;  /* 0x8000000005050812 */ /* 0x000fe400078efcff */
[----:B------:R-:W-:Y:S02]  /*ca190*/  ISETP.GE.AND P0, PT, R15, UR24, PT ;  /* 0x000000180f007c0c */ /* 0x000fe4000bf06270 */
[----:B------:R-:W-:-:S04]  /*ca1a0*/  LOP3.LUT R22, R22, 0xfffffffb, RZ, 0xc0, !PT ;  /* 0xfffffffb16167812 */ /* 0x000fc800078ec0ff */
[----:B------:R-:W-:Y:S01]  /*ca1b0*/  @P1 LOP3.LUT R22, R22, 0x4, RZ, 0xfc, !PT ;  /* 0x0000000416161812 */ /* 0x000fe200078efcff */
[----:B------:R-:W-:Y:S01]  /*ca1c0*/  VIADD R17, R16, 0x188 ;  /* 0x0000018810117836 */ /* 0x000fe20000000000 */
[----:B------:R-:W-:Y:S02]  /*ca1d0*/  ISETP.GE.AND P5, PT, R25, UR26, PT ;  /* 0x0000001a19007c0c */ /* 0x000fe4000bfa6270 */
[----:B------:R-:W-:-:S04]  /*ca1e0*/  LOP3.LUT R22, R22, 0xffffffdf, RZ, 0xc0, !PT ;  /* 0xffffffdf16167812 */ /* 0x000fc800078ec0ff */
[----:B------:R-:W-:Y:S02]  /*ca1f0*/  @P0 LOP3.LUT R22, R22, 0x20, RZ, 0xfc, !PT ;  /* 0x0000002016160812 */ /* 0x000fe400078efcff */
[----:B------:R-:W-:Y:S01]  /*ca200*/  ISETP.GE.AND P0, PT, R17, UR32, PT ;  /* 0x0000002011007c0c */ /* 0x000fe2000bf06270 */
[----:B------:R-:W-:-:S05]  /*ca210*/  VIADD R25, R16, 0x18a ;  /* 0x0000018a10197836 */ /* 0x000fca0000000000 */
[----:B------:R-:W-:Y:S01]  /*ca220*/  ISETP.GE.AND P1, PT, R25, UR36, PT ;  /* 0x0000002419007c0c */ /* 0x000fe2000bf26270 */
[C---:B------:R-:W-:Y:S02]  /*ca230*/  VIADD R25, R16.reuse, 0x18b ;  /* 0x0000018b10197836 */ /* 0x040fe40000000000 */
[----:B------:R-:W-:-:S05]  /*ca240*/  VIADD R15, R16, 0x189 ;  /* 0x00000189100f7836 */ /* 0x000fca0000000000 */
[----:B------:R-:W-:Y:S01]  /*ca250*/  ISETP.GE.AND P2, PT, R15, UR34, PT ;  /* 0x000000220f007c0c */ /* 0x000fe2000bf46270 */
[C---:B------:R-:W-:Y:S01]  /*ca260*/  VIADD R15, R16.reuse, 0x18c ;  /* 0x0000018c100f7836 */ /* 0x040fe20000000000 */
[----:B------:R-:W-:Y:S01]  /*ca270*/  R2UR UR52, R27 ;  /* 0x000000001b3472ca */ /* 0x000fe200000e0000 */
[----:B------:R-:W-:-:S05]  /*ca280*/  VIADD R27, R16, 0x187 ;  /* 0x00000187101b7836 */ /* 0x000fca0000000000 */
[----:B------:R-:W-:Y:S02]  /*ca290*/  ISETP.GE.AND P3, PT, R27, UR30, PT ;  /* 0x0000001e1b007c0c */ /* 0x000fe4000bf66270 */
[----:B--2---:R-:W-:-:S04]  /*ca2a0*/  LOP3.LUT R6, R6, 0xfffff7ff, RZ, 0xc0, !PT ;  /* 0xfffff7ff06067812 */ /* 0x004fc800078ec0ff */
[----:B------:R-:W-:Y:S02]  /*ca2b0*/  @P5 LOP3.LUT R6, R6, 0x800, RZ, 0xfc, !PT ;  /* 0x0000080006065812 */ /* 0x000fe400078efcff */
[----:B---3--:R-:W-:Y:S02]  /*ca2c0*/  LOP3.LUT R23, R23, 0xffffefff, RZ, 0xc0, !PT ;  /* 0xffffefff17177812 */ /* 0x008fe400078ec0ff */
[----:B------:R-:W-:Y:S02]  /*ca2d0*/  LOP3.LUT R6, R6, 0xffffefff, RZ, 0xc0, !PT ;  /* 0xffffefff06067812 */ /* 0x000fe400078ec0ff */
[----:B------:R-:W-:Y:S02]  /*ca2e0*/  @P0 LOP3.LUT R23, R23, 0x1000, RZ, 0xfc, !PT ;  /* 0x0000100017170812 */ /* 0x000fe400078efcff */
[----:B------:R-:W-:Y:S02]  /*ca2f0*/  @P4 LOP3.LUT R6, R6, 0x1000, RZ, 0xfc, !PT ;  /* 0x0000100006064812 */ /* 0x000fe400078efcff */
[----:B------:R-:W-:-:S02]  /*ca300*/  ISETP.GE.AND P4, PT, R25, UR38, PT ;  /* 0x0000002619007c0c */ /* 0x000fc4000bf86270 */
[----:B------:R-:W-:-:S04]  /*ca310*/  LOP3.LUT R23, R23, 0xfffdffff, RZ, 0xc0, !PT ;  /* 0xfffdffff17177812 */ /* 0x000fc800078ec0ff */
[----:B------:R-:W-:Y:S02]  /*ca320*/  @P1 LOP3.LUT R23, R23, 0x20000, RZ, 0xfc, !PT ;  /* 0x0002000017171812 */ /* 0x000fe400078efcff */
[----:B------:R-:W-:Y:S02]  /*ca330*/  ISETP.GE.AND P0, PT, R15, UR40, PT ;  /* 0x000000280f007c0c */ /* 0x000fe4000bf06270 */
[----:B------:R-:W-:Y:S01]  /*ca340*/  LOP3.LUT R23, R23, 0xfffbffff, RZ, 0xc0, !PT ;  /* 0xfffbffff17177812 */ /* 0x000fe200078ec0ff */
[----:B------:R-:W-:Y:S01]  /*ca350*/  VIADD R25, R16, 0x18d ;  /* 0x0000018d10197836 */ /* 0x000fe20000000000 */
[----:B------:R-:W2:Y:S02]  /*ca360*/  LDL.LU R15, [R1+0xce0] ;  /* 0x000ce000010f7983 */ /* 0x000ea40000300800 */
[----:B------:R-:W-:Y:S02]  /*ca370*/  @P4 LOP3.LUT R23, R23, 0x40000, RZ, 0xfc, !PT ;  /* 0x0004000017174812 */ /* 0x000fe400078efcff */
[----:B------:R-:W-:Y:S01]  /*ca380*/  ISETP.GE.AND P1, PT, R25, UR42, PT ;  /* 0x0000002a19007c0c */ /* 0x000fe2000bf26270 */
[----:B------:R-:W3:Y:S01]  /*ca390*/  LDL.LU R27, [R1+0xf00] ;  /* 0x000f0000011b7983 */ /* 0x000ee20000300800 */
[----:B------:R-:W-:-:S04]  /*ca3a0*/  LOP3.LUT R23, R23, 0xffdfffff, RZ, 0xc0, !PT ;  /* 0xffdfffff17177812 */ /* 0x000fc800078ec0ff */
[----:B------:R-:W-:-:S04]  /*ca3b0*/  @P0 LOP3.LUT R23, R23, 0x200000, RZ, 0xfc, !PT ;  /* 0x0020000017170812 */ /* 0x000fc800078efcff */
[----:B------:R-:W-:-:S04]  /*ca3c0*/  LOP3.LUT R23, R23, 0xff7fffff, RZ, 0xc0, !PT ;  /* 0xff7fffff17177812 */ /* 0x000fc800078ec0ff */
[----:B------:R-:W-:Y:S02]  /*ca3d0*/  @P1 LOP3.LUT R23, R23, 0x800000, RZ, 0xfc, !PT ;  /* 0x0080000017171812 */ /* 0x000fe400078efcff */
[----:B------:R-:W-:Y:S02]  /*ca3e0*/  ISETP.GE.AND P1, PT, R24, UR48, PT ;  /* 0x0000003018007c0c */ /* 0x000fe4000bf26270 */
[----:B------:R-:W2:Y:S01]  /*ca3f0*/  LDL.LU R24, [R1+0x2b34] ;  /* 0x002b340001187983 */ /* 0x000ea20000300800 */
[C---:B------:R-:W-:Y:S02]  /*ca400*/  VIADD R17, R16.reuse, 0x18e ;  /* 0x0000018e10117836 */ /* 0x040fe40000000000 */
[----:B------:R-:W-:-:S03]  /*ca410*/  VIADD R25, R16, 0x18f ;  /* 0x0000018f10197836 */ /* 0x000fc60000000000 */
[----:B------:R-:W-:Y:S01]  /*ca420*/  ISETP.GE.AND P4, PT, R17, UR44, PT ;  /* 0x0000002c11007c0c */ /* 0x000fe2000bf86270 */
[C---:B------:R-:W-:Y:S01]  /*ca430*/  VIADD R17, R16.reuse, 0x191 ;  /* 0x0000019110117836 */ /* 0x040fe20000000000 */
[----:B------:R-:W-:Y:S02]  /*ca440*/  ISETP.GE.AND P0, PT, R25, UR46, PT ;  /* 0x0000002e19007c0c */ /* 0x000fe4000bf06270 */
[----:B------:R-:W-:Y:S01]  /*ca450*/  LOP3.LUT R23, R23, 0xfdffffff, RZ, 0xc0, !PT ;  /* 0xfdffffff17177812 */ /* 0x000fe200078ec0ff */
[----:B------:R-:W-:-:S08]  /*ca460*/  VIADD R25, R16, 0x192 ;  /* 0x0000019210197836 */ /* 0x000fd00000000000 */
[----:B------:R-:W-:Y:S02]  /*ca470*/  @P4 LOP3.LUT R23, R23, 0x2000000, RZ, 0xfc, !PT ;  /* 0x0200000017174812 */ /* 0x000fe400078efcff */
[----:B------:R-:W-:Y:S02]  /*ca480*/  ISETP.GE.AND P4, PT, R17, UR50, PT ;  /* 0x0000003211007c0c */ /* 0x000fe4000bf86270 */
[----:B------:R-:W-:-:S04]  /*ca490*/  LOP3.LUT R23, R23, 0xefffffff, RZ, 0xc0, !PT ;  /* 0xefffffff17177812 */ /* 0x000fc800078ec0ff */
[----:B------:R-:W-:Y:S02]  /*ca4a0*/  @P0 LOP3.LUT R23, R23, 0x10000000, RZ, 0xfc, !PT ;  /* 0x1000000017170812 */ /* 0x000fe400078efcff */
[----:B------:R-:W-:Y:S01]  /*ca4b0*/  ISETP.GE.AND P0, PT, R25, UR52, PT ;  /* 0x0000003419007c0c */ /* 0x000fe2000bf06270 */
[----:B------:R-:W-:Y:S01]  /*ca4c0*/  VIADD R17, R16, 0x193 ;  /* 0x0000019310117836 */ /* 0x000fe20000000000 */
[----:B------:R-:W-:-:S04]  /*ca4d0*/  LOP3.LUT R23, R23, 0xdfffffff, RZ, 0xc0, !PT ;  /* 0xdfffffff17177812 */ /* 0x000fc800078ec0ff */
[----:B------:R-:W-:Y:S02]  /*ca4e0*/  @P1 LOP3.LUT R23, R23, 0x20000000, RZ, 0xfc, !PT ;  /* 0x2000000017171812 */ /* 0x000fe400078efcff */
[----:B------:R-:W-:Y:S01]  /*ca4f0*/  ISETP.GE.AND P1, PT, R17, UR54, PT ;  /* 0x0000003611007c0c */ /* 0x000fe2000bf26270 */
[C---:B------:R-:W-:Y:S02]  /*ca500*/  VIADD R25, R16.reuse, 0x194 ;  /* 0x0000019410197836 */ /* 0x040fe40000000000 */
[----:B------:R-:W-:Y:S01]  /*ca510*/  VIADD R17, R16, 0x195 ;  /* 0x0000019510117836 */ /* 0x000fe20000000000 */
        /* <DEDUP_REMOVED lines=11> */
[----:B------:R-:W-:Y:S01]  /*ca5d0*/  ISETP.GE.AND P1, PT, R25, UR76, PT ;  /* 0x0000004c19007c0c */ /* 0x000fe2000bf26270 */
[----:B------:R-:W-:Y:S01]  /*ca5e0*/  VIADD R25, R16, 0x197 ;  /* 0x0000019710197836 */ /* 0x000fe20000000000 */
[----:B------:R-:W-:-:S04]  /*ca5f0*/  LOP3.LUT R24, R24, 0xfffffeff, RZ, 0xc0, !PT ;  /* 0xfffffeff18187812 */ /* 0x000fc800078ec0ff */
[----:B------:R-:W-:Y:S02]  /*ca600*/  @P0 LOP3.LUT R24, R24, 0x100, RZ, 0xfc, !PT ;  /* 0x0000010018180812 */ /* 0x000fe400078efcff */
[----:B------:R-:W-:Y:S01]  /*ca610*/  ISETP.GE.AND P0, PT, R25, UR77, PT ;  /* 0x0000004d19007c0c */ /* 0x000fe2000bf06270 */
[C---:B------:R-:W-:Y:S01]  /*ca620*/  VIADD R25, R16.reuse, 0x198 ;  /* 0x0000019810197836 */ /* 0x040fe20000000000 */
[----:B---3--:R-:W-:Y:S02]  /*ca630*/  R2UR.FILL UR77, R27 ;  /* 0x000000001b4d72ca */ /* 0x008fe400004e0000 */
[----:B------:R-:W2:Y:S02]  /*ca640*/  LDL.LU R27, [R1+0x2b30] ;  /* 0x002b3000011b7983 */ /* 0x000ea40000300800 */
[----:B------:R-:W-:Y:S02]  /*ca650*/  ISETP.GE.AND P4, PT, R25, UR59, PT ;  /* 0x0000003b19007c0c */ /* 0x000fe4000bf86270 */
[----:B------:R-:W3:Y:S01]  /*ca660*/  LDL.LU R25, [R1+0x2b2c] ;  /* 0x002b2c0001197983 */ /* 0x000ee20000300800 */
[----:B------:R-:W-:Y:S01]  /*ca670*/  VIADD R17, R16, 0x199 ;  /* 0x0000019910117836 */ /* 0x000fe20000000000 */
[----:B------:R-:W-:-:S02]  /*ca680*/  LOP3.LUT R24, R24, 0xffff7fff, RZ, 0xc0, !PT ;  /* 0xffff7fff18187812 */ /* 0x000fc400078ec0ff */
[----:B------:R-:W-:Y:S02]  /*ca690*/  R2UR.FILL UR76, R15 ;  /* 0x000000000f4c72ca */ /* 0x000fe400004e0000 */
[----:B------:R-:W-:Y:S01]  /*ca6a0*/  ISETP.GE.AND P6, PT, R17, UR57, PT ;  /* 0x0000003911007c0c */ /* 0x000fe2000bfc6270 */
[----:B------:R-:W-:-:S04]  /*ca6b0*/  VIADD R15, R16, 0x19a ;  /* 0x0000019a100f7836 */ /* 0x000fc80000000000 */
        /* <DEDUP_REMOVED lines=14> */
[----:B---3--:R-:W-:Y:S02]  /*ca7a0*/  ISETP.GE.AND P6, PT, R25, UR47, PT ;  /* 0x0000002f19007c0c */ /* 0x008fe4000bfc6270 */
[----:B------:R-:W3:Y:S01]  /*ca7b0*/  LDL.LU R25, [R1+0x2b28] ;  /* 0x002b280001197983 */ /* 0x000ee20000300800 */
[----:B------:R-:W-:-:S05]  /*ca7c0*/  VIADD R15, R16, 0x19d ;  /* 0x0000019d100f7836 */ /* 0x000fca0000000000 */
[----:B------:R-:W-:Y:S02]  /*ca7d0*/  ISETP.GE.AND P4, PT, R15, UR49, PT ;  /* 0x000000310f007c0c */ /* 0x000fe4000bf86270 */
[----:B------:R-:W-:Y:S01]  /*ca7e0*/  LOP3.LUT R24, R24, 0xfbffffff, RZ, 0xc0, !PT ;  /* 0xfbffffff18187812 */ /* 0x000fe200078ec0ff */
[C---:B------:R-:W-:Y:S02]  /*ca7f0*/  VIADD R17, R16.reuse, 0x19f ;  /* 0x0000019f10117836 */ /* 0x040fe40000000000 */
        /* <DEDUP_REMOVED lines=12> */
[----:B---3--:R-:W-:-:S04]  /*ca8c0*/  LOP3.LUT R25, R25, 0xfffffffd, RZ, 0xc0, !PT ;  /* 0xfffffffd19197812 */ /* 0x008fc800078ec0ff */
[----:B------:R-:W-:Y:S02]  /*ca8d0*/  @P6 LOP3.LUT R25, R25, 0x2, RZ, 0xfc, !PT ;  /* 0x0000000219196812 */ /* 0x000fe400078efcff */
[----:B------:R-:W-:Y:S02]  /*ca8e0*/  ISETP.GE.AND P6, PT, R15, UR39, PT ;  /* 0x000000270f007c0c */ /* 0x000fe4000bfc6270 */
[----:B------:R-:W-:-:S04]  /*ca8f0*/  LOP3.LUT R25, R25, 0xfffffff7, RZ, 0xc0, !PT ;  /* 0xfffffff719197812 */ /* 0x000fc800078ec0ff */
[----:B------:R-:W-:Y:S01]  /*ca900*/  @P4 LOP3.LUT R25, R25, 0x8, RZ, 0xfc, !PT ;  /* 0x0000000819194812 */ /* 0x000fe200078efcff */
[----:B------:R-:W-:-:S03]  /*ca910*/  VIADD R15, R16, 0x1a4 ;  /* 0x000001a4100f7836 */ /* 0x000fc60000000000 */
[----:B------:R-:W-:Y:S02]  /*ca920*/  LOP3.LUT R25, R25, 0xffffffdf, RZ, 0xc0, !PT ;  /* 0xffffffdf19197812 */ /* 0x000fe400078ec0ff */
[----:B------:R-:W-:Y:S02]  /*ca930*/  ISETP.GE.AND P4, PT, R17, UR37, PT ;  /* 0x0000002511007c0c */ /* 0x000fe4000bf86270 */
[----:B------:R-:W-:Y:S01]  /*ca940*/  @P6 LOP3.LUT R25, R25, 0x20, RZ, 0xfc, !PT ;  /* 0x0000002019196812 */ /* 0x000fe200078efcff */
[----:B------:R-:W3:Y:S01]  /*ca950*/  LDL.LU R17, [R1+0x2b24] ;  /* 0x002b240001117983 */ /* 0x000ee20000300800 */
[----:B------:R-:W-:-:S03]  /*ca960*/  ISETP.GE.AND P6, PT, R15, UR35, PT ;  /* 0x000000230f007c0c */ /* 0x000fc6000bfc6270 */
[----:B------:R-:W2:Y:S01]  /*ca970*/  LDL.LU R15, [R1+0x2b20] ;  /* 0x002b2000010f7983 */ /* 0x000ea20000300800 */
[----:B------:R-:W-:-:S05]  /*ca980*/  LOP3.LUT R25, R25, 0xfffffeff, RZ, 0xc0, !PT ;  /* 0xfffffeff19197812 */ /* 0x000fca00078ec0ff */
[----:B------:R-:W-:-:S04]  /*ca990*/  @P4 LOP3.LUT R25, R25, 0x100, RZ, 0xfc, !PT ;  /* 0x0000010019194812 */ /* 0x000fc800078efcff */
[----:B------:R-:W-:-:S04]  /*ca9a0*/  LOP3.LUT R25, R25, 0xfffffdff, RZ, 0xc0, !PT ;  /* 0xfffffdff19197812 */ /* 0x000fc800078ec0ff */
[----:B------:R-:W-:-:S04]  /*ca9b0*/  @P6 LOP3.LUT R25, R25, 0x200, RZ, 0xfc, !PT ;  /* 0x0000020019196812 */ /* 0x000fc800078efcff */
[----:B------:R-:W-:Y:S02]  /*ca9c0*/  LOP3.LUT R25, R25, 0xffffefff, RZ, 0xc0, !PT ;  /* 0xffffefff19197812 */ /* 0x000fe400078ec0ff */
[----:B--2---:R-:W-:Y:S02]  /*ca9d0*/  ISETP.GE.AND P4, PT, R15, UR33, PT ;  /* 0x000000210f007c0c */ /* 0x004fe4000bf86270 */
[----:B------:R-:W2:Y:S01]  /*ca9e0*/  LDL.LU R15, [R1+0x2b1c] ;  /* 0x002b1c00010f7983 */ /* 0x000ea20000300800 */
[----:B---3--:R-:W-:-:S03]  /*ca9f0*/  ISETP.GE.AND P6, PT, R17, UR31, PT ;  /* 0x0000001f11007c0c */ /* 0x008fc6000bfc6270 */
[----:B------:R-:W3:Y:S07]  /*caa00*/  LDL.LU R17, [R1+0x2b18] ;  /* 0x002b180001117983 */ /* 0x000eee0000300800 */
[----:B------:R-:W-:Y:S02]  /*caa10*/  @P4 LOP3.LUT R25, R25, 0x1000, RZ, 0xfc, !PT ;  /* 0x0000100019194812 */ /* 0x000fe400078efcff */
[----:B------:R-:W-:Y:S02]  /*caa20*/  ISETP.GE.AND P4, PT, R27, UR29, PT ;  /* 0x0000001d1b007c0c */ /* 0x000fe4000bf86270 */
[----:B------:R-:W2:Y:S01]  /*caa30*/  LDL.LU R27, [R1+0x2b14] ;  /* 0x002b1400011b7983 */ /* 0x000ea20000300800 */
[----:B------:R-:W-:-:S04]  /*caa40*/  LOP3.LUT R25, R25, 0xffffbfff, RZ, 0xc0, !PT ;  /* 0xffffbfff19197812 */ /* 0x000fc800078ec0ff */
[----:B------:R-:W-:Y:S02]  /*caa50*/  @P6 LOP3.LUT R25, R25, 0x4000, RZ, 0xfc, !PT ;  /* 0x0000400019196812 */ /* 0x000fe400078efcff */
[----:B------:R-:W-:Y:S02]  /*caa60*/  ISETP.GE.AND P6, PT, R7, UR27, PT ;  /* 0x0000001b07007c0c */ /* 0x000fe4000bfc6270 */
[----:B------:R-:W-:Y:S01]  /*caa70*/  LOP3.LUT R25, R25, 0xfffeffff, RZ, 0xc0, !PT ;  /* 0xfffeffff19197812 */ /* 0x000fe200078ec0ff */
[----:B------:R-:W3:Y:S03]  /*caa80*/  LDL.LU R7, [R1+0x2b10] ;  /* 0x002b100001077983 */ /* 0x000ee60000300800 */
[----:B------:R-:W-:Y:S02]  /*caa90*/  @P4 LOP3.LUT R25, R25, 0x10000, RZ, 0xfc, !PT ;  /* 0x0001000019194812 */ /* 0x000fe400078efcff */
[----:B------:R-:W-:-:S02]  /*caaa0*/  ISETP.GE.AND P4, PT, R8, UR25, PT ;  /* 0x0000001908007c0c */ /* 0x000fc4000bf86270 */
[----:B------:R-:W-:Y:S01]  /*caab0*/  LOP3.LUT R25, R25, 0xfff7ffff, RZ, 0xc0, !PT ;  /* 0xfff7ffff19197812 */ /* 0x000fe200078ec0ff */
[----:B------:R-:W3:Y:S03]  /*caac0*/  LDL.LU R8, [R1+0x2b0c] ;  /* 0x002b0c0001087983 */ /* 0x000ee60000300800 */
[----:B------:R-:W-:Y:S02]  /*caad0*/  @P6 LOP3.LUT R25, R25, 0x80000, RZ, 0xfc, !PT ;  /* 0x0008000019196812 */ /* 0x000fe400078efcff */
[----:B------:R-:W-:Y:S02]  /*caae0*/  ISETP.GE.AND P6, PT, R9, UR23, PT ;  /* 0x0000001709007c0c */ /* 0x000fe4000bfc6270 */
[----:B------:R-:W-:Y:S01]  /*caaf0*/  LOP3.LUT R25, R25, 0xffefffff, RZ, 0xc0, !PT ;  /* 0xffefffff19197812 */ /* 0x000fe200078ec0ff */
[----:B------:R-:W3:Y:S03]  /*cab00*/  LDL.LU R9, [R1+0x2b08] ;  /* 0x002b080001097983 */ /* 0x000ee60000300800 */
[----:B------:R-:W-:-:S02]  /*cab10*/  @P4 LOP3.LUT R25, R25, 0x100000, RZ, 0xfc, !PT ;  /* 0x0010000019194812 */ /* 0x000fc400078efcff */
[----:B------:R-:W-:Y:S02]  /*cab20*/  ISETP.GE.AND P4, PT, R10, UR21, PT ;  /* 0x000000150a007c0c */ /* 0x000fe4000bf86270 */
        /* <DEDUP_REMOVED lines=10> */
[----:B------:R-:W-:-:S04]  /*cabd0*/  @P6 LOP3.LUT R25, R25, 0x8000000, RZ, 0xfc, !PT ;  /* 0x0800000019196812 */ /* 0x000fc800078efcff */
[----:B------:R-:W-:-:S04]  /*cabe0*/  LOP3.LUT R25, R25, 0xbfffffff, RZ, 0xc0, !PT ;  /* 0xbfffffff19197812 */ /* 0x000fc800078ec0ff */
[----:B------:R-:W-:Y:S02]  /*cabf0*/  @P4 LOP3.LUT R25, R25, 0x40000000, RZ, 0xfc, !PT ;  /* 0x4000000019194812 */ /* 0x000fe400078efcff */
[----:B------:R-:W-:Y:S02]  /*cac00*/  ISETP.GE.AND P4, PT, R18, UR13, PT ;  /* 0x0000000d12007c0c */ /* 0x000fe4000bf86270 */
[----:B------:R-:W-:Y:S02]  /*cac10*/  LOP3.LUT R24, R24, 0xffffdfff, RZ, 0xc0, !PT ;  /* 0xffffdfff18187812 */ /* 0x000fe400078ec0ff */
[----:B------:R-:W-:Y:S02]  /*cac20*/  LOP3.LUT R23, R23, 0xffffbfff, RZ, 0xc0, !PT ;  /* 0xffffbfff17177812 */ /* 0x000fe400078ec0ff */
[----:B------:R-:W-:Y:S02]  /*cac30*/  ISETP.GE.AND P6, PT, R26, UR15, PT ;  /* 0x0000000f1a007c0c */ /* 0x000fe4000bfc6270 */
[----:B------:R-:W-:Y:S01]  /*cac40*/  LOP3.LUT R25, R25, 0x7fffffff, RZ, 0xc0, !PT ;  /* 0x7fffffff19197812 */ /* 0x000fe200078ec0ff */
[----:B------:R-:W3:Y:S04]  /*cac50*/  LDL.LU R26, [R1+0x2af8] ;  /* 0x002af800011a7983 */ /* 0x000ee80000300800 */
[----:B------:R-:W3:Y:S06]  /*cac60*/  LDL.LU R18, [R1+0x2af4] ;  /* 0x002af40001127983 */ /* 0x000eec0000300800 */
[----:B------:R-:W-:-:S02]  /*cac70*/  @P6 LOP3.LUT R25, R25, 0x80000000, RZ, 0xfc, !PT ;  /* 0x8000000019196812 */ /* 0x000fc400078efcff */
[----:B------:R-:W-:Y:S02]  /*cac80*/  ISETP.GE.AND P6, PT, R13, UR11, PT ;  /* 0x0000000b0d007c0c */ /* 0x000fe4000bfc6270 */
[----:B------:R-:W3:Y:S01]  /*cac90*/  LDL.LU R13, [R1+0x2af0] ;  /* 0x002af000010d7983 */ /* 0x000ee20000300800 */
[----:B-----5:R-:W-:Y:S02]  /*caca0*/  LOP3.LUT R2, R2, 0xfffffffe, RZ, 0xc0, !PT ;  /* 0xfffffffe02027812 */ /* 0x020fe400078ec0ff */
[----:B----4-:R-:W-:Y:S02]  /*cacb0*/  LOP3.LUT P5, RZ, R3, 0x8, RZ, 0xc0, !PT ;  /* 0x0000000803ff7812 */ /* 0x010fe400078ac0ff */
[----:B--2---:R-:W-:-:S04]  /*cacc0*/  LOP3.LUT R27, R27, 0xfffffffb, RZ, 0xc0, !PT ;  /* 0xfffffffb1b1b7812 */ /* 0x004fc800078ec0ff */
[----:B------:R-:W-:Y:S02]  /*cacd0*/  @P4 LOP3.LUT R27, R27, 0x4, RZ, 0xfc, !PT ;  /* 0x000000041b1b4812 */ /* 0x000fe400078efcff */
[----:B------:R-:W-:Y:S02]  /*cace0*/  ISETP.GE.AND P4, PT, R12, UR9, PT ;  /* 0x000000090c007c0c */ /* 0x000fe4000bf86270 */
[----:B------:R-:W-:Y:S01]  /*cacf0*/  LOP3.LUT R27, R27, 0xffffffef, RZ, 0xc0, !PT ;  /* 0xffffffef1b1b7812 */ /* 0x000fe200078ec0ff */
[----:B------:R-:W2:Y:S10]  /*cad00*/  LDL.LU R12, [R1+0x2aec] ;  /* 0x002aec00010c7983 */ /* 0x000eb40000300800 */
[----:B------:R-:W-:-:S02]  /*cad10*/  @P4 LOP3.LUT R24, R24, 0x2000, RZ, 0xfc, !PT ;  /* 0x0000200018184812 */ /* 0x000fc400078efcff */
[----:B------:R-:W-:-:S13]  /*cad20*/  ISETP.GE.AND P4, PT, R20, UR5, PT ;  /* 0x0000000514007c0c */ /* 0x000fda000bf86270 */
[----:B------:R-:W-:Y:S02]  /*cad30*/  @P4 LOP3.LUT R23, R23, 0x4000, RZ, 0xfc, !PT ;  /* 0x0000400017174812 */ /* 0x000fe400078efcff */
[----:B------:R-:W-:Y:S02]  /*cad40*/  ISETP.GE.AND P4, PT, R0, UR65, PT ;  /* 0x0000004100007c0c */ /* 0x000fe4000bf86270 */
[----:B------:R-:W-:-:S11]  /*cad50*/  LOP3.LUT R23, R23, 0xfffffbff, RZ, 0xc0, !PT ;  /* 0xfffffbff17177812 */ /* 0x000fd600078ec0ff */
[----:B------:R-:W-:Y:S02]  /*cad60*/  @P4 LOP3.LUT R23, R23, 0x400, RZ, 0xfc, !PT ;  /* 0x0000040017174812 */ /* 0x000fe400078efcff */
[----:B------:R-:W-:Y:S02]  /*cad70*/  ISETP.GE.AND P4, PT, R14, UR69, PT ;  /* 0x000000450e007c0c */ /* 0x000fe4000bf86270 */
[----:B------:R-:W-:Y:S02]  /*cad80*/  LOP3.LUT R23, R23, 0xffffffbf, RZ, 0xc0, !PT ;  /* 0xffffffbf17177812 */ /* 0x000fe400078ec0ff */
[----:B------:R-:W-:Y:S02]  /*cad90*/  @P6 LOP3.LUT R27, R27, 0x10, RZ, 0xfc, !PT ;  /* 0x000000101b1b6812 */ /* 0x000fe400078efcff */
[----:B------:R-:W-:Y:S02]  /*cada0*/  ISETP.GE.AND P6, PT, R19, UR7, PT ;  /* 0x0000000713007c0c */ /* 0x000fe4000bfc6270 */
[----:B------:R-:W-:Y:S01]  /*cadb0*/  LOP3.LUT R24, R24, 0xfffff7ff, RZ, 0xc0, !PT ;  /* 0xfffff7ff18187812 */ /* 0x000fe200078ec0ff */
[----:B------:R-:W4:Y:S04]  /*cadc0*/  LDL.LU R19, [R1+0x2ae8] ;  /* 0x002ae80001137983 */ /* 0x000f280000300800 */
[----:B------:R-:W-:Y:S01]  /*cadd0*/  @P4 LOP3.LUT R23, R23, 0x40, RZ, 0xfc, !PT ;  /* 0x0000004017174812 */ /* 0x000fe200078efcff */
[----:B------:R-:W5:Y:S01]  /*cade0*/  LDL.LU R20, [R1+0x2ae4] ;  /* 0x002ae40001147983 */ /* 0x000f620000300800 */
[----:B------:R-:W-:-:S02]  /*cadf0*/  ISETP.GE.AND P4, PT, R29, UR67, PT ;  /* 0x000000431d007c0c */ /* 0x000fc4000bf86270 */
[----:B------:R-:W-:Y:S02]  /*cae00*/  LOP3.LUT R23, R23, 0xffffff7f, RZ, 0xc0, !PT ;  /* 0xffffff7f17177812 */ /* 0x000fe400078ec0ff */
[----:B------:R-:W-:Y:S02]  /*cae10*/  @P6 LOP3.LUT R24, R24, 0x800, RZ, 0xfc, !PT ;  /* 0x0000080018186812 */ /* 0x000fe400078efcff */
[----:B------:R-:W-:Y:S02]  /*cae20*/  ISETP.GE.AND P6, PT, R21, UR63, PT ;  /* 0x0000003f15007c0c */ /* 0x000fe4000bfc6270 */
[----:B------:R-:W2:Y:S04]  /*cae30*/  LDL.LU R21, [R1+0x2ae0] ;  /* 0x002ae00001157983 */ /* 0x000ea80000300800 */
[----:B------:R-:W2:Y:S01]  /*cae40*/  LDL.LU R0, [R1+0x2adc] ;  /* 0x002adc0001007983 */ /* 0x000ea20000300800 */
[----:B------:R-:W-:-:S02]  /*cae50*/  @P4 LOP3.LUT R23, R23, 0x80, RZ, 0xfc, !PT ;  /* 0x0000008017174812 */ /* 0x000fc400078efcff */
[----:B------:R-:W-:Y:S01]  /*cae60*/  ISETP.GE.AND P4, PT, R15, UR76, PT ;  /* 0x0000004c0f007c0c */ /* 0x000fe2000bf86270 */
[----:B------:R-:W2:Y:S04]  /*cae70*/  LDL.LU R14, [R1+0x2ad8] ;  /* 0x002ad800010e7983 */ /* 0x000ea80000300800 */
[----:B------:R-:W2:Y:S01]  /*cae80*/  LDL.LU R29, [R1+0xefc] ;  /* 0x000efc00011d7983 */ /* 0x000ea20000300800 */
[----:B---3--:R-:W-:-:S03]  /*cae90*/  ISETP.LT.AND P5, PT, R17, UR4, !P5 ;  /* 0x0000000411007c0c */ /* 0x008fc6000efa1270 */
[----:B------:R-:W3:Y:S04]  /*caea0*/  LDL.LU R15, [R1+0x2ad4] ;  /* 0x002ad400010f7983 */ /* 0x000ee80000300800 */
[----:B------:R-:W-:Y:S02]  /*caeb0*/  @P4 LOP3.LUT R2, R2, 0x1, RZ, 0xfc, !PT ;  /* 0x0000000102024812 */ /* 0x000fe400078efcff */
[----:B------:R-:W-:Y:S02]  /*caec0*/  ISETP.GE.AND P4, PT, R16, UR61, PT ;  /* 0x0000003d10007c0c */ /* 0x000fe4000bf86270 */
[----:B------:R-:W4:Y:S04]  /*caed0*/  LDL.LU R16, [R1+0x2ad0] ;  /* 0x002ad00001107983 */ /* 0x000f280000300800 */
[----:B------:R-:W4:Y:S01]  /*caee0*/  LDL.LU R17, [R1+0x2acc] ;  /* 0x002acc0001117983 */ /* 0x000f220000300800 */
[----:B------:R-:W-:-:S02]  /*caef0*/  LOP3.LUT R2, R2, 0xfffffffb, RZ, 0xc0, !PT ;  /* 0xfffffffb02027812 */ /* 0x000fc400078ec0ff */
[----:B------:R-:W-:-:S04]  /*caf00*/  LOP3.LUT R4, R4, 0xfffeffff, RZ, 0xc0, !PT ;  /* 0xfffeffff04047812 */ /* 0x000fc800078ec0ff */
[----:B------:R-:W-:Y:S02]  /*caf10*/  @P4 LOP3.LUT R2, R2, 0x4, RZ, 0xfc, !PT ;  /* 0x0000000402024812 */ /* 0x000fe400078efcff */
[----:B------:R-:W-:Y:S02]  /*caf20*/  @P5 LOP3.LUT R4, R4, 0x10000, RZ, 0xfc, !PT ;  /* 0x0001000004045812 */ /* 0x000fe400078efcff */
[C---:B------:R-:W-:Y:S02]  /*caf30*/  LOP3.LUT P4, RZ, R6.reuse, 0x1000, RZ, 0xc0, !PT ;  /* 0x0000100006ff7812 */ /* 0x040fe4000788c0ff */
[----:B------:R-:W-:Y:S02]  /*caf40*/  LOP3.LUT P5, RZ, R6, 0x800, RZ, 0xc0, !PT ;  /* 0x0000080006ff7812 */ /* 0x000fe400078ac0ff */
[----:B--2---:R-:W-:Y:S01]  /*caf50*/  R2UR.FILL UR76, R29 ;  /* 0x000000001d4c72ca */ /* 0x004fe200004e0000 */
[----:B---3--:R-:W-:Y:S01]  /*caf60*/  STL.64 [R1+0x2d28], R14 ;  /* 0x002d280e01007387 */ /* 0x008fe20000100a00 */
[----:B------:R-:W-:Y:S01]  /*caf70*/  LOP3.LUT R0, R0, 0xfffeffff, RZ, 0xc0, !PT ;  /* 0xfffeffff00007812 */ /* 0x000fe200078ec0ff */
[----:B------:R-:W0:Y:S02]  /*caf80*/  LDCU UR4, c[0x0][0x39c] ;  /* 0x00007380ff0477ac */ /* 0x000e240008000800 */
[----:B------:R-:W-:Y:S01]  /*caf90*/  STL [R1+0x2cb4], R3 ;  /* 0x002cb40301007387 */ /* 0x000fe20000100800 */
[----:B------:R-:W1:Y:S03]  /*cafa0*/  LDCU.64 UR8, c[0x0][0x398] ;  /* 0x00007300ff0877ac */ /* 0x000e660008000a00 */
[----:B------:R-:W-:Y:S01]  /*cafb0*/  STL [R1+0x2cb0], R4 ;  /* 0x002cb00401007387 */ /* 0x000fe20000100800 */
[----:B------:R-:W2:Y:S03]  /*cafc0*/  LDCU.64 UR6, c[0x0][0x398] ;  /* 0x00007300ff0677ac */ /* 0x000ea60008000a00 */
[----:B------:R-:W-:Y:S01]  /*cafd0*/  STL [R1+0x2c84], R5 ;  /* 0x002c840501007387 */ /* 0x000fe20000100800 */
[----:B------:R-:W3:Y:S03]  /*cafe0*/  LDCU.64 UR10, c[0x0][0x398] ;  /* 0x00007300ff0a77ac */ /* 0x000ee60008000a00 */
[----:B------:R-:W-:Y:S01]  /*caff0*/  STL [R1+0x2c80], R6 ;  /* 0x002c800601007387 */ /* 0x000fe20000100800 */
[----:B------:R-:W0:Y:S03]  /*cb000*/  LDCU.64 UR12, c[0x0][0x398] ;  /* 0x00007300ff0c77ac */ /* 0x000e260008000a00 */
        /* <DEDUP_REMOVED lines=16> */
[----:B----4-:R-:W-:Y:S01]  /*cb110*/  STL [R1+0x2b5c], R19 ;  /* 0x002b5c1301007387 */ /* 0x010fe20000100800 */
[----:B------:R-:W4:Y:S03]  /*cb120*/  LDCU.64 UR30, c[0x0][0x398] ;  /* 0x00007300ff1e77ac */ /* 0x000f260008000a00 */
[----:B------:R-:W-:Y:S01]  /*cb130*/  STL.64 [R1+0x30f8], R16 ;  /* 0x0030f81001007387 */ /* 0x000fe20000100a00 */
[----:B------:R-:W0:Y:S03]  /*cb140*/  LDCU.64 UR32, c[0x0][0x398] ;  /* 0x00007300ff2077ac */ /* 0x000e260008000a00 */
[----:B-----5:R5:W-:Y:S01]  /*cb150*/  STL [R1+0x2b58], R20 ;  /* 0x002b581401007387 */ /* 0x020be20000100800 */
[----:B------:R-:W0:Y:S03]  /*cb160*/  LDCU.64 UR34, c[0x0][0x398] ;  /* 0x00007300ff2277ac */ /* 0x000e260008000a00 */
[----:B------:R0:W-:Y:S01]  /*cb170*/  STL [R1+0x2b50], R21 ;  /* 0x002b501501007387 */ /* 0x0001e20000100800 */
[----:B------:R-:W1:Y:S03]  /*cb180*/  LDCU.64 UR36, c[0x0][0x398] ;  /* 0x00007300ff2477ac */ /* 0x000e660008000a00 */
[----:B------:R0:W-:Y:S01]  /*cb190*/  STL [R1+0x2b24], R22 ;  /* 0x002b241601007387 */ /* 0x0001e20000100800 */
[----:B------:R-:W1:Y:S03]  /*cb1a0*/  LDCU.64 UR38, c[0x0][0x398] ;  /* 0x00007300ff2677ac */ /* 0x000e660008000a00 */
[----:B------:R1:W-:Y:S01]  /*cb1b0*/  STL [R1+0x2b1c], R23 ;  /* 0x002b1c1701007387 */ /* 0x0003e20000100800 */
[----:B------:R-:W2:Y:S03]  /*cb1c0*/  LDCU.64 UR40, c[0x0][0x398] ;  /* 0x00007300ff2877ac */ /* 0x000ea60008000a00 */
[----:B-----5:R-:W5:Y:S01]  /*cb1d0*/  LDL.LU R20, [R1+0x40] ;  /* 0x0000400001147983 */ /* 0x020f620000300800 */
[----:B------:R-:W2:Y:S03]  /*cb1e0*/  LDCU.64 UR42, c[0x0][0x398] ;  /* 0x00007300ff2a77ac */ /* 0x000ea60008000a00 */
[----:B0-----:R-:W5:Y:S01]  /*cb1f0*/  LDL.LU R21, [R1+0x44] ;  /* 0x0000440001157983 */ /* 0x001f620000300800 */
[----:B------:R-:W0:Y:S03]  /*cb200*/  LDCU.64 UR44, c[0x0][0x398] ;  /* 0x00007300ff2c77ac */ /* 0x000e260008000a00 */
[----:B------:R-:W2:Y:S01]  /*cb210*/  LDL.LU R22, [R1+0x48] ;  /* 0x0000480001167983 */ /* 0x000ea20000300800 */
[----:B------:R-:W0:Y:S03]  /*cb220*/  LDCU.64 UR46, c[0x0][0x398] ;  /* 0x00007300ff2e77ac */ /* 0x000e260008000a00 */
[----:B-1----:R-:W2:Y:S01]  /*cb230*/  LDL.LU R23, [R1+0x4c] ;  /* 0x00004c0001177983 */ /* 0x002ea20000300800 */
[----:B------:R-:W1:Y:S03]  /*cb240*/  LDCU.64 UR48, c[0x0][0x398] ;  /* 0x00007300ff3077ac */ /* 0x000e660008000a00 */
[----:B------:R-:W3:Y:S01]  /*cb250*/  LDL.LU R29, [R1+0xdc4] ;  /* 0x000dc400011d7983 */ /* 0x000ee20000300800 */
[----:B------:R-:W-:Y:S01]  /*cb260*/  @P5 LOP3.LUT R0, R0, 0x10000, RZ, 0xfc, !PT ;  /* 0x0001000000005812 */ /* 0x000fe200078efcff */
[----:B------:R-:W0:Y:S03]  /*cb270*/  LDCU.64 UR50, c[0x0][0x398] ;  /* 0x00007300ff3277ac */ /* 0x000e260008000a00 */
[----:B------:R-:W-:Y:S01]  /*cb280*/  LOP3.LUT R0, R0, 0xffff7fff, RZ, 0xc0, !PT ;  /* 0xffff7fff00007812 */ /* 0x000fe200078ec0ff */
[----:B------:R-:W0:Y:S03]  /*cb290*/  LDCU.64 UR52, c[0x0][0x398] ;  /* 0x00007300ff3477ac */ /* 0x000e260008000a00 */
[----:B------:R-:W-:Y:S01]  /*cb2a0*/  @P4 LOP3.LUT R0, R0, 0x8000, RZ, 0xfc, !PT ;  /* 0x0000800000004812 */ /* 0x000fe200078efcff */
[----:B------:R-:W0:Y:S03]  /*cb2b0*/  LDCU.64 UR54, c[0x0][0x398] ;  /* 0x00007300ff3677ac */ /* 0x000e260008000a00 */
[----:B------:R-:W-:Y:S01]  /*cb2c0*/  LOP3.LUT R0, R0, 0xffffbfff, RZ, 0xc0, !PT ;  /* 0xffffbfff00007812 */ /* 0x000fe200078ec0ff */
[----:B------:R-:W0:Y:S01]  /*cb2d0*/  LDCU.64 UR56, c[0x0][0x398] ;  /* 0x00007300ff3877ac */ /* 0x000e220008000a00 */
        /* <DEDUP_REMOVED lines=9> */
[----:B------:R-:W-:Y:S06]  /*cb370*/  BAR.SYNC.DEFER_BLOCKING 0x0 ;  /* 0x0000000000007b1d */ /* 0x000fec0000010000 */
[----:B--2---:R-:W-:Y:S04]  /*cb380*/  STL.64 [R1+0x3108], R22 ;  /* 0x0031081601007387 */ /* 0x004fe80000100a00 */
[----:B-----5:R-:W-:Y:S04]  /*cb390*/  STL.64 [R1+0x3100], R20 ;  /* 0x0031001401007387 */ /* 0x020fe80000100a00 */
[----:B------:R2:W-:Y:S04]  /*cb3a0*/  STL [R1+0x2b10], R24 ;  /* 0x002b101801007387 */ /* 0x0005e80000100800 */
[----:B------:R5:W-:Y:S04]  /*cb3b0*/  STL [R1+0x2b08], R25 ;  /* 0x002b081901007387 */ /* 0x000be80000100800 */
[----:B------:R0:W-:Y:S04]  /*cb3c0*/  STL [R1+0x2b00], R26 ;  /* 0x002b001a01007387 */ /* 0x0001e80000100800 */
[----:B------:R0:W-:Y:S04]  /*cb3d0*/  STL [R1+0x2afc], R27 ;  /* 0x002afc1b01007387 */ /* 0x0001e80000100800 */
[----:B--2---:R-:W2:Y:S04]  /*cb3e0*/  LDL.LU R24, [R1+0x30] ;  /* 0x0000300001187983 */ /* 0x004ea80000300800 */
[----:B-----5:R-:W2:Y:S04]  /*cb3f0*/  LDL.LU R25, [R1+0x34] ;  /* 0x0000340001197983 */ /* 0x020ea80000300800 */
[----:B0-----:R-:W2:Y:S04]  /*cb400*/  LDL.LU R26, [R1+0x38] ;  /* 0x00003800011a7983 */ /* 0x001ea80000300800 */
[----:B------:R-:W2:Y:S04]  /*cb410*/  LDL.LU R27, [R1+0x3c] ;  /* 0x00003c00011b7983 */ /* 0x000ea80000300800 */
[----:B------:R-:W5:Y:S04]  /*cb420*/  LDL.LU R16, [R1+0x20] ;  /* 0x0000200001107983 */ /* 0x000f680000300800 */
[----:B------:R-:W5:Y:S04]  /*cb430*/  LDL.LU R17, [R1+0x24] ;  /* 0x0000240001117983 */ /* 0x000f680000300800 */
[----:B------:R-:W5:Y:S04]  /*cb440*/  LDL.LU R18, [R1+0x28] ;  /* 0x0000280001127983 */ /* 0x000f680000300800 */
[----:B------:R-:W5:Y:S04]  /*cb450*/  LDL.LU R19, [R1+0x2c] ;  /* 0x00002c0001137983 */ /* 0x000f680000300800 */
[----:B------:R-:W2:Y:S04]  /*cb460*/  LDL.LU R20, [R1+0x10] ;  /* 0x0000100001147983 */ /* 0x000ea80000300800 */
[----:B------:R-:W2:Y:S04]  /*cb470*/  LDL.LU R21, [R1+0x14] ;  /* 0x0000140001157983 */ /* 0x000ea80000300800 */
[----:B------:R-:W2:Y:S04]  /*cb480*/  LDL.LU R22, [R1+0x18] ;  /* 0x0000180001167983 */ /* 0x000ea80000300800 */
[----:B------:R-:W2:Y:S04]  /*cb490*/  LDL.LU R23, [R1+0x1c] ;  /* 0x00001c0001177983 */ /* 0x000ea80000300800 */
[----:B------:R-:W2:Y:S01]  /*cb4a0*/  LDL.LU R12, [R1+0x2ac8] ;  /* 0x002ac800010c7983 */ /* 0x000ea20000300800 */
[----:B---3--:R-:W-:-:S02]  /*cb4b0*/  R2UR UR5, R29 ;  /* 0x000000001d0572ca */ /* 0x008fc400000e0000 */
[----:B------:R-:W0:Y:S01]  /*cb4c0*/  S2R R29, SR_TID.X ;  /* 0x00000000001d7919 */ /* 0x000e220000002100 */
[----:B------:R-:W-:Y:S01]  /*cb4d0*/  @P3 LOP3.LUT R0, R0, 0x4000, RZ, 0xfc, !PT ;  /* 0x0000400000003812 */ /* 0x000fe200078efcff */
[----:B------:R-:W3:Y:S03]  /*cb4e0*/  LDL R15, [R1+0xd9c] ;  /* 0x000d9c00010f7983 */ /* 0x000ee60000100800 */
[----:B------:R-:W-:Y:S01]  /*cb4f0*/  LOP3.LUT R0, R0, 0xffffdfff, RZ, 0xc0, !PT ;  /* 0xffffdfff00007812 */ /* 0x000fe200078ec0ff */
[----:B------:R-:W3:Y:S03]  /*cb500*/  LDL R3, [R1+0x1c0] ;  /* 0x0001c00001037983 */ /* 0x000ee60000100800 */
[----:B------:R-:W-:Y:S02]  /*cb510*/  @P2 LOP3.LUT R0, R0, 0x2000, RZ, 0xfc, !PT ;  /* 0x0000200000002812 */ /* 0x000fe400078efcff */
[----:B------:R-:W-:Y:S01]  /*cb520*/  LOP3.LUT P5, RZ, R2, 0x1, RZ, 0xc0, !PT ;  /* 0x0000000102ff7812 */ /* 0x000fe200078ac0ff */
[----:B------:R-:W-:Y:S01]  /*cb530*/  STL [R1+0x2af0], R28 ;  /* 0x002af01c01007387 */ /* 0x000fe20000100800 */
[----:B------:R-:W-:-:S04]  /*cb540*/  LOP3.LUT R0, R0, 0xffffefff, RZ, 0xc0, !PT ;  /* 0xffffefff00007812 */ /* 0x000fc800078ec0ff */
[----:B------:R-:W-:-:S04]  /*cb550*/  @P1 LOP3.LUT R0, R0, 0x1000, RZ, 0xfc, !PT ;  /* 0x0000100000001812 */ /* 0x000fc800078efcff */
[----:B------:R-:W-:-:S04]  /*cb560*/  LOP3.LUT R0, R0, 0xfffff7ff, RZ, 0xc0, !PT ;  /* 0xfffff7ff00007812 */ /* 0x000fc800078ec0ff */
[----:B------:R-:W-:-:S05]  /*cb570*/  @P0 LOP3.LUT R0, R0, 0x800, RZ, 0xfc, !PT ;  /* 0x0000080000000812 */ /* 0x000fca00078efcff */
[----:B------:R2:W-:Y:S01]  /*cb580*/  STL [R1+0x2b48], R0 ;  /* 0x002b480001007387 */ /* 0x0005e20000100800 */
[----:B0-----:R-:W-:-:S03]  /*cb590*/  IMAD.SHL.U32 R29, R29, 0x10, RZ ;  /* 0x000000101d1d7824 */ /* 0x001fc600078e00ff */
[----:B------:R-:W3:Y:S02]  /*cb5a0*/  LDL.LU R4, [R1+0x60] ;  /* 0x0000600001047983 */ /* 0x000ee40000300800 */
[----:B------:R-:W-:Y:S02]  /*cb5b0*/  LOP3.LUT R29, R29, 0x1f0, RZ, 0xc0, !PT ;  /* 0x000001f01d1d7812 */ /* 0x000fe400078ec0ff */
[----:B------:R-:W3:Y:S04]  /*cb5c0*/  LDL.LU R5, [R1+0x64] ;  /* 0x0000640001057983 */ /* 0x000ee80000300800 */
[----:B------:R-:W3:Y:S04]  /*cb5d0*/  LDL.LU R6, [R1+0x68] ;  /* 0x0000680001067983 */ /* 0x000ee80000300800 */
[----:B------:R-:W3:Y:S04]  /*cb5e0*/  LDL.LU R7, [R1+0x6c] ;  /* 0x00006c0001077983 */ /* 0x000ee80000300800 */
[----:B------:R-:W3:Y:S04]  /*cb5f0*/  LDL.LU R8, [R1+0x50] ;  /* 0x0000500001087983 */ /* 0x000ee80000300800 */
[----:B------:R-:W3:Y:S04]  /*cb600*/  LDL.LU R9, [R1+0x54] ;  /* 0x0000540001097983 */ /* 0x000ee80000300800 */
[----:B------:R-:W3:Y:S04]  /*cb610*/  LDL.LU R10, [R1+0x58] ;  /* 0x00005800010a7983 */ /* 0x000ee80000300800 */
[----:B------:R-:W3:Y:S01]  /*cb620*/  LDL.LU R11, [R1+0x5c] ;  /* 0x00005c00010b7983 */ /* 0x000ee20000300800 */
[----:B------:R-:W0:Y:S01]  /*cb630*/  S2R R14, SR_TID.X ;  /* 0x00000000000e7919 */ /* 0x000e220000002100 */
[----:B--2---:R-:W-:-:S05]  /*cb640*/  IADD3 R0, PT, PT, R29, UR5, R12 ;  /* 0x000000051d007c10 */ /* 0x004fca000fffe00c */
[----:B------:R-:W-:Y:S04]  /*cb650*/  STL [R1], R0 ;  /* 0x0000000001007387 */ /* 0x000fe80000100800 */
[----:B------:R2:W-:Y:S04]  /*cb660*/  STSM.16.M88.4 [R0], R20 ;  /* 0x0000001400007844 */ /* 0x0005e80000000200 */
[----:B-----5:R5:W-:Y:S04]  /*cb670*/  STSM.16.M88.4 [R0+0x200], R16 ;  /* 0x0002001000007844 */ /* 0x020be80000000200 */
[----:B--2---:R-:W2:Y:S04]  /*cb680*/  LDL.LU.64 R22, [R1+0x3108] ;  /* 0x0031080001167983 */ /* 0x004ea80000300a00 */
[----:B------:R-:W2:Y:S04]  /*cb690*/  LDL.LU.64 R20, [R1+0x3100] ;  /* 0x0031000001147983 */ /* 0x000ea80000300a00 */
[----:B-----5:R-:W3:Y:S01]  /*cb6a0*/  LDL.LU.64 R16, [R1+0x30f8] ;  /* 0x0030f80001107983 */ /* 0x020ee20000300a00 */
[----:B0-----:R-:W-:-:S04]  /*cb6b0*/  LOP3.LUT R14, R14, 0x3f, RZ, 0xc0, !PT ;  /* 0x0000003f0e0e7812 */ /* 0x001fc800078ec0ff */
[----:B------:R-:W-:Y:S01]  /*cb6c0*/  LEA R29, R14, UR5, 0x4 ;  /* 0x000000050e1d7c11 */ /* 0x000fe2000f8e20ff */
[----:B------:R-:W0:Y:S01]  /*cb6d0*/  LDCU UR5, c[0x0][0x398] ;  /* 0x00007300ff0577ac */ /* 0x000e220008000800 */
[----:B------:R-:W-:Y:S01]  /*cb6e0*/  BAR.SYNC.DEFER_BLOCKING 0x0 ;  /* 0x0000000000007b1d */ /* 0x000fe20000010000 */
[----:B---3--:R-:W-:-:S05]  /*cb6f0*/  IMAD.WIDE R14, R15, 0x2, R16 ;  /* 0x000000020f0e7825 */ /* 0x008fca00078e0210 */
[----:B------:R-:W-:Y:S04]  /*cb700*/  STL.64 [R1+0x3098], R14 ;  /* 0x0030980e01007387 */ /* 0x000fe80000100a00 */
[----:B------:R3:W-:Y:S04]  /*cb710*/  STL [R1+0x2d40], R17 ;  /* 0x002d401101007387 */ /* 0x0007e80000100800 */
[----:B------:R-:W5:Y:S04]  /*cb720*/  LDS.128 R12, [R29] ;  /* 0x000000001d0c7984 */ /* 0x000f680000000c00 */
[----:B---3--:R-:W3:Y:S04]  /*cb730*/  LDL.LU R17, [R1] ;  /* 0x0000000001117983 */ /* 0x008ee80000300800 */
[----:B-----5:R-:W-:Y:S04]  /*cb740*/  STL.64 [R1+0x280], R12 ;  /* 0x0002800c01007387 */ /* 0x020fe80000100a00 */
[----:B------:R-:W-:Y:S04]  /*cb750*/  STL.64 [R1+0x288], R14 ;  /* 0x0002880e01007387 */ /* 0x000fe80000100a00 */
[----:B------:R-:W5:Y:S01]  /*cb760*/  LDS.128 R12, [R29+0x400] ;  /* 0x000400001d0c7984 */ /* 0x000f620000000c00 */
[----:B------:R-:W-:Y:S06]  /*cb770*/  BAR.SYNC.DEFER_BLOCKING 0x0 ;  /* 0x0000000000007b1d */ /* 0x000fec0000010000 */
[----:B-----5:R5:W-:Y:S04]  /*cb780*/  STL.64 [R1+0x270], R12 ;  /* 0x0002700c01007387 */ /* 0x020be80000100a00 */
[----:B------:R0:W-:Y:S04]  /*cb790*/  STL.64 [R1+0x278], R14 ;  /* 0x0002780e01007387 */ /* 0x0001e80000100a00 */
[----:B-----5:R-:W5:Y:S04]  /*cb7a0*/  LDL.LU R12, [R1+0x80] ;  /* 0x00008000010c7983 */ /* 0x020f680000300800 */
[----:B------:R-:W5:Y:S04]  /*cb7b0*/  LDL.LU R13, [R1+0x84] ;  /* 0x00008400010d7983 */ /* 0x000f680000300800 */
[----:B0-----:R-:W5:Y:S04]  /*cb7c0*/  LDL.LU R14, [R1+0x88] ;  /* 0x00008800010e7983 */ /* 0x001f680000300800 */
[----:B------:R-:W5:Y:S04]  /*cb7d0*/  LDL.LU R15, [R1+0x8c] ;  /* 0x00008c00010f7983 */ /* 0x000f680000300800 */
[----:B---3--:R-:W-:Y:S04]  /*cb7e0*/  STSM.16.M88.4 [R17], R24 ;  /* 0x0000001811007844 */ /* 0x008fe80000000200 */
[----:B--2---:R-:W-:Y:S01]  /*cb7f0*/  STSM.16.M88.4 [R17+0x200], R20 ;  /* 0x0002001411007844 */ /* 0x004fe20000000200 */
[----:B------:R-:W-:Y:S06]  /*cb800*/  BAR.SYNC.DEFER_BLOCKING 0x0 ;  /* 0x0000000000007b1d */ /* 0x000fec0000010000 */
[----:B------:R-:W0:Y:S04]  /*cb810*/  LDS.128 R24, [R29] ;  /* 0x000000001d187984 */ /* 0x000e280000000c00 */
[----:B------:R-:W2:Y:S01]  /*cb820*/  LDS.128 R20, [R29+0x400] ;  /* 0x000400001d147984 */ /* 0x000ea20000000c00 */
[----:B------:R-:W-:Y:S06]  /*cb830*/  BAR.SYNC.DEFER_BLOCKING 0x0 ;  /* 0x0000000000007b1d */ /* 0x000fec0000010000 */
[----:B------:R-:W-:Y:S04]  /*cb840*/  STSM.16.M88.4 [R17], R8 ;  /* 0x0000000811007844 */ /* 0x000fe80000000200 */
[----:B------:R-:W-:Y:S01]  /*cb850*/  STSM.16.M88.4 [R17+0x200], R4 ;  /* 0x0002000411007844 */ /* 0x000fe20000000200 */
[----:B------:R-:W-:Y:S06]  /*cb860*/  BAR.SYNC.DEFER_BLOCKING 0x0 ;  /* 0x0000000000007b1d */ /* 0x000fec0000010000 */
[----:B------:R-:W3:Y:S04]  /*cb870*/  LDS.128 R4, [R29] ;  /* 0x000000001d047984 */ /* 0x000ee80000000c00 */
[----:B0-----:R-:W-:Y:S04]  /*cb880*/  STL.64 [R1+0x40], R24 ;  /* 0x0000401801007387 */ /* 0x001fe80000100a00 */
[----:B------:R-:W-:Y:S04]  /*cb890*/  STL.64 [R1+0x48], R26 ;  /* 0x0000481a01007387 */ /* 0x000fe80000100a00 */
[----:B--2---:R0:W-:Y:S04]  /*cb8a0*/  STL.64 [R1+0x30], R20 ;  /* 0x0000301401007387 */ /* 0x0041e80000100a00 */
[----:B------:R2:W-:Y:S04]  /*cb8b0*/  STL.64 [R1+0x38], R22 ;  /* 0x0000381601007387 */ /* 0x0005e80000100a00 */
[----:B0-----:R-:W4:Y:S04]  /*cb8c0*/  LDL.LU R20, [R1+0xa0] ;  /* 0x0000a00001147983 */ /* 0x001f280000300800 */
[----:B---3--:R-:W-:Y:S04]  /*cb8d0*/  STL.64 [R1+0x20], R4 ;  /* 0x0000200401007387 */ /* 0x008fe80000100a00 */
[----:B------:R-:W-:Y:S04]  /*cb8e0*/  STL.64 [R1+0x28], R6 ;  /* 0x0000280601007387 */ /* 0x000fe80000100a00 */
[----:B------:R-:W0:Y:S04]  /*cb8f0*/  LDS.128 R4, [R29+0x400] ;  /* 0x000400001d047984 */ /* 0x000e280000000c00 */
[----:B------:R-:W4:Y:S04]  /*cb900*/  LDL.LU R21, [R1+0xa4] ;  /* 0x0000a40001157983 */ /* 0x000f280000300800 */
[----:B--2---:R-:W4:Y:S04]  /*cb910*/  LDL.LU R22, [R1+0xa8] ;  /* 0x0000a80001167983 */ /* 0x004f280000300800 */
[----:B------:R-:W4:Y:S04]  /*cb920*/  LDL.LU R23, [R1+0xac] ;  /* 0x0000ac0001177983 */ /* 0x000f280000300800 */
[----:B------:R-:W2:Y:S04]  /*cb930*/  LDL.LU R24, [R1+0x90] ;  /* 0x0000900001187983 */ /* 0x000ea80000300800 */
[----:B------:R-:W2:Y:S04]  /*cb940*/  LDL.LU R25, [R1+0x94] ;  /* 0x0000940001197983 */ /* 0x000ea80000300800 */
[----:B------:R-:W2:Y:S04]  /*cb950*/  LDL.LU R26, [R1+0x98] ;  /* 0x00009800011a7983 */ /* 0x000ea80000300800 */
[----:B------:R-:W2:Y:S01]  /*cb960*/  LDL.LU R27, [R1+0x9c] ;  /* 0x00009c00011b7983 */ /* 0x000ea20000300800 */
[----:B------:R-:W-:Y:S06]  /*cb970*/  BAR.SYNC.DEFER_BLOCKING 0x0 ;  /* 0x0000000000007b1d */ /* 0x000fec0000010000 */
[----:B0-----:R-:W-:Y:S04]  /*cb980*/  STL [R1+0x64], R5 ;  /* 0x0000640501007387 */ /* 0x001fe80000100800 */
[----:B------:R-:W-:Y:S04]  /*cb990*/  STL [R1+0x68], R6 ;  /* 0x0000680601007387 */ /* 0x000fe80000100800 */
[----:B------:R-:W3:Y:S04]  /*cb9a0*/  LDL.LU R8, [R1+0xc0] ;  /* 0x0000c00001087983 */ /* 0x000ee80000300800 */
[----:B------:R-:W3:Y:S04]  /*cb9b0*/  LDL.LU R9, [R1+0xc4] ;  /* 0x0000c40001097983 */ /* 0x000ee80000300800 */
[----:B------:R-:W2:Y:S04]  /*cb9c0*/  LDL.LU R10, [R1+0xc8] ;  /* 0x0000c800010a7983 */ /* 0x000ea80000300800 */
[----:B------:R-:W2:Y:S01]  /*cb9d0*/  LDL.LU R11, [R1+0xcc] ;  /* 0x0000cc00010b7983 */ /* 0x000ea20000300800 */
[----:B------:R-:W-:-:S03]  /*cb9e0*/  ISETP.LT.AND P2, PT, R3, UR4, !P5 ;  /* 0x0000000403007c0c */ /* 0x000fc6000ef41270 */
[----:B--2---:R-:W-:Y:S01]  /*cb9f0*/  STL.64 [R1+0x30f0], R10 ;  /* 0x0030f00a01007387 */ /* 0x004fe20000100a00 */
[----:B------:R-:W-:Y:S01]  /*cba00*/  IMAD.MOV.U32 R3, RZ, RZ, R4 ;  /* 0x000000ffff037224 */ /* 0x000fe200078e0004 */
[----:B------:R-:W0:Y:S02]  /*cba10*/  LDCU UR4, c[0x0][0x398] ;  /* 0x00007300ff0477ac */ /* 0x000e240008000800 */
[----:B---3--:R2:W-:Y:S04]  /*cba20*/  STL.64 [R1+0x30e8], R8 ;  /* 0x0030e80801007387 */ /* 0x0085e80000100a00 */
[----:B--2---:R-:W2:Y:S04]  /*cba30*/  LDL.LU R8, [R1+0x70] ;  /* 0x0000700001087983 */ /* 0x004ea80000300800 */
[----:B------:R-:W2:Y:S04]  /*cba40*/  LDL.LU R9, [R1+0x74] ;  /* 0x0000740001097983 */ /* 0x000ea80000300800 */
[----:B------:R-:W2:Y:S04]  /*cba50*/  LDL.LU R10, [R1+0x78] ;  /* 0x00007800010a7983 */ /* 0x000ea80000300800 */
[----:B------:R-:W2:Y:S01]  /*cba60*/  LDL.LU R11, [R1+0x7c] ;  /* 0x00007c00010b7983 */ /* 0x000ea20000300800 */
[----:B------:R-:W-:-:S03]  /*cba70*/  IMAD.MOV.U32 R6, RZ, RZ, R7 ;  /* 0x000000ffff067224 */ /* 0x000fc600078e0007 */
[----:B------:R-:W-:Y:S04]  /*cba80*/  STL [R1+0x2cd0], R3 ;  /* 0x002cd00301007387 */ /* 0x000fe80000100800 */
[----:B------:R-:W-:Y:S04]  /*cba90*/  STL [R1+0x2c88], R6 ;  /* 0x002c880601007387 */ /* 0x000fe80000100800 */
[----:B------:R-:W-:Y:S04]  /*cbaa0*/  STL [R1+0x2c98], R6 ;  /* 0x002c980601007387 */ /* 0x000fe80000100800 */
[----:B--2---:R-:W-:Y:S04]  /*cbab0*/  STSM.16.M88.4 [R17], R8 ;  /* 0x0000000811007844 */ /* 0x004fe80000000200 */
[----:B-----5:R2:W-:Y:S01]  /*cbac0*/  STSM.16.M88.4 [R17+0x200], R12 ;  /* 0x0002000c11007844 */ /* 0x0205e20000000200 */
[----:B------:R-:W-:Y:S06]  /*cbad0*/  BAR.SYNC.DEFER_BLOCKING 0x0 ;  /* 0x0000000000007b1d */ /* 0x000fec0000010000 */
[----:B--2---:R-:W2:Y:S04]  /*cbae0*/  LDL.LU R12, [R1+0xe0] ;  /* 0x0000e000010c7983 */ /* 0x004ea80000300800 */
[----:B------:R-:W2:Y:S04]  /*cbaf0*/  LDL.LU R13, [R1+0xe4] ;  /* 0x0000e400010d7983 */ /* 0x000ea80000300800 */
[----:B------:R-:W3:Y:S04]  /*cbb00*/  LDL.LU R14, [R1+0xe8] ;  /* 0x0000e800010e7983 */ /* 0x000ee80000300800 */
[----:B------:R-:W3:Y:S04]  /*cbb10*/  LDL.LU R15, [R1+0xec] ;  /* 0x0000ec00010f7983 */ /* 0x000ee80000300800 */
[----:B------:R-:W5:Y:S02]  /*cbb20*/  LDS.128 R4, [R29] ;  /* 0x000000001d047984 */ /* 0x000f640000000c00 */
[----:B-----5:R-:W-:-:S02]  /*cbb30*/  IMAD.MOV.U32 R3, RZ, RZ, R6 ;  /* 0x000000ffff037224 */ /* 0x020fc400078e0006 */
[----:B---3--:R-:W-:Y:S04]  /*cbb40*/  STL.64 [R1+0x30e0], R14 ;  /* 0x0030e00e01007387 */ /* 0x008fe80000100a00 */
[----:B--2---:R2:W-:Y:S04]  /*cbb50*/  STL.64 [R1+0x30d8], R12 ;  /* 0x0030d80c01007387 */ /* 0x0045e80000100a00 */
[----:B--2---:R-:W2:Y:S04]  /*cbb60*/  LDL.LU R12, [R1+0xb0] ;  /* 0x0000b000010c7983 */ /* 0x004ea80000300800 */
[----:B------:R-:W2:Y:S04]  /*cbb70*/  LDL.LU R13, [R1+0xb4] ;  /* 0x0000b400010d7983 */ /* 0x000ea80000300800 */
[----:B------:R-:W2:Y:S04]  /*cbb80*/  LDL.LU R14, [R1+0xb8] ;  /* 0x0000b800010e7983 */ /* 0x000ea80000300800 */
[----:B------:R-:W2:Y:S04]  /*cbb90*/  LDL.LU R15, [R1+0xbc] ;  /* 0x0000bc00010f7983 */ /* 0x000ea80000300800 */
[----:B------:R-:W-:Y:S04]  /*cbba0*/  STL.64 [R1+0x10], R4 ;  /* 0x0000100401007387 */ /* 0x000fe80000100a00 */
[----:B------:R-:W-:Y:S04]  /*cbbb0*/  STL [R1+0x1c], R7 ;  /* 0x00001c0701007387 */ /* 0x000fe80000100800 */
[----:B------:R-:W3:Y:S01]  /*cbbc0*/  LDS.128 R4, [R29+0x400] ;  /* 0x000400001d047984 */ /* 0x000ee20000000c00 */
[----:B------:R-:W-:Y:S06]  /*cbbd0*/  BAR.SYNC.DEFER_BLOCKING 0x0 ;  /* 0x0000000000007b1d */ /* 0x000fec0000010000 */
[----:B------:R5:W-:Y:S04]  /*cbbe0*/  STSM.16.M88.4 [R17], R24 ;  /* 0x0000001811007844 */ /* 0x000be80000000200 */
[----:B----4-:R-:W-:Y:S01]  /*cbbf0*/  STSM.16.M88.4 [R17+0x200], R20 ;  /* 0x0002001411007844 */ /* 0x010fe20000000200 */
[----:B------:R-:W-:Y:S06]  /*cbc00*/  BAR.SYNC.DEFER_BLOCKING 0x0 ;  /* 0x0000000000007b1d */ /* 0x000fec0000010000 */
[----:B------:R-:W4:Y:S04]  /*cbc10*/  LDS.128 R8, [R29] ;  /* 0x000000001d087984 */ /* 0x000f280000000c00 */
[----:B---3--:R-:W-:Y:S04]  /*cbc20*/  STL [R1+0x50], R4 ;  /* 0x0000500401007387 */ /* 0x008fe80000100800 */
[----:B------:R-:W-:Y:S04]  /*cbc30*/  STL.64 [R1+0x58], R6 ;  /* 0x0000580601007387 */ /* 0x000fe80000100a00 */
[----:B-----5:R-:W3:Y:S04]  /*cbc40*/  LDL.LU R24, [R1+0xf0] ;  /* 0x0000f00001187983 */ /* 0x020ee80000300800 */
[----:B----4-:R-:W-:Y:S04]  /*cbc50*/  STL.64 [R1+0x80], R8 ;  /* 0x0000800801007387 */ /* 0x010fe80000100a00 */
[----:B------:R-:W-:Y:S04]  /*cbc60*/  STL.64 [R1+0x88], R10 ;  /* 0x0000880a01007387 */ /* 0x000fe80000100a00 */
[----:B------:R-:W4:Y:S04]  /*cbc70*/  LDS.128 R8, [R29+0x400] ;  /* 0x000400001d087984 */ /* 0x000f280000000c00 */
[----:B------:R-:W3:Y:S04]  /*cbc80*/  LDL.LU R25, [R1+0xf4] ;  /* 0x0000f40001197983 */ /* 0x000ee80000300800 */
[----:B------:R-:W3:Y:S04]  /*cbc90*/  LDL.LU R26, [R1+0xf8] ;  /* 0x0000f800011a7983 */ /* 0x000ee80000300800 */
[----:B------:R-:W3:Y:S04]  /*cbca0*/  LDL.LU R27, [R1+0xfc] ;  /* 0x0000fc00011b7983 */ /* 0x000ee80000300800 */
[----:B------:R-:W5:Y:S04]  /*cbcb0*/  LDL.LU R20, [R1+0x100] ;  /* 0x0001000001147983 */ /* 0x000f680000300800 */
[----:B------:R-:W5:Y:S04]  /*cbcc0*/  LDL.LU R21, [R1+0x104] ;  /* 0x0001040001157983 */ /* 0x000f680000300800 */
[----:B------:R-:W5:Y:S04]  /*cbcd0*/  LDL.LU R22, [R1+0x108] ;  /* 0x0001080001167983 */ /* 0x000f680000300800 */
[----:B------:R-:W5:Y:S01]  /*cbce0*/  LDL.LU R23, [R1+0x10c] ;  /* 0x00010c0001177983 */ /* 0x000f620000300800 */
[----:B------:R-:W-:Y:S06]  /*cbcf0*/  BAR.SYNC.DEFER_BLOCKING 0x0 ;  /* 0x0000000000007b1d */ /* 0x000fec0000010000 */
[----:B----4-:R-:W-:Y:S04]  /*cbd00*/  STL.64 [R1+0xa0], R8 ;  /* 0x0000a00801007387 */ /* 0x010fe80000100a00 */
[----:B------:R4:W-:Y:S04]  /*cbd10*/  STL.64 [R1+0xa8], R10 ;  /* 0x0000a80a01007387 */ /* 0x0009e80000100a00 */
[----:B----4-:R-:W4:Y:S04]  /*cbd20*/  LDL.LU.64 R10, [R1+0x30f0] ;  /* 0x0030f000010a7983 */ /* 0x010f280000300a00 */
[----:B------:R-:W4:Y:S01]  /*cbd30*/  LDL.LU.64 R8, [R1+0x30e8] ;  /* 0x0030e80001087983 */ /* 0x000f220000300a00 */
[----:B------:R-:W-:-:S03]  /*cbd40*/  IMAD.MOV.U32 R4, RZ, RZ, R5 ;  /* 0x000000ffff047224 */ /* 0x000fc600078e0005 */
[----:B--2---:R-:W-:Y:S04]  /*cbd50*/  STSM.16.M88.4 [R17], R12 ;  /* 0x0000000c11007844 */ /* 0x004fe80000000200 */
[----:B----4-:R-:W-:Y:S01]  /*cbd60*/  STSM.16.M88.4 [R17+0x200], R8 ;  /* 0x0002000811007844 */ /* 0x010fe20000000200 */
[----:B------:R-:W-:Y:S06]  /*cbd70*/  BAR.SYNC.DEFER_BLOCKING 0x0 ;  /* 0x0000000000007b1d */ /* 0x000fec0000010000 */
[----:B------:R-:W2:Y:S04]  /*cbd80*/  LDS.128 R8, [R29] ;  /* 0x000000001d087984 */ /* 0x000ea80000000c00 */
[----:B------:R-:W4:Y:S01]  /*cbd90*/  LDS.128 R12, [R29+0x400] ;  /* 0x000400001d0c7984 */ /* 0x000f220000000c00 */
[----:B--2---:R-:W-:-:S03]  /*cbda0*/  IMAD.MOV.U32 R7, RZ, RZ, R8 ;  /* 0x000000ffff077224 */ /* 0x004fc600078e0008 */
[----:B------:R-:W-:Y:S04]  /*cbdb0*/  STL [R1+0x74], R9 ;  /* 0x0000740901007387 */ /* 0x000fe80000100800 */
[----:B------:R-:W-:Y:S04]  /*cbdc0*/  STL [R1+0x78], R10 ;  /* 0x0000780a01007387 */ /* 0x000fe80000100800 */
[----:B------:R-:W-:Y:S04]  /*cbdd0*/  STL [R1+0x2c9c], R7 ;  /* 0x002c9c0701007387 */ /* 0x000fe80000100800 */
[----:B------:R-:W-:Y:S04]  /*cbde0*/  STL [R1+0x2db4], R7 ;  /* 0x002db40701007387 */ /* 0x000fe80000100800 */
[----:B------:R2:W-:Y:S04]  /*cbdf0*/  STL [R1+0x2db0], R4 ;  /* 0x002db00401007387 */ /* 0x0005e80000100800 */
[----:B--2---:R-:W2:Y:S04]  /*cbe00*/  LDL.LU R4, [R1+0xd0] ;  /* 0x0000d00001047983 */ /* 0x004ea80000300800 */
[----:B------:R-:W2:Y:S04]  /*cbe10*/  LDL.LU R5, [R1+0xd4] ;  /* 0x0000d40001057983 */ /* 0x000ea80000300800 */
[----:B------:R-:W2:Y:S04]  /*cbe20*/  LDL.LU R6, [R1+0xd8] ;  /* 0x0000d80001067983 */ /* 0x000ea80000300800 */
[----:B------:R-:W2:Y:S04]  /*cbe30*/  LDL.LU R7, [R1+0xdc] ;  /* 0x0000dc0001077983 */ /* 0x000ea80000300800 */
[----:B----4-:R-:W-:Y:S04]  /*cbe40*/  STL.64 [R1+0x90], R12 ;  /* 0x0000900c01007387 */ /* 0x010fe80000100a00 */
[----:B------:R4:W-:Y:S01]  /*cbe50*/  STL.64 [R1+0x98], R14 ;  /* 0x0000980e01007387 */ /* 0x0009e20000100a00 */
[----:B------:R-:W-:Y:S06]  /*cbe60*/  BAR.SYNC.DEFER_BLOCKING 0x0 ;  /* 0x0000000000007b1d */ /* 0x000fec0000010000 */
[----:B----4-:R-:W4:Y:S04]  /*cbe70*/  LDL.LU.64 R14, [R1+0x30e0] ;  /* 0x0030e000010e7983 */ /* 0x010f280000300a00 */
[----:B------:R-:W4:Y:S01]  /*cbe80*/  LDL.LU.64 R12, [R1+0x30d8] ;  /* 0x0030d800010c7983 */ /* 0x000f220000300a00 */
[----:B------:R-:W-:-:S03]  /*cbe90*/  IMAD.MOV.U32 R8, RZ, RZ, R11 ;  /* 0x000000ffff087224 */ /* 0x000fc600078e000b */
[----:B--2---:R-:W-:Y:S04]  /*cbea0*/  STSM.16.M88.4 [R17], R4 ;  /* 0x0000000411007844 */ /* 0x004fe80000000200 */
[----:B----4-:R-:W-:Y:S01]  /*cbeb0*/  STSM.16.M88.4 [R17+0x200], R12 ;  /* 0x0002000c11007844 */ /* 0x010fe20000000200 */
[----:B------:R-:W-:Y:S06]  /*cbec0*/  BAR.SYNC.DEFER_BLOCKING 0x0 ;  /* 0x0000000000007b1d */ /* 0x000fec0000010000 */
[----:B------:R-:W2:Y:S04]  /*cbed0*/  LDS.128 R4, [R29] ;  /* 0x000000001d047984 */ /* 0x000ea80000000c00 */
[----:B--2---:R-:W-:Y:S01]  /*cbee0*/  STL.64 [R1+0xc0], R4 ;  /* 0x0000c00401007387 */ /* 0x004fe20000100a00 */
[----:B------:R-:W-:-:S03]  /*cbef0*/  IMAD.MOV.U32 R9, RZ, RZ, R7 ;  /* 0x000000ffff097224 */ /* 0x000fc600078e0007 */
[----:B------:R-:W-:Y:S04]  /*cbf00*/  STL [R1+0xc8], R6 ;  /* 0x0000c80601007387 */ /* 0x000fe80000100800 */
[----:B------:R-:W2:Y:S01]  /*cbf10*/  LDS.128 R4, [R29+0x400] ;  /* 0x000400001d047984 */ /* 0x000ea20000000c00 */
[----:B------:R-:W-:Y:S06]  /*cbf20*/  BAR.SYNC.DEFER_BLOCKING 0x0 ;  /* 0x0000000000007b1d */ /* 0x000fec0000010000 */
[----:B---3--:R3:W-:Y:S04]  /*cbf30*/  STSM.16.M88.4 [R17], R24 ;  /* 0x0000001811007844 */ /* 0x0087e80000000200 */
[----:B-----5:R-:W-:Y:S04]  /*cbf40*/  STSM.16.M88.4 [R17+0x200], R20 ;  /* 0x0002001411007844 */ /* 0x020fe80000000200 */
[----:B------:R-:W-:Y:S04]  /*cbf50*/  STL [R1+0x2c1c], R9 ;  /* 0x002c1c0901007387 */ /* 0x000fe80000100800 */
[----:B------:R-:W-:Y:S04]  /*cbf60*/  STL.64 [R1+0x2c68], R8 ;  /* 0x002c680801007387 */ /* 0x000fe80000100a00 */
[----:B------:R-:W-:Y:S04]  /*cbf70*/  STL.64 [R1+0x2c90], R8 ;  /* 0x002c900801007387 */ /* 0x000fe80000100a00 */
[----:B------:R-:W-:Y:S04]  /*cbf80*/  STL.64 [R1+0x2cb8], R8 ;  /* 0x002cb80801007387 */ /* 0x000fe80000100a00 */
[----:B------:R-:W-:Y:S04]  /*cbf90*/  STL.64 [R1+0x2cd8], R8 ;  /* 0x002cd80801007387 */ /* 0x000fe80000100a00 */
[----:B------:R-:W-:Y:S04]  /*cbfa0*/  STL [R1+0x2cec], R8 ;  /* 0x002cec0801007387 */ /* 0x000fe80000100800 */
[----:B------:R-:W-:Y:S04]  /*cbfb0*/  STL [R1+0x2d10], R8 ;  /* 0x002d100801007387 */ /* 0x000fe80000100800 */
[----:B------:R-:W-:Y:S04]  /*cbfc0*/  STL [R1+0x2d20], R8 ;  /* 0x002d200801007387 */ /* 0x000fe80000100800 */
[----:B------:R-:W-:Y:S01]  /*cbfd0*/  STL [R1+0x30d0], R8 ;  /* 0x0030d00801007387 */ /* 0x000fe20000100800 */
[----:B------:R-:W-:Y:S06]  /*cbfe0*/  BAR.SYNC.DEFER_BLOCKING 0x0 ;  /* 0x0000000000007b1d */ /* 0x000fec0000010000 */
[----:B--2---:R-:W-:Y:S04]  /*cbff0*/  STL.64 [R1+0xe0], R4 ;  /* 0x0000e00401007387 */ /* 0x004fe80000100a00 */
[----:B------:R-:W-:Y:S04]  /*cc000*/  STL.64 [R1+0xe8], R6 ;  /* 0x0000e80601007387 */ /* 0x000fe80000100a00 */
[----:B---3--:R-:W2:Y:S04]  /*cc010*/  LDL.LU R24, [R1+0x120] ;  /* 0x0001200001187983 */ /* 0x008ea80000300800 */
[----:B------:R-:W3:Y:S04]  /*cc020*/  LDS.128 R8, [R29] ;  /* 0x000000001d087984 */ /* 0x000ee80000000c00 */
[----:B------:R-:W4:Y:S04]  /*cc030*/  LDS.128 R4, [R29+0x400] ;  /* 0x000400001d047984 */ /* 0x000f280000000c00 */
[----:B---3--:R3:W-:Y:S04]  /*cc040*/  STL.64 [R1+0xb0], R8 ;  /* 0x0000b00801007387 */ /* 0x0087e80000100a00 */
[----:B------:R5:W-:Y:S04]  /*cc050*/  STL.64 [R1+0xb8], R10 ;  /* 0x0000b80a01007387 */ /* 0x000be80000100a00 */
[----:B----4-:R4:W-:Y:S04]  /*cc060*/  STL.64 [R1+0xd0], R4 ;  /* 0x0000d00401007387 */ /* 0x0109e80000100a00 */
[----:B------:R0:W-:Y:S04]  /*cc070*/  STL.64 [R1+0xd8], R6 ;  /* 0x0000d80601007387 */ /* 0x0001e80000100a00 */
[----:B------:R-:W2:Y:S04]  /*cc080*/  LDL.LU R25, [R1+0x124] ;  /* 0x0001240001197983 */ /* 0x000ea80000300800 */
[----:B------:R-:W2:Y:S04]  /*cc090*/  LDL.LU R26, [R1+0x128] ;  /* 0x00012800011a7983 */ /* 0x000ea80000300800 */
[----:B------:R-:W2:Y:S04]  /*cc0a0*/  LDL.LU R27, [R1+0x12c] ;  /* 0x00012c00011b7983 */ /* 0x000ea80000300800 */
[----:B---3--:R-:W3:Y:S04]  /*cc0b0*/  LDL.LU R8, [R1+0x110] ;  /* 0x0001100001087983 */ /* 0x008ee80000300800 */
[----:B------:R-:W3:Y:S04]  /*cc0c0*/  LDL.LU R9, [R1+0x114] ;  /* 0x0001140001097983 */ /* 0x000ee80000300800 */
[----:B-----5:R-:W3:Y:S04]  /*cc0d0*/  LDL.LU R10, [R1+0x118] ;  /* 0x00011800010a7983 */ /* 0x020ee80000300800 */
[----:B------:R-:W3:Y:S04]  /*cc0e0*/  LDL.LU R11, [R1+0x11c] ;  /* 0x00011c00010b7983 */ /* 0x000ee80000300800 */
[----:B----4-:R-:W4:Y:S04]  /*cc0f0*/  LDL.LU R4, [R1+0x180] ;  /* 0x0001800001047983 */ /* 0x010f280000300800 */
[----:B------:R-:W4:Y:S04]  /*cc100*/  LDL.LU R5, [R1+0x184] ;  /* 0x0001840001057983 */ /* 0x000f280000300800 */
[----:B0-----:R-:W5:Y:S04]  /*cc110*/  LDL.LU R6, [R1+0x188] ;  /* 0x0001880001067983 */ /* 0x001f680000300800 */
[----:B------:R-:W5:Y:S04]  /*cc120*/  LDL.LU R7, [R1+0x18c] ;  /* 0x00018c0001077983 */ /* 0x000f680000300800 */
[----:B------:R-:W2:Y:S04]  /*cc130*/  LDL.LU R20, [R1+0x130] ;  /* 0x0001300001147983 */ /* 0x000ea80000300800 */
[----:B------:R-:W2:Y:S04]  /*cc140*/  LDL.LU R21, [R1+0x134] ;  /* 0x0001340001157983 */ /* 0x000ea80000300800 */
[----:B------:R-:W2:Y:S04]  /*cc150*/  LDL.LU R22, [R1+0x138] ;  /* 0x0001380001167983 */ /* 0x000ea80000300800 */
[----:B------:R-:W2:Y:S01]  /*cc160*/  LDL.LU R23, [R1+0x13c] ;  /* 0x00013c0001177983 */ /* 0x000ea20000300800 */
[----:B------:R-:W-:Y:S06]  /*cc170*/  BAR.SYNC.DEFER_BLOCKING 0x0 ;  /* 0x0000000000007b1d */ /* 0x000fec0000010000 */
[----:B-----5:R-:W-:Y:S04]  /*cc180*/  STL.64 [R1+0x30a8], R6 ;  /* 0x0030a80601007387 */ /* 0x020fe80000100a00 */
[----:B----4-:R0:W-:Y:S04]  /*cc190*/  STL.64 [R1+0x30a0], R4 ;  /* 0x0030a00401007387 */ /* 0x0101e80000100a00 */
[----:B0-----:R-:W4:Y:S04]  /*cc1a0*/  LDL.LU R4, [R1+0x160] ;  /* 0x0001600001047983 */ /* 0x001f280000300800 */
[----:B------:R-:W4:Y:S04]  /*cc1b0*/  LDL.LU R5, [R1+0x164] ;  /* 0x0001640001057983 */ /* 0x000f280000300800 */
[----:B------:R-:W5:Y:S04]  /*cc1c0*/  LDL.LU R6, [R1+0x168] ;  /* 0x0001680001067983 */ /* 0x000f680000300800 */
[----:B------:R-:W5:Y:S04]  /*cc1d0*/  LDL.LU R7, [R1+0x16c] ;  /* 0x00016c0001077983 */ /* 0x000f680000300800 */
[----:B-----5:R-:W-:Y:S04]  /*cc1e0*/  STL.64 [R1+0x30b8], R6 ;  /* 0x0030b80601007387 */ /* 0x020fe80000100a00 */
[----:B----4-:R0:W-:Y:S04]  /*cc1f0*/  STL.64 [R1+0x30b0], R4 ;  /* 0x0030b00401007387 */ /* 0x0101e80000100a00 */
[----:B0-----:R-:W4:Y:S04]  /*cc200*/  LDL.LU R4, [R1+0x150] ;  /* 0x0001500001047983 */ /* 0x001f280000300800 */
[----:B------:R-:W4:Y:S04]  /*cc210*/  LDL.LU R5, [R1+0x154] ;  /* 0x0001540001057983 */ /* 0x000f280000300800 */
[----:B------:R-:W5:Y:S04]  /*cc220*/  LDL.LU R6, [R1+0x158] ;  /* 0x0001580001067983 */ /* 0x000f680000300800 */
[----:B------:R-:W5:Y:S04]  /*cc230*/  LDL.LU R7, [R1+0x15c] ;  /* 0x00015c0001077983 */ /* 0x000f680000300800 */
[----:B---3--:R-:W-:Y:S04]  /*cc240*/  STSM.16.M88.4 [R17], R8 ;  /* 0x0000000811007844 */ /* 0x008fe80000000200 */
[----:B--2---:R-:W-:Y:S01]  /*cc250*/  STSM.16.M88.4 [R17+0x200], R24 ;  /* 0x0002001811007844 */ /* 0x004fe20000000200 */
[----:B------:R-:W-:Y:S06]  /*cc260*/  BAR.SYNC.DEFER_BLOCKING 0x0 ;  /* 0x0000000000007b1d */ /* 0x000fec0000010000 */
[----:B------:R-:W0:Y:S04]  /*cc270*/  LDS.128 R24, [R29] ;  /* 0x000000001d187984 */ /* 0x000e280000000c00 */
[----:B-----5:R-:W-:Y:S04]  /*cc280*/  STL.64 [R1+0x30c8], R6 ;  /* 0x0030c80601007387 */ /* 0x020fe80000100a00 */
[----:B----4-:R2:W-:Y:S04]  /*cc290*/  STL.64 [R1+0x30c0], R4 ;  /* 0x0030c00401007387 */ /* 0x0105e80000100a00 */
[----:B--2---:R-:W2:Y:S04]  /*cc2a0*/  LDL.LU R4, [R1+0x140] ;  /* 0x0001400001047983 */ /* 0x004ea80000300800 */
[----:B------:R-:W2:Y:S04]  /*cc2b0*/  LDL.LU R5, [R1+0x144] ;  /* 0x0001440001057983 */ /* 0x000ea80000300800 */
[----:B------:R-:W2:Y:S04]  /*cc2c0*/  LDL.LU R6, [R1+0x148] ;  /* 0x0001480001067983 */ /* 0x000ea80000300800 */
[----:B------:R-:W2:Y:S04]  /*cc2d0*/  LDL.LU R7, [R1+0x14c] ;  /* 0x00014c0001077983 */ /* 0x000ea80000300800 */
[----:B------:R-:W3:Y:S04]  /*cc2e0*/  LDL.LU R12, [R1+0x170] ;  /* 0x00017000010c7983 */ /* 0x000ee80000300800 */
[----:B------:R-:W3:Y:S04]  /*cc2f0*/  LDL.LU R13, [R1+0x174] ;  /* 0x00017400010d7983 */ /* 0x000ee80000300800 */
[----:B------:R-:W3:Y:S01]  /*cc300*/  LDL.LU R14, [R1+0x178] ;  /* 0x00017800010e7983 */ /* 0x000ee20000300800 */
[----:B0-----:R-:W-:-:S03]  /*cc310*/  IMAD.MOV.U32 R10, RZ, RZ, R27 ;  /* 0x000000ffff0a7224 */ /* 0x001fc600078e001b */
[----:B------:R-:W3:Y:S04]  /*cc320*/  LDL.LU R15, [R1+0x17c] ;  /* 0x00017c00010f7983 */ /* 0x000ee80000300800 */
[----:B------:R-:W4:Y:S04]  /*cc330*/  LDL.LU R8, [R1+0x30d0] ;  /* 0x0030d00001087983 */ /* 0x000f280000300800 */
[----:B------:R-:W-:Y:S04]  /*cc340*/  STL.64 [R1+0x100], R24 ;  /* 0x0001001801007387 */ /* 0x000fe80000100a00 */
[----:B------:R-:W-:Y:S04]  /*cc350*/  STL [R1+0x108], R26 ;  /* 0x0001081a01007387 */ /* 0x000fe80000100800 */
[----:B------:R-:W0:Y:S01]  /*cc360*/  LDS.128 R24, [R29+0x400] ;  /* 0x000400001d187984 */ /* 0x000e220000000c00 */
[----:B------:R-:W-:Y:S06]  /*cc370*/  BAR.SYNC.DEFER_BLOCKING 0x0 ;  /* 0x0000000000007b1d */ /* 0x000fec0000010000 */
[----:B------:R-:W-:Y:S04]  /*cc380*/  STSM.16.M88.4 [R17], R20 ;  /* 0x0000001411007844 */ /* 0x000fe80000000200 */
[----:B0-----:R0:W-:Y:S04]  /*cc390*/  STL.64 [R1+0x120], R24 ;  /* 0x0001201801007387 */ /* 0x0011e80000100a00 */
[----:B------:R5:W-:Y:S04]  /*cc3a0*/  STL.64 [R1+0x128], R26 ;  /* 0x0001281a01007387 */ /* 0x000be80000100a00 */
[----:B0-----:R-:W3:Y:S04]  /*cc3b0*/  LDL.LU R24, [R1+0x190] ;  /* 0x0001900001187983 */ /* 0x001ee80000300800 */
[----:B------:R-:W3:Y:S04]  /*cc3c0*/  LDL.LU R25, [R1+0x194] ;  /* 0x0001940001197983 */ /* 0x000ee80000300800 */
[----:B-----5:R-:W5:Y:S04]  /*cc3d0*/  LDL.LU R26, [R1+0x198] ;  /* 0x00019800011a7983 */ /* 0x020f680000300800 */
[----:B------:R-:W5:Y:S04]  /*cc3e0*/  LDL.LU R27, [R1+0x19c] ;  /* 0x00019c00011b7983 */ /* 0x000f680000300800 */
[----:B------:R-:W3:Y:S04]  /*cc3f0*/  LDL.LU R20, [R1+0x1a0] ;  /* 0x0001a00001147983 */ /* 0x000ee80000300800 */
[----:B------:R-:W3:Y:S04]  /*cc400*/  LDL.LU R21, [R1+0x1a4] ;  /* 0x0001a40001157983 */ /* 0x000ee80000300800 */
[----:B------:R-:W3:Y:S04]  /*cc410*/  LDL.LU R22, [R1+0x1a8] ;  /* 0x0001a80001167983 */ /* 0x000ee80000300800 */
[----:B------:R-:W3:Y:S04]  /*cc420*/  LDL.LU R23, [R1+0x1ac] ;  /* 0x0001ac0001177983 */ /* 0x000ee80000300800 */
[----:B--2---:R-:W-:Y:S01]  /*cc430*/  STSM.16.M88.4 [R17+0x200], R4 ;  /* 0x0002000411007844 */ /* 0x004fe20000000200 */
[----:B------:R-:W-:Y:S06]  /*cc440*/  BAR.SYNC.DEFER_BLOCKING 0x0 ;  /* 0x0000000000007b1d */ /* 0x000fec0000010000 */
[----:B------:R-:W0:Y:S04]  /*cc450*/  LDS.128 R4, [R29] ;  /* 0x000000001d047984 */ /* 0x000e280000000c00 */
[----:B0-----:R-:W-:Y:S04]  /*cc460*/  STL.64 [R1+0xf0], R4 ;  /* 0x0000f00401007387 */ /* 0x001fe80000100a00 */
[----:B------:R-:W-:Y:S04]  /*cc470*/  STL.64 [R1+0xf8], R6 ;  /* 0x0000f80601007387 */ /* 0x000fe80000100a00 */
[----:B------:R-:W0:Y:S04]  /*cc480*/  LDS.128 R4, [R29+0x400] ;  /* 0x000400001d047984 */ /* 0x000e280000000c00 */
[----:B0-----:R-:W-:Y:S04]  /*cc490*/  STL.64 [R1+0x110], R4 ;  /* 0x0001100401007387 */ /* 0x001fe80000100a00 */
[----:B------:R0:W-:Y:S04]  /*cc4a0*/  STL.64 [R1+0x118], R6 ;  /* 0x0001180601007387 */ /* 0x0001e80000100a00 */
[----:B0-----:R-:W2:Y:S04]  /*cc4b0*/  LDL.LU.64 R6, [R1+0x30c8] ;  /* 0x0030c80001067983 */ /* 0x001ea80000300a00 */
[----:B------:R-:W2:Y:S01]  /*cc4c0*/  LDL.LU.64 R4, [R1+0x30c0] ;  /* 0x0030c00001047983 */ /* 0x000ea20000300a00 */
[----:B------:R-:W-:Y:S06]  /*cc4d0*/  BAR.SYNC.DEFER_BLOCKING 0x0 ;  /* 0x0000000000007b1d */ /* 0x000fec0000010000 */
[----:B--2---:R0:W-:Y:S04]  /*cc4e0*/  STSM.16.M88.4 [R17], R4 ;  /* 0x0000000411007844 */ /* 0x0041e80000000200 */
[----:B0-----:R-:W2:Y:S04]  /*cc4f0*/  LDL.LU.64 R6, [R1+0x30b8] ;  /* 0x0030b80001067983 */ /* 0x001ea80000300a00 */
[----:B------:R-:W2:Y:S04]  /*cc500*/  LDL.LU.64 R4, [R1+0x30b0] ;  /* 0x0030b00001047983 */ /* 0x000ea80000300a00 */
[----:B--2---:R-:W-:Y:S01]  /*cc510*/  STSM.16.M88.4 [R17+0x200], R4 ;  /* 0x0002000411007844 */ /* 0x004fe20000000200 */
[----:B------:R-:W-:Y:S06]  /*cc520*/  BAR.SYNC.DEFER_BLOCKING 0x0 ;  /* 0x0000000000007b1d */ /* 0x000fec0000010000 */
[----:B------:R-:W0:Y:S04]  /*cc530*/  LDS.128 R4, [R29] ;  /* 0x000000001d047984 */ /* 0x000e280000000c00 */
[----:B0-----:R-:W-:Y:S01]  /*cc540*/  STL.64 [R1+0x140], R4 ;  /* 0x0001400401007387 */ /* 0x001fe20000100a00 */
[----:B------:R-:W-:-:S03]  /*cc550*/  IMAD.MOV.U32 R11, RZ, RZ, R7 ;  /* 0x000000ffff0b7224 */ /* 0x000fc600078e0007 */
[----:B------:R-:W-:Y:S04]  /*cc560*/  STL [R1+0x148], R6 ;  /* 0x0001480601007387 */ /* 0x000fe80000100800 */
[----:B------:R-:W0:Y:S04]  /*cc570*/  LDS.128 R4, [R29+0x400] ;  /* 0x000400001d047984 */ /* 0x000e280000000c00 */
[----:B------:R-:W-:Y:S01]  /*cc580*/  STL [R1+0x2b9c], R11 ;  /* 0x002b9c0b01007387 */ /* 0x000fe20000100800 */
[----:B------:R-:W-:Y:S06]  /*cc590*/  BAR.SYNC.DEFER_BLOCKING 0x0 ;  /* 0x0000000000007b1d */ /* 0x000fec0000010000 */
[----:B0-----:R-:W-:Y:S04]  /*cc5a0*/  STL.64 [R1+0x160], R4 ;  /* 0x0001600401007387 */ /* 0x001fe80000100a00 */
[----:B------:R0:W-:Y:S04]  /*cc5b0*/  STL.64 [R1+0x168], R6 ;  /* 0x0001680601007387 */ /* 0x0001e80000100a00 */
[----:B0-----:R-:W2:Y:S04]  /*cc5c0*/  LDL.LU.64 R6, [R1+0x30a8] ;  /* 0x0030a80001067983 */ /* 0x001ea80000300a00 */
[----:B------:R-:W2:Y:S04]  /*cc5d0*/  LDL.LU.64 R4, [R1+0x30a0] ;  /* 0x0030a00001047983 */ /* 0x000ea80000300a00 */
[----:B---3--:R0:W-:Y:S04]  /*cc5e0*/  STSM.16.M88.4 [R17], R12 ;  /* 0x0000000c11007844 */ /* 0x0081e80000000200 */
[----:B0-----:R-:W3:Y:S04]  /*cc5f0*/  LDL.LU.64 R14, [R1+0x3098] ;  /* 0x00309800010e7983 */ /* 0x001ee80000300a00 */
[----:B--2---:R-:W-:Y:S01]  /*cc600*/  STSM.16.M88.4 [R17+0x200], R4 ;  /* 0x0002000411007844 */ /* 0x004fe20000000200 */
[----:B------:R-:W-:Y:S06]  /*cc610*/  BAR.SYNC.DEFER_BLOCKING 0x0 ;  /* 0x0000000000007b1d */ /* 0x000fec0000010000 */
[----:B------:R-:W0:Y:S04]  /*cc620*/  LDS.128 R4, [R29] ;  /* 0x000000001d047984 */ /* 0x000e280000000c00 */
[----:B0-----:R-:W-:Y:S01]  /*cc630*/  STL [R1+0x130], R4 ;  /* 0x0001300401007387 */ /* 0x001fe20000100800 */
[----:B------:R-:W-:-:S03]  /*cc640*/  IMAD.MOV.U32 R11, RZ, RZ, R5 ;  /* 0x000000ffff0b7224 */ /* 0x000fc600078e0005 */
[----:B------:R-:W-:Y:S04]  /*cc650*/  STL.64 [R1+0x138], R6 ;  /* 0x0001380601007387 */ /* 0x000fe80000100a00 */
[----:B------:R-:W0:Y:S01]  /*cc660*/  LDS.128 R4, [R29+0x400] ;  /* 0x000400001d047984 */ /* 0x000e220000000c00 */
[----:B------:R-:W-:Y:S06]  /*cc670*/  BAR.SYNC.DEFER_BLOCKING 0x0 ;  /* 0x0000000000007b1d */ /* 0x000fec0000010000 */
[----:B------:R-:W-:Y:S04]  /*cc680*/  STL.64 [R1+0x2bd0], R10 ;  /* 0x002bd00a01007387 */ /* 0x000fe80000100a00 */
[----:B-----5:R-:W-:Y:S04]  /*cc690*/  STSM.16.M88.4 [R17], R24 ;  /* 0x0000001811007844 */ /* 0x020fe80000000200 */
[----:B------:R-:W-:Y:S04]  /*cc6a0*/  STSM.16.M88.4 [R17+0x200], R20 ;  /* 0x0002001411007844 */ /* 0x000fe80000000200 */
[----:B------:R-:W-:Y:S04]  /*cc6b0*/  STL [R1+0x2c08], R10 ;  /* 0x002c080a01007387 */ /* 0x000fe80000100800 */
[----:B------:R-:W-:Y:S04]  /*cc6c0*/  STL [R1+0x2c30], R10 ;  /* 0x002c300a01007387 */ /* 0x000fe80000100800 */
[----:B------:R-:W-:Y:S04]  /*cc6d0*/  STL.64 [R1+0x2c70], R10 ;  /* 0x002c700a01007387 */ /* 0x000fe80000100a00 */
[----:B------:R-:W-:Y:S04]  /*cc6e0*/  STL [R1+0x2d14], R10 ;  /* 0x002d140a01007387 */ /* 0x000fe80000100800 */
[----:B------:R-:W-:Y:S01]  /*cc6f0*/  STL [R1+0x2d24], R10 ;  /* 0x002d240a01007387 */ /* 0x000fe20000100800 */
[----:B0-----:R-:W-:-:S03]  /*cc700*/  IMAD.MOV.U32 R12, RZ, RZ, R7 ;  /* 0x000000ffff0c7224 */ /* 0x001fc600078e0007 */
[----:B------:R-:W-:Y:S04]  /*cc710*/  STL [R1+0x2d6c], R10 ;  /* 0x002d6c0a01007387 */ /* 0x000fe80000100800 */
[----:B----4-:R-:W-:Y:S04]  /*cc720*/  STL [R1+0x2d68], R8 ;  /* 0x002d680801007387 */ /* 0x010fe80000100800 */
[----:B------:R-:W-:Y:S04]  /*cc730*/  STL.64 [R1+0x150], R4 ;  /* 0x0001500401007387 */ /* 0x000fe80000100a00 */
[----:B------:R-:W-:Y:S01]  /*cc740*/  STL [R1+0x158], R6 ;  /* 0x0001580601007387 */ /* 0x000fe20000100800 */
[----:B------:R-:W-:Y:S06]  /*cc750*/  BAR.SYNC.DEFER_BLOCKING 0x0 ;  /* 0x0000000000007b1d */ /* 0x000fec0000010000 */
[----:B------:R-:W0:Y:S04]  /*cc760*/  LDS.128 R4, [R29] ;  /* 0x000000001d047984 */ /* 0x000e280000000c00 */
[----:B0-----:R-:W-:Y:S01]  /*cc770*/  STL [R1+0x184], R5 ;  /* 0x0001840501007387 */ /* 0x001fe20000100800 */
[----:B------:R-:W-:-:S02]  /*cc780*/  IMAD.MOV.U32 R13, RZ, RZ, R4 ;  /* 0x000000ffff0d7224 */ /* 0x000fc400078e0004 */
[----:B------:R-:W-:Y:S01]  /*cc790*/  IMAD.MOV.U32 R19, RZ, RZ, R6 ;  /* 0x000000ffff137224 */ /* 0x000fe200078e0006 */
[----:B------:R-:W-:Y:S04]  /*cc7a0*/  STL [R1+0x18c], R7 ;  /* 0x00018c0701007387 */ /* 0x000fe80000100800 */
[----:B------:R-:W0:Y:S04]  /*cc7b0*/  LDS.128 R4, [R29+0x400] ;  /* 0x000400001d047984 */ /* 0x000e280000000c00 */
[----:B------:R-:W-:Y:S04]  /*cc7c0*/  STL.64 [R1+0x2b70], R12 ;  /* 0x002b700c01007387 */ /* 0x000fe80000100a00 */
[----:B------:R-:W-:Y:S04]  /*cc7d0*/  STL.64 [R1+0x2bb0], R12 ;  /* 0x002bb00c01007387 */ /* 0x000fe80000100a00 */
[----:B------:R-:W-:Y:S04]  /*cc7e0*/  STL.64 [R1+0x2be0], R12 ;  /* 0x002be00c01007387 */ /* 0x000fe80000100a00 */
[----:B------:R-:W-:Y:S04]  /*cc7f0*/  STL.64 [R1+0x2bf8], R12 ;  /* 0x002bf80c01007387 */ /* 0x000fe80000100a00 */
[----:B------:R-:W-:Y:S04]  /*cc800*/  STL [R1+0x2c28], R12 ;  /* 0x002c280c01007387 */ /* 0x000fe80000100800 */
[----:B------:R-:W-:Y:S04]  /*cc810*/  STL [R1+0x2c58], R12 ;  /* 0x002c580c01007387 */ /* 0x000fe80000100800 */
[----:B------:R-:W-:Y:S04]  /*cc820*/  STL.64 [R1+0x2cc0], R12 ;  /* 0x002cc00c01007387 */ /* 0x000fe80000100a00 */
[----:B------:R-:W-:Y:S04]  /*cc830*/  STL [R1+0x2cf0], R12 ;  /* 0x002cf00c01007387 */ /* 0x000fe80000100800 */
[----:B------:R-:W-:Y:S04]  /*cc840*/  STL.64 [R1+0x2d08], R12 ;  /* 0x002d080c01007387 */ /* 0x000fe80000100a00 */
[----:B---3--:R-:W-:Y:S04]  /*cc850*/  STL.64 [R1+0x2d38], R14 ;  /* 0x002d380e01007387 */ /* 0x008fe80000100a00 */
[----:B------:R-:W-:Y:S04]  /*cc860*/  STL [R1+0x2d30], R12 ;  /* 0x002d300c01007387 */ /* 0x000fe80000100800 */
[----:B0-----:R-:W-:Y:S04]  /*cc870*/  STL.64 [R1+0x1a0], R4 ;  /* 0x0001a00401007387 */ /* 0x001fe80000100a00 */
[----:B------:R-:W-:Y:S04]  /*cc880*/  STL [R1+0x1a8], R6 ;  /* 0x0001a80601007387 */ /* 0x000fe80000100800 */
[----:B------:R-:W2:Y:S04]  /*cc890*/  LDL.LU R8, [R1+0x1f0] ;  /* 0x0001f00001087983 */ /* 0x000ea80000300800 */
[----:B------:R-:W2:Y:S04]  /*cc8a0*/  LDL.LU R9, [R1+0x1f4] ;  /* 0x0001f40001097983 */ /* 0x000ea80000300800 */
[----:B------:R-:W3:Y:S04]  /*cc8b0*/  LDL.LU R10, [R1+0x1f8] ;  /* 0x0001f800010a7983 */ /* 0x000ee80000300800 */
[----:B------:R-:W3:Y:S01]  /*cc8c0*/  LDL.LU R11, [R1+0x1fc] ;  /* 0x0001fc00010b7983 */ /* 0x000ee20000300800 */
[----:B------:R-:W-:Y:S01]  /*cc8d0*/  IMAD.MOV.U32 R21, RZ, RZ, R7 ;  /* 0x000000ffff157224 */ /* 0x000fe200078e0007 */
[----:B------:R-:W-:Y:S06]  /*cc8e0*/  BAR.SYNC.DEFER_BLOCKING 0x0 ;  /* 0x0000000000007b1d */ /* 0x000fec0000010000 */
        /* <DEDUP_REMOVED lines=14> */
[----:B------:R-:W5:Y:S04]  /*cc9d0*/  LDL.LU R4, [R1+0x200] ;  /* 0x0002000001047983 */ /* 0x000f680000300800 */
[----:B------:R-:W5:Y:S04]  /*cc9e0*/  LDL.LU R5, [R1+0x204] ;  /* 0x0002040001057983 */ /* 0x000f680000300800 */
[----:B------:R-:W5:Y:S04]  /*cc9f0*/  LDL.LU R6, [R1+0x208] ;  /* 0x0002080001067983 */ /* 0x000f680000300800 */
[----:B------:R-:W5:Y:S04]  /*cca00*/  LDL.LU R7, [R1+0x20c] ;  /* 0x00020c0001077983 */ /* 0x000f680000300800 */
[----:B------:R0:W-:Y:S04]  /*cca10*/  STL [R1+0x2b54], R21 ;  /* 0x002b541501007387 */ /* 0x0001e80000100800 */
[----:B------:R-:W2:Y:S04]  /*cca20*/  LDL.LU R20, [R1+0x1b0] ;  /* 0x0001b00001147983 */ /* 0x000ea80000300800 */
[----:B0-----:R-:W2:Y:S04]  /*cca30*/  LDL.LU R21, [R1+0x1b4] ;  /* 0x0001b40001157983 */ /* 0x001ea80000300800 */
[----:B------:R-:W2:Y:S04]  /*cca40*/  LDL.LU R22, [R1+0x1b8] ;  /* 0x0001b80001167983 */ /* 0x000ea80000300800 */
[----:B------:R-:W2:Y:S04]  /*cca50*/  LDL.LU R23, [R1+0x1bc] ;  /* 0x0001bc0001177983 */ /* 0x000ea80000300800 */
[----:B--2---:R-:W-:Y:S04]  /*cca60*/  STSM.16.M88.4 [R17], R20 ;  /* 0x0000001411007844 */ /* 0x004fe80000000200 */
[----:B------:R-:W-:Y:S01]  /*cca70*/  STSM.16.M88.4 [R17+0x200], R8 ;  /* 0x0002000811007844 */ /* 0x000fe20000000200 */
        /* <DEDUP_REMOVED lines=8> */
[----:B------:R-:W-:Y:S04]  /*ccb00*/  STL [R1+0x2ba8], R18 ;  /* 0x002ba81201007387 */ /* 0x000fe80000100800 */
[----:B------:R-:W-:Y:S04]  /*ccb10*/  STL [R1+0x2c34], R18 ;  /* 0x002c341201007387 */ /* 0x000fe80000100800 */
[----:B------:R-:W-:Y:S04]  /*ccb20*/  STL.64 [R1+0x2ca0], R18 ;  /* 0x002ca01201007387 */ /* 0x000fe80000100a00 */
[----:B------:R-:W-:Y:S04]  /*ccb30*/  STL.64 [R1+0x2cf8], R18 ;  /* 0x002cf81201007387 */ /* 0x000fe80000100a00 */
[----:B------:R-:W-:Y:S01]  /*ccb40*/  STL.64 [R1+0x2d18], R18 ;  /* 0x002d181201007387 */ /* 0x000fe20000100a00 */
[----:B------:R-:W-:Y:S06]  /*ccb50*/  BAR.SYNC.DEFER_BLOCKING 0x0 ;  /* 0x0000000000007b1d */ /* 0x000fec0000010000 */
[----:B0-----:R-:W-:Y:S01]  /*ccb60*/  STL [R1+0x190], R8 ;  /* 0x0001900801007387 */ /* 0x001fe20000100800 */
[----:B------:R-:W-:-:S03]  /*ccb70*/  IMAD.MOV.U32 R21, RZ, RZ, R9 ;  /* 0x000000ffff157224 */ /* 0x000fc600078e0009 */
[----:B------:R0:W-:Y:S04]  /*ccb80*/  STL.64 [R1+0x198], R10 ;  /* 0x0001980a01007387 */ /* 0x0001e80000100a00 */
[----:B0-----:R-:W2:Y:S04]  /*ccb90*/  LDL.LU.64 R10, [R1+0x3090] ;  /* 0x00309000010a7983 */ /* 0x001ea80000300a00 */
[----:B------:R-:W2:Y:S04]  /*ccba0*/  LDL.LU.64 R8, [R1+0x3088] ;  /* 0x0030880001087983 */ /* 0x000ea80000300a00 */
[----:B---3--:R-:W-:Y:S04]  /*ccbb0*/  STSM.16.M88.4 [R17], R12 ;  /* 0x0000000c11007844 */ /* 0x008fe80000000200 */
[----:B------:R-:W-:Y:S04]  /*ccbc0*/  STL.64 [R1+0x2b80], R20 ;  /* 0x002b801401007387 */ /* 0x000fe80000100a00 */
[----:B------:R-:W-:Y:S04]  /*ccbd0*/  STL [R1+0x2bf0], R20 ;  /* 0x002bf01401007387 */ /* 0x000fe80000100800 */
[----:B------:R-:W-:Y:S04]  /*ccbe0*/  STL [R1+0x2c38], R21 ;  /* 0x002c381501007387 */ /* 0x000fe80000100800 */
[----:B------:R-:W-:Y:S04]  /*ccbf0*/  STL.64 [R1+0x2ca8], R20 ;  /* 0x002ca81401007387 */ /* 0x000fe80000100a00 */
[----:B------:R-:W-:Y:S04]  /*ccc00*/  STL [R1+0x2cc8], R20 ;  /* 0x002cc81401007387 */ /* 0x000fe80000100800 */
[----:B------:R-:W-:Y:S04]  /*ccc10*/  STL [R1+0x2ce0], R20 ;  /* 0x002ce01401007387 */ /* 0x000fe80000100800 */
[----:B------:R-:W-:Y:S04]  /*ccc20*/  STL [R1+0x2fd8], R20 ;  /* 0x002fd81401007387 */ /* 0x000fe80000100800 */
[----:B--2---:R-:W-:Y:S01]  /*ccc30*/  STSM.16.M88.4 [R17+0x200], R8 ;  /* 0x0002000811007844 */ /* 0x004fe20000000200 */
[----:B------:R-:W-:Y:S06]  /*ccc40*/  BAR.SYNC.DEFER_BLOCKING 0x0 ;  /* 0x0000000000007b1d */ /* 0x000fec0000010000 */
[----:B------:R-:W0:Y:S04]  /*ccc50*/  LDS.128 R12, [R29] ;  /* 0x000000001d0c7984 */ /* 0x000e280000000c00 */
[----:B------:R-:W2:Y:S01]  /*ccc60*/  LDS.128 R8, [R29+0x400] ;  /* 0x000400001d087984 */ /* 0x000ea20000000c00 */
[----:B------:R-:W-:Y:S06]  /*ccc70*/  BAR.SYNC.DEFER_BLOCKING 0x0 ;  /* 0x0000000000007b1d */ /* 0x000fec0000010000 */
[----:B-----5:R-:W-:Y:S04]  /*ccc80*/  STSM.16.M88.4 [R17], R4 ;  /* 0x0000000411007844 */ /* 0x020fe80000000200 */
[----:B----4-:R-:W-:Y:S01]  /*ccc90*/  STSM.16.M88.4 [R17+0x200], R24 ;  /* 0x0002001811007844 */ /* 0x010fe20000000200 */
[----:B------:R-:W-:Y:S06]  /*ccca0*/  BAR.SYNC.DEFER_BLOCKING 0x0 ;  /* 0x0000000000007b1d */ /* 0x000fec0000010000 */
[----:B------:R-:W3:Y:S04]  /*cccb0*/  LDS.128 R4, [R29] ;  /* 0x000000001d047984 */ /* 0x000ee80000000c00 */
[----:B0-----:R-:W-:Y:S04]  /*cccc0*/  STL.64 [R1+0x1d0], R12 ;  /* 0x0001d00c01007387 */ /* 0x001fe80000100a00 */
[----:B------:R-:W-:Y:S04]  /*cccd0*/  STL.64 [R1+0x1d8], R14 ;  /* 0x0001d80e01007387 */ /* 0x000fe80000100a00 */
[----:B--2---:R-:W-:Y:S04]  /*ccce0*/  STL.64 [R1+0x1f0], R8 ;  /* 0x0001f00801007387 */ /* 0x004fe80000100a00 */
[----:B------:R-:W-:Y:S04]  /*cccf0*/  STL.64 [R1+0x1f8], R10 ;  /* 0x0001f80a01007387 */ /* 0x000fe80000100a00 */
[----:B------:R-:W-:Y:S04]  /*ccd00*/  STL.64 [R1+0x3080], R16 ;  /* 0x0030801001007387 */ /* 0x000fe80000100a00 */
[----:B------:R-:W2:Y:S04]  /*ccd10*/  LDL.LU R20, [R1+0x290] ;  /* 0x0002900001147983 */ /* 0x000ea80000300800 */
[----:B------:R-:W0:Y:S04]  /*ccd20*/  LDS.128 R16, [R29+0x400] ;  /* 0x000400001d107984 */ /* 0x000e280000000c00 */
[----:B---3--:R-:W-:Y:S04]  /*ccd30*/  STL.64 [R1+0x1b0], R4 ;  /* 0x0001b00401007387 */ /* 0x008fe80000100a00 */
[----:B------:R-:W-:Y:S04]  /*ccd40*/  STL.64 [R1+0x1b8], R6 ;  /* 0x0001b80601007387 */ /* 0x000fe80000100a00 */
[----:B------:R-:W2:Y:S04]  /*ccd50*/  LDL.LU R21, [R1+0x294] ;  /* 0x0002940001157983 */ /* 0x000ea80000300800 */
[----:B------:R-:W3:Y:S04]  /*ccd60*/  LDL.LU R22, [R1+0x298] ;  /* 0x0002980001167983 */ /* 0x000ee80000300800 */
[----:B------:R-:W3:Y:S01]  /*ccd70*/  LDL.LU R23, [R1+0x29c] ;  /* 0x00029c0001177983 */ /* 0x000ee20000300800 */
[----:B------:R-:W-:Y:S06]  /*ccd80*/  BAR.SYNC.DEFER_BLOCKING 0x0 ;  /* 0x0000000000007b1d */ /* 0x000fec0000010000 */
[----:B---3--:R-:W-:Y:S04]  /*ccd90*/  STL.64 [R1+0x3038], R22 ;  /* 0x0030381601007387 */ /* 0x008fe80000100a00 */
[----:B--2---:R2:W-:Y:S04]  /*ccda0*/  STL.64 [R1+0x3030], R20 ;  /* 0x0030301401007387 */ /* 0x0045e80000100a00 */
[----:B--2---:R-:W2:Y:S04]  /*ccdb0*/  LDL.LU R20, [R1+0x260] ;  /* 0x0002600001147983 */ /* 0x004ea80000300800 */
[----:B------:R-:W2:Y:S04]  /*ccdc0*/  LDL.LU R21, [R1+0x264] ;  /* 0x0002640001157983 */ /* 0x000ea80000300800 */
[----:B------:R-:W3:Y:S04]  /*ccdd0*/  LDL.LU R22, [R1+0x268] ;  /* 0x0002680001167983 */ /* 0x000ee80000300800 */
[----:B------:R-:W3:Y:S04]  /*ccde0*/  LDL.LU R23, [R1+0x26c] ;  /* 0x00026c0001177983 */ /* 0x000ee80000300800 */
        /* <DEDUP_REMOVED lines=40> */
[----:B0-----:R0:W-:Y:S04]  /*cd070*/  STL.64 [R1+0x1e0], R16 ;  /* 0x0001e01001007387 */ /* 0x0011e80000100a00 */
[----:B------:R-:W-:Y:S04]  /*cd080*/  STL.64 [R1+0x1e8], R18 ;  /* 0x0001e81201007387 */ /* 0x000fe80000100a00 */
[----:B0-----:R-:W2:Y:S04]  /*cd090*/  LDL.LU.64 R16, [R1+0x3080] ;  /* 0x0030800001107983 */ /* 0x001ea80000300a00 */
[----:B--2---:R0:W-:Y:S04]  /*cd0a0*/  STSM.16.M88.4 [R17], R20 ;  /* 0x0000001411007844 */ /* 0x0041e80000000200 */
[----:B0-----:R-:W2:Y:S04]  /*cd0b0*/  LDL.LU.64 R22, [R1+0x3078] ;  /* 0x0030780001167983 */ /* 0x001ea80000300a00 */
[----:B------:R-:W2:Y:S04]  /*cd0c0*/  LDL.LU.64 R20, [R1+0x3070] ;  /* 0x0030700001147983 */ /* 0x000ea80000300a00 */
        /* <DEDUP_REMOVED lines=33> */
[----:B------:R-:W0:Y:S01]  /*cd2e0*/  LDS.128 R20, [R29+0x400] ;  /* 0x000400001d147984 */ /* 0x000e220000000c00 */
[----:B------:R-:W-:Y:S06]  /*cd2f0*/  BAR.SYNC.DEFER_BLOCKING 0x0 ;  /* 0x0000000000007b1d */ /* 0x000fec0000010000 */
[----:B----4-:R-:W-:Y:S04]  /*cd300*/  STSM.16.M88.4 [R17], R12 ;  /* 0x0000000c11007844 */ /* 0x010fe80000000200 */
[----:B---3--:R-:W-:Y:S01]  /*cd310*/  STSM.16.M88.4 [R17+0x200], R8 ;  /* 0x0002000811007844 */ /* 0x008fe20000000200 */
[----:B------:R-:W-:Y:S06]  /*cd320*/  BAR.SYNC.DEFER_BLOCKING 0x0 ;  /* 0x0000000000007b1d */ /* 0x000fec0000010000 */
[----:B------:R-:W2:Y:S01]  /*cd330*/  LDS.128 R8, [R29] ;  /* 0x000000001d087984 */ /* 0x000ea20000000c00 */
[----:B0-----:R-:W-:-:S03]  /*cd340*/  IMAD.MOV.U32 R0, RZ, RZ, R20 ;  /* 0x000000ffff007224 */ /* 0x001fc600078e0014 */
[----:B------:R-:W-:Y:S04]  /*cd350*/  STL [R1+0x264], R21 ;  /* 0x0002641501007387 */ /* 0x000fe80000100800 */
[----:B------:R-:W-:Y:S04]  /*cd360*/  STL.64 [R1+0x268], R22 ;  /* 0x0002681601007387 */ /* 0x000fe80000100a00 */
[----:B------:R0:W-:Y:S04]  /*cd370*/  STL [R1+0x2b4c], R0 ;  /* 0x002b4c0001007387 */ /* 0x0001e80000100800 */
[----:B--2---:R-:W-:Y:S01]  /*cd380*/  STL.64 [R1+0x240], R8 ;  /* 0x0002400801007387 */ /* 0x004fe20000100a00 */
[----:B0-----:R-:W-:-:S03]  /*cd390*/  IMAD.MOV.U32 R0, RZ, RZ, R10 ;  /* 0x000000ffff007224 */ /* 0x001fc600078e000a */
[----:B------:R-:W-:Y:S04]  /*cd3a0*/  STL [R1+0x24c], R11 ;  /* 0x00024c0b01007387 */ /* 0x000fe80000100800 */
[----:B------:R-:W0:Y:S01]  /*cd3b0*/  LDS.128 R8, [R29+0x400] ;  /* 0x000400001d087984 */ /* 0x000e220000000c00 */
[----:B------:R-:W-:Y:S06]  /*cd3c0*/  BAR.SYNC.DEFER_BLOCKING 0x0 ;  /* 0x0000000000007b1d */ /* 0x000fec0000010000 */
[----:B-----5:R-:W-:Y:S04]  /*cd3d0*/  STSM.16.M88.4 [R17], R4 ;  /* 0x0000000411007844 */ /* 0x020fe80000000200 */
[----:B------:R-:W-:Y:S01]  /*cd3e0*/  STSM.16.M88.4 [R17+0x200], R24 ;  /* 0x0002001811007844 */ /* 0x000fe20000000200 */
[----:B------:R-:W-:Y:S06]  /*cd3f0*/  BAR.SYNC.DEFER_BLOCKING 0x0 ;  /* 0x0000000000007b1d */ /* 0x000fec0000010000 */
[----:B0-----:R-:W-:Y:S04]  /*cd400*/  STL.64 [R1+0x290], R8 ;  /* 0x0002900801007387 */ /* 0x001fe80000100a00 */
[----:B------:R-:W-:Y:S04]  /*cd410*/  STL.64 [R1+0x298], R10 ;  /* 0x0002980a01007387 */ /* 0x000fe80000100a00 */
[----:B------:R-:W2:Y:S04]  /*cd420*/  LDL.LU R20, [R1+0x450] ;  /* 0x0004500001147983 */ /* 0x000ea80000300800 */
[----:B------:R-:W0:Y:S04]  /*cd430*/  LDS.128 R8, [R29] ;  /* 0x000000001d087984 */ /* 0x000e280000000c00 */
[----:B------:R-:W3:Y:S04]  /*cd440*/  LDS.128 R4, [R29+0x400] ;  /* 0x000400001d047984 */ /* 0x000ee80000000c00 */
[----:B0-----:R-:W-:Y:S04]  /*cd450*/  STL.64 [R1+0x2a0], R8 ;  /* 0x0002a00801007387 */ /* 0x001fe80000100a00 */
[----:B------:R-:W-:Y:S04]  /*cd460*/  STL.64 [R1+0x2a8], R10 ;  /* 0x0002a80a01007387 */ /* 0x000fe80000100a00 */
        /* <DEDUP_REMOVED lines=48> */
[----:B------:R-:W3:Y:S04]  /*cd770*/  LDL.LU R24, [R1+0x570] ;  /* 0x0005700001187983 */ /* 0x000ee80000300800 */
[----:B------:R-:W3:Y:S04]  /*cd780*/  LDL.LU R25, [R1+0x574] ;  /* 0x0005740001197983 */ /* 0x000ee80000300800 */
[----:B------:R-:W3:Y:S04]  /*cd790*/  LDL.LU R26, [R1+0x578] ;  /* 0x00057800011a7983 */ /* 0x000ee80000300800 */
[----:B------:R-:W3:Y:S04]  /*cd7a0*/  LDL.LU R27, [R1+0x57c] ;  /* 0x00057c00011b7983 */ /* 0x000ee80000300800 */
        /* <DEDUP_REMOVED lines=38> */
[----:B---3--:R-:W-:Y:S04]  /*cda10*/  STSM.16.M88.4 [R17], R12 ;  /* 0x0000000c11007844 */ /* 0x008fe80000000200 */
[----:B----4-:R-:W-:Y:S01]  /*cda20*/  STSM.16.M88.4 [R17+0x200], R8 ;  /* 0x0002000811007844 */ /* 0x010fe20000000200 */
[----:B------:R-:W-:Y:S06]  /*cda30*/  BAR.SYNC.DEFER_BLOCKING 0x0 ;  /* 0x0000000000007b1d */ /* 0x000fec0000010000 */
[----:B------:R-:W2:Y:S04]  /*cda40*/  LDS.128 R8, [R29+0x400] ;  /* 0x000400001d087984 */ /* 0x000ea80000000c00 */
[----:B------:R-:W3:Y:S01]  /*cda50*/  LDS.128 R12, [R29] ;  /* 0x000000001d0c7984 */ /* 0x000ee20000000c00 */
[----:B------:R-:W-:Y:S06]  /*cda60*/  BAR.SYNC.DEFER_BLOCKING 0x0 ;  /* 0x0000000000007b1d */ /* 0x000fec0000010000 */
[----:B0-----:R0:W-:Y:S04]  /*cda70*/  STL.64 [R1+0x310], R20 ;  /* 0x0003101401007387 */ /* 0x0011e80000100a00 */
[----:B------:R4:W-:Y:S04]  /*cda80*/  STL [R1+0x318], R22 ;  /* 0x0003181601007387 */ /* 0x0009e80000100800 */
[----:B0-----:R-:W5:Y:S01]  /*cda90*/  LDL.LU R20, [R1+0x2fd8] ;  /* 0x002fd80001147983 */ /* 0x001f620000300800 */
[----:B----4-:R-:W-:-:S05]  /*cdaa0*/  IMAD.MOV.U32 R22, RZ, RZ, R23 ;  /* 0x000000ffff167224 */ /* 0x010fca00078e0017 */
[----:B------:R-:W-:Y:S01]  /*cdab0*/  STL [R1+0x2b28], R22 ;  /* 0x002b281601007387 */ /* 0x000fe20000100800 */
[----:B--2---:R-:W-:-:S03]  /*cdac0*/  IMAD.MOV.U32 R23, RZ, RZ, R8 ;  /* 0x000000ffff177224 */ /* 0x004fc600078e0008 */
[----:B------:R-:W-:Y:S04]  /*cdad0*/  STL [R1+0x354], R9 ;  /* 0x0003540901007387 */ /* 0x000fe80000100800 */
[----:B---3--:R-:W-:Y:S04]  /*cdae0*/  STL.64 [R1+0x330], R12 ;  /* 0x0003300c01007387 */ /* 0x008fe80000100a00 */
[----:B------:R-:W-:Y:S04]  /*cdaf0*/  STL.64 [R1+0x338], R14 ;  /* 0x0003380e01007387 */ /* 0x000fe80000100a00 */
[----:B------:R-:W-:Y:S04]  /*cdb00*/  STL.64 [R1+0x358], R10 ;  /* 0x0003580a01007387 */ /* 0x000fe80000100a00 */
[----:B------:R-:W-:Y:S04]  /*cdb10*/  STL [R1+0x2b20], R23 ;  /* 0x002b201701007387 */ /* 0x000fe80000100800 */
[----:B-----5:R-:W-:Y:S04]  /*cdb20*/  STSM.16.M88.4 [R17], R4 ;  /* 0x0000000411007844 */ /* 0x020fe80000000200 */
[----:B------:R0:W-:Y:S04]  /*cdb30*/  STSM.16.M88.4 [R17+0x200], R24 ;  /* 0x0002001811007844 */ /* 0x0001e80000000200 */
[----:B------:R-:W-:Y:S01]  /*cdb40*/  STL.64 [R1+0x2fd0], R16 ;  /* 0x002fd01001007387 */ /* 0x000fe20000100a00 */
[----:B------:R-:W-:Y:S06]  /*cdb50*/  BAR.SYNC.DEFER_BLOCKING 0x0 ;  /* 0x0000000000007b1d */ /* 0x000fec0000010000 */
[----:B0-----:R-:W2:Y:S04]  /*cdb60*/  LDL.LU R24, [R1+0x590] ;  /* 0x0005900001187983 */ /* 0x001ea80000300800 */
[----:B------:R-:W2:Y:S04]  /*cdb70*/  LDL.LU R25, [R1+0x594] ;  /* 0x0005940001197983 */ /* 0x000ea80000300800 */
[----:B------:R-:W3:Y:S04]  /*cdb80*/  LDL.LU R26, [R1+0x598] ;  /* 0x00059800011a7983 */ /* 0x000ee80000300800 */
[----:B------:R-:W3:Y:S04]  /*cdb90*/  LDL.LU R27, [R1+0x59c] ;  /* 0x00059c00011b7983 */ /* 0x000ee80000300800 */
[----:B------:R-:W0:Y:S02]  /*cdba0*/  LDS.128 R16, [R29] ;  /* 0x000000001d107984 */ /* 0x000e240000000c00 */
[----:B0-----:R-:W-:-:S02]  /*cdbb0*/  IMAD.MOV.U32 R23, RZ, RZ, R18 ;  /* 0x000000ffff177224 */ /* 0x001fc400078e0012 */
        /* <DEDUP_REMOVED lines=18> */
[----:B------:R-:W-:Y:S04]  /*cdce0*/  STL.64 [R1+0x320], R16 ;  /* 0x0003201001007387 */ /* 0x000fe80000100a00 */
[----:B------:R-:W-:Y:S04]  /*cdcf0*/  STL [R1+0x32c], R19 ;  /* 0x00032c1301007387 */ /* 0x000fe80000100800 */
[----:B------:R-:W0:Y:S04]  /*cdd00*/  LDS.128 R16, [R29+0x400] ;  /* 0x000400001d107984 */ /* 0x000e280000000c00 */
[----:B------:R-:W-:Y:S04]  /*cdd10*/  STL [R1+0x2bac], R23 ;  /* 0x002bac1701007387 */ /* 0x000fe80000100800 */
[----:B------:R-:W-:Y:S04]  /*cdd20*/  STL [R1+0x2c14], R22 ;  /* 0x002c141601007387 */ /* 0x000fe80000100800 */
[----:B------:R-:W-:Y:S04]  /*cdd30*/  STL.64 [R1+0x2c40], R22 ;  /* 0x002c401601007387 */ /* 0x000fe80000100a00 */
[----:B------:R-:W-:Y:S04]  /*cdd40*/  STL [R1+0x2ccc], R22 ;  /* 0x002ccc1601007387 */ /* 0x000fe80000100800 */
[----:B------:R-:W-:Y:S04]  /*cdd50*/  STL [R1+0x2ce4], R22 ;  /* 0x002ce41601007387 */ /* 0x000fe80000100800 */
[----:B------:R-:W-:Y:S04]  /*cdd60*/  STL [R1+0x2d00], R22 ;  /* 0x002d001601007387 */ /* 0x000fe80000100800 */
[----:B------:R-:W-:Y:S04]  /*cdd70*/  STL.64 [R1+0x2d88], R22 ;  /* 0x002d881601007387 */ /* 0x000fe80000100a00 */
[----:B------:R0:W-:Y:S04]  /*cdd80*/  STL [R1+0x2d80], R20 ;  /* 0x002d801401007387 */ /* 0x0001e80000100800 */
[----:B0-----:R-:W2:Y:S04]  /*cdd90*/  LDL.LU R20, [R1+0x5a0] ;  /* 0x0005a00001147983 */ /* 0x001ea80000300800 */
[----:B------:R-:W2:Y:S04]  /*cdda0*/  LDL.LU R21, [R1+0x5a4] ;  /* 0x0005a40001157983 */ /* 0x000ea80000300800 */
[----:B------:R-:W2:Y:S04]  /*cddb0*/  LDL.LU R22, [R1+0x5a8] ;  /* 0x0005a80001167983 */ /* 0x000ea80000300800 */
[----:B------:R-:W2:Y:S04]  /*cddc0*/  LDL.LU R23, [R1+0x5ac] ;  /* 0x0005ac0001177983 */ /* 0x000ea80000300800 */
[----:B------:R0:W-:Y:S04]  /*cddd0*/  STL.64 [R1+0x340], R16 ;  /* 0x0003401001007387 */ /* 0x0001e80000100a00 */
[----:B------:R-:W-:Y:S04]  /*cdde0*/  STL.64 [R1+0x348], R18 ;  /* 0x0003481201007387 */ /* 0x000fe80000100a00 */
[----:B0-----:R-:W2:Y:S01]  /*cddf0*/  LDL.LU.64 R16, [R1+0x2fd0] ;  /* 0x002fd00001107983 */ /* 0x001ea20000300a00 */
[----:B------:R-:W-:Y:S06]  /*cde00*/  BAR.SYNC.DEFER_BLOCKING 0x0 ;  /* 0x0000000000007b1d */ /* 0x000fec0000010000 */
[----:B--2---:R0:W-:Y:S04]  /*cde10*/  STSM.16.M88.4 [R17], R24 ;  /* 0x0000001811007844 */ /* 0x0041e80000000200 */
[----:B0-----:R-:W2:Y:S04]  /*cde20*/  LDL.LU.64 R26, [R1+0x2fc8] ;  /* 0x002fc800011a7983 */ /* 0x001ea80000300a00 */
[----:B------:R-:W2:Y:S04]  /*cde30*/  LDL.LU.64 R24, [R1+0x2fc0] ;  /* 0x002fc00001187983 */ /* 0x000ea80000300a00 */
[----:B--2---:R-:W-:Y:S01]  /*cde40*/  STSM.16.M88.4 [R17+0x200], R24 ;  /* 0x0002001811007844 */ /* 0x004fe20000000200 */
[----:B------:R-:W-:Y:S06]  /*cde50*/  BAR.SYNC.DEFER_BLOCKING 0x0 ;  /* 0x0000000000007b1d */ /* 0x000fec0000010000 */
[----:B------:R-:W0:Y:S04]  /*cde60*/  LDS.128 R24, [R29] ;  /* 0x000000001d187984 */ /* 0x000e280000000c00 */
[----:B0-----:R0:W-:Y:S04]  /*cde70*/  STL.64 [R1+0x370], R24 ;  /* 0x0003701801007387 */ /* 0x0011e80000100a00 */
[----:B------:R-:W-:Y:S01]  /*cde80*/  STL [R1+0x378], R26 ;  /* 0x0003781a01007387 */ /* 0x000fe20000100800 */
[----:B0-----:R-:W-:-:S05]  /*cde90*/  IMAD.MOV.U32 R24, RZ, RZ, R27 ;  /* 0x000000ffff187224 */ /* 0x001fca00078e001b */
[----:B------:R-:W-:Y:S04]  /*cdea0*/  STL [R1+0x2b14], R24 ;  /* 0x002b141801007387 */ /* 0x000fe80000100800 */
[----:B------:R-:W0:Y:S01]  /*cdeb0*/  LDS.128 R24, [R29+0x400] ;  /* 0x000400001d187984 */ /* 0x000e220000000c00 */
[----:B------:R-:W-:Y:S06]  /*cdec0*/  BAR.SYNC.DEFER_BLOCKING 0x0 ;  /* 0x0000000000007b1d */ /* 0x000fec0000010000 */
[----:B------:R-:W-:Y:S04]  /*cded0*/  STSM.16.M88.4 [R17], R20 ;  /* 0x0000001411007844 */ /* 0x000fe80000000200 */
[----:B---3--:R-:W-:Y:S01]  /*cdee0*/  STSM.16.M88.4 [R17+0x200], R12 ;  /* 0x0002000c11007844 */ /* 0x008fe20000000200 */
[----:B------:R-:W-:Y:S06]  /*cdef0*/  BAR.SYNC.DEFER_BLOCKING 0x0 ;  /* 0x0000000000007b1d */ /* 0x000fec0000010000 */
[----:B------:R-:W2:Y:S04]  /*cdf00*/  LDS.128 R12, [R29] ;  /* 0x000000001d0c7984 */ /* 0x000ea80000000c00 */
[----:B0-----:R0:W-:Y:S04]  /*cdf10*/  STL.64 [R1+0x390], R24 ;  /* 0x0003901801007387 */ /* 0x0011e80000100a00 */
[----:B------:R-:W-:Y:S04]  /*cdf20*/  STL.64 [R1+0x398], R26 ;  /* 0x0003981a01007387 */ /* 0x000fe80000100a00 */
[----:B--2---:R-:W-:Y:S01]  /*cdf30*/  STL [R1+0x360], R12 ;  /* 0x0003600c01007387 */ /* 0x004fe20000100800 */
[----:B0-----:R-:W-:-:S03]  /*cdf40*/  IMAD.MOV.U32 R24, RZ, RZ, R13 ;  /* 0x000000ffff187224 */ /* 0x001fc600078e000d */
[----:B------:R-:W-:Y:S04]  /*cdf50*/  STL.64 [R1+0x368], R14 ;  /* 0x0003680e01007387 */ /* 0x000fe80000100a00 */
[----:B------:R-:W0:Y:S01]  /*cdf60*/  LDS.128 R12, [R29+0x400] ;  /* 0x000400001d0c7984 */ /* 0x000e220000000c00 */
[----:B------:R-:W-:Y:S06]  /*cdf70*/  BAR.SYNC.DEFER_BLOCKING 0x0 ;  /* 0x0000000000007b1d */ /* 0x000fec0000010000 */
[----:B-----5:R-:W-:Y:S04]  /*cdf80*/  STSM.16.M88.4 [R17], R8 ;  /* 0x0000000811007844 */ /* 0x020fe80000000200 */
[----:B----4-:R2:W-:Y:S01]  /*cdf90*/  STSM.16.M88.4 [R17+0x200], R4 ;  /* 0x0002000411007844 */ /* 0x0105e20000000200 */
[----:B------:R-:W-:Y:S06]  /*cdfa0*/  BAR.SYNC.DEFER_BLOCKING 0x0 ;  /* 0x0000000000007b1d */ /* 0x000fec0000010000 */
[----:B------:R-:W3:Y:S04]  /*cdfb0*/  LDS.128 R8, [R29] ;  /* 0x000000001d087984 */ /* 0x000ee80000000c00 */
[----:B------:R-:W-:Y:S04]  /*cdfc0*/  STL [R1+0x2b18], R24 ;  /* 0x002b181801007387 */ /* 0x000fe80000100800 */
[----:B0-----:R-:W-:Y:S04]  /*cdfd0*/  STL [R1+0x380], R12 ;  /* 0x0003800c01007387 */ /* 0x001fe80000100800 */
[----:B------:R-:W-:Y:S04]  /*cdfe0*/  STL.64 [R1+0x388], R14 ;  /* 0x0003880e01007387 */ /* 0x000fe80000100a00 */
[----:B--2---:R-:W2:Y:S04]  /*cdff0*/  LDL.LU R4, [R1+0x5e0] ;  /* 0x0005e00001047983 */ /* 0x004ea80000300800 */
[----:B---3--:R-:W-:Y:S04]  /*ce000*/  STL.64 [R1+0x3b0], R8 ;  /* 0x0003b00801007387 */ /* 0x008fe80000100a00 */
[----:B------:R-:W-:Y:S04]  /*ce010*/  STL.64 [R1+0x3b8], R10 ;  /* 0x0003b80a01007387 */ /* 0x000fe80000100a00 */
[----:B------:R-:W0:Y:S04]  /*ce020*/  LDS.128 R8, [R29+0x400] ;  /* 0x000400001d087984 */ /* 0x000e280000000c00 */
[----:B------:R-:W2:Y:S04]  /*ce030*/  LDL.LU R5, [R1+0x5e4] ;  /* 0x0005e40001057983 */ /* 0x000ea80000300800 */
[----:B------:R-:W2:Y:S04]  /*ce040*/  LDL.LU R6, [R1+0x5e8] ;  /* 0x0005e80001067983 */ /* 0x000ea80000300800 */
[----:B------:R-:W2:Y:S01]  /*ce050*/  LDL.LU R7, [R1+0x5ec] ;  /* 0x0005ec0001077983 */ /* 0x000ea20000300800 */
[----:B------:R-:W-:Y:S06]  /*ce060*/  BAR.SYNC.DEFER_BLOCKING 0x0 ;  /* 0x0000000000007b1d */ /* 0x000fec0000010000 */
[----:B0-----:R-:W-:Y:S04]  /*ce070*/  STL.64 [R1+0x3d0], R8 ;  /* 0x0003d00801007387 */ /* 0x001fe80000100a00 */
[----:B------:R-:W-:Y:S04]  /*ce080*/  STL [R1+0x3dc], R11 ;  /* 0x0003dc0b01007387 */ /* 0x000fe80000100800 */
        /* <DEDUP_REMOVED lines=22> */
[----:B--2---:R0:W-:Y:S01]  /*ce1f0*/  STSM.16.M88.4 [R17], R4 ;  /* 0x0000000411007844 */ /* 0x0041e20000000200 */
[----:B------:R-:W-:-:S02]  /*ce200*/  IMAD.MOV.U32 R26, RZ, RZ, R10 ;  /* 0x000000ffff1a7224 */ /* 0x000fc400078e000a */
[----:B------:R-:W-:Y:S01]  /*ce210*/  IMAD.MOV.U32 R24, RZ, RZ, R13 ;  /* 0x000000ffff187224 */ /* 0x000fe200078e000d */
[----:B------:R-:W2:Y:S04]  /*ce220*/  LDL.LU R12, [R1+0x630] ;  /* 0x00063000010c7983 */ /* 0x000ea80000300800 */
[----:B------:R-:W2:Y:S04]  /*ce230*/  LDL.LU R13, [R1+0x634] ;  /* 0x00063400010d7983 */ /* 0x000ea80000300800 */
[----:B------:R-:W2:Y:S04]  /*ce240*/  LDL.LU R14, [R1+0x638] ;  /* 0x00063800010e7983 */ /* 0x000ea80000300800 */
[----:B------:R-:W2:Y:S04]  /*ce250*/  LDL.LU R15, [R1+0x63c] ;  /* 0x00063c00010f7983 */ /* 0x000ea80000300800 */
[----:B------:R-:W-:Y:S04]  /*ce260*/  STL [R1+0x2b04], R26 ;  /* 0x002b041a01007387 */ /* 0x000fe80000100800 */
[----:B------:R-:W4:Y:S04]  /*ce270*/  LDL.LU R8, [R1+0x640] ;  /* 0x0006400001087983 */ /* 0x000f280000300800 */
[----:B------:R-:W4:Y:S04]  /*ce280*/  LDL.LU R9, [R1+0x644] ;  /* 0x0006440001097983 */ /* 0x000f280000300800 */
[----:B------:R-:W4:Y:S04]  /*ce290*/  LDL.LU R10, [R1+0x648] ;  /* 0x00064800010a7983 */ /* 0x000f280000300800 */
[----:B------:R-:W4:Y:S04]  /*ce2a0*/  LDL.LU R11, [R1+0x64c] ;  /* 0x00064c00010b7983 */ /* 0x000f280000300800 */
[----:B0-----:R-:W5:Y:S04]  /*ce2b0*/  LDL.LU R4, [R1+0x650] ;  /* 0x0006500001047983 */ /* 0x001f680000300800 */
[----:B------:R-:W5:Y:S04]  /*ce2c0*/  LDL.LU R5, [R1+0x654] ;  /* 0x0006540001057983 */ /* 0x000f680000300800 */
[----:B------:R-:W5:Y:S04]  /*ce2d0*/  LDL.LU R6, [R1+0x658] ;  /* 0x0006580001067983 */ /* 0x000f680000300800 */
[----:B------:R-:W5:Y:S04]  /*ce2e0*/  LDL.LU R7, [R1+0x65c] ;  /* 0x00065c0001077983 */ /* 0x000f680000300800 */
[----:B---3--:R-:W-:Y:S01]  /*ce2f0*/  STSM.16.M88.4 [R17+0x200], R20 ;  /* 0x0002001411007844 */ /* 0x008fe20000000200 */
[----:B------:R-:W-:Y:S06]  /*ce300*/  BAR.SYNC.DEFER_BLOCKING 0x0 ;  /* 0x0000000000007b1d */ /* 0x000fec0000010000 */
[----:B------:R-:W0:Y:S04]  /*ce310*/  LDS.128 R20, [R29] ;  /* 0x000000001d147984 */ /* 0x000e280000000c00 */
[----:B0-----:R-:W-:Y:S01]  /*ce320*/  STL.64 [R1+0x3a0], R20 ;  /* 0x0003a01401007387 */ /* 0x001fe20000100a00 */
[----:B------:R-:W-:-:S03]  /*ce330*/  IMAD.MOV.U32 R25, RZ, RZ, R23 ;  /* 0x000000ffff197224 */ /* 0x000fc600078e0017 */
[----:B------:R-:W-:Y:S04]  /*ce340*/  STL [R1+0x3a8], R22 ;  /* 0x0003a81601007387 */ /* 0x000fe80000100800 */
[----:B------:R-:W0:Y:S04]  /*ce350*/  LDS.128 R20, [R29+0x400] ;  /* 0x000400001d147984 */ /* 0x000e280000000c00 */
[----:B------:R-:W-:Y:S04]  /*ce360*/  STL [R1+0x2b0c], R25 ;  /* 0x002b0c1901007387 */ /* 0x000fe80000100800 */
[----:B------:R-:W-:Y:S04]  /*ce370*/  STL [R1+0x2b98], R24 ;  /* 0x002b981801007387 */ /* 0x000fe80000100800 */
[----:B------:R-:W-:Y:S04]  /*ce380*/  STL [R1+0x2bc8], R24 ;  /* 0x002bc81801007387 */ /* 0x000fe80000100800 */
[----:B------:R-:W-:Y:S04]  /*ce390*/  STL [R1+0x2c5c], R24 ;  /* 0x002c5c1801007387 */ /* 0x000fe80000100800 */
[----:B------:R-:W-:Y:S04]  /*ce3a0*/  STL [R1+0x2ce8], R24 ;  /* 0x002ce81801007387 */ /* 0x000fe80000100800 */
[----:B0-----:R-:W-:Y:S01]  /*ce3b0*/  STL [R1+0x3c4], R21 ;  /* 0x0003c41501007387 */ /* 0x001fe20000100800 */
[----:B------:R-:W-:-:S03]  /*ce3c0*/  IMAD.MOV.U32 R26, RZ, RZ, R20 ;  /* 0x000000ffff1a7224 */ /* 0x000fc600078e0014 */
[----:B------:R0:W-:Y:S04]  /*ce3d0*/  STL.64 [R1+0x3c8], R22 ;  /* 0x0003c81601007387 */ /* 0x0001e80000100a00 */
[----:B0-----:R-:W3:Y:S04]  /*ce3e0*/  LDL.LU.64 R22, [R1+0x2fb8] ;  /* 0x002fb80001167983 */ /* 0x001ee80000300a00 */
[----:B------:R-:W3:Y:S01]  /*ce3f0*/  LDL.LU.64 R20, [R1+0x2fb0] ;  /* 0x002fb00001147983 */ /* 0x000ee20000300a00 */
[----:B------:R-:W-:Y:S06]  /*ce400*/  BAR.SYNC.DEFER_BLOCKING 0x0 ;  /* 0x0000000000007b1d */ /* 0x000fec0000010000 */
[----:B---3--:R0:W-:Y:S04]  /*ce410*/  STSM.16.M88.4 [R17], R20 ;  /* 0x0000001411007844 */ /* 0x0081e80000000200 */
[----:B0-----:R-:W3:Y:S04]  /*ce420*/  LDL.LU.64 R22, [R1+0x2fa8] ;  /* 0x002fa80001167983 */ /* 0x001ee80000300a00 */
[----:B------:R-:W3:Y:S04]  /*ce430*/  LDL.LU.64 R20, [R1+0x2fa0] ;  /* 0x002fa00001147983 */ /* 0x000ee80000300a00 */
[----:B---3--:R-:W-:Y:S01]  /*ce440*/  STSM.16.M88.4 [R17+0x200], R20 ;  /* 0x0002001411007844 */ /* 0x008fe20000000200 */
[----:B------:R-:W-:Y:S06]  /*ce450*/  BAR.SYNC.DEFER_BLOCKING 0x0 ;  /* 0x0000000000007b1d */ /* 0x000fec0000010000 */
[----:B------:R-:W0:Y:S04]  /*ce460*/  LDS.128 R20, [R29] ;  /* 0x000000001d147984 */ /* 0x000e280000000c00 */
[----:B0-----:R-:W-:Y:S04]  /*ce470*/  STL.64 [R1+0x3f0], R20 ;  /* 0x0003f01401007387 */ /* 0x001fe80000100a00 */
[----:B------:R-:W-:Y:S04]  /*ce480*/  STL.64 [R1+0x3f8], R22 ;  /* 0x0003f81601007387 */ /* 0x000fe80000100a00 */
[----:B------:R-:W0:Y:S04]  /*ce490*/  LDS.128 R20, [R29+0x400] ;  /* 0x000400001d147984 */ /* 0x000e280000000c00 */
[----:B0-----:R-:W-:Y:S04]  /*ce4a0*/  STL.64 [R1+0x410], R20 ;  /* 0x0004101401007387 */ /* 0x001fe80000100a00 */
[----:B------:R0:W-:Y:S04]  /*ce4b0*/  STL.64 [R1+0x418], R22 ;  /* 0x0004181601007387 */ /* 0x0001e80000100a00 */
[----:B0-----:R-:W3:Y:S04]  /*ce4c0*/  LDL.LU.64 R22, [R1+0x2f98] ;  /* 0x002f980001167983 */ /* 0x001ee80000300a00 */
[----:B------:R-:W3:Y:S01]  /*ce4d0*/  LDL.LU.64 R20, [R1+0x2f90] ;  /* 0x002f900001147983 */ /* 0x000ee20000300a00 */
[----:B------:R-:W-:Y:S06]  /*ce4e0*/  BAR.SYNC.DEFER_BLOCKING 0x0 ;  /* 0x0000000000007b1d */ /* 0x000fec0000010000 */
[----:B---3--:R-:W-:Y:S04]  /*ce4f0*/  STSM.16.M88.4 [R17], R20 ;  /* 0x0000001411007844 */ /* 0x008fe80000000200 */
[----:B--2---:R-:W-:Y:S01]  /*ce500*/  STSM.16.M88.4 [R17+0x200], R12 ;  /* 0x0002000c11007844 */ /* 0x004fe20000000200 */
[----:B------:R-:W-:Y:S06]  /*ce510*/  BAR.SYNC.DEFER_BLOCKING 0x0 ;  /* 0x0000000000007b1d */ /* 0x000fec0000010000 */
[----:B------:R-:W0:Y:S04]  /*ce520*/  LDS.128 R12, [R29] ;  /* 0x000000001d0c7984 */ /* 0x000e280000000c00 */
[----:B0-----:R-:W-:Y:S01]  /*ce530*/  STL.64 [R1+0x3e0], R12 ;  /* 0x0003e00c01007387 */ /* 0x001fe20000100a00 */
[----:B------:R-:W-:-:S03]  /*ce540*/  IMAD.MOV.U32 R27, RZ, RZ, R15 ;  /* 0x000000ffff1b7224 */ /* 0x000fc600078e000f */
[----:B------:R-:W-:Y:S04]  /*ce550*/  STL [R1+0x3e8], R14 ;  /* 0x0003e80e01007387 */ /* 0x000fe80000100800 */
[----:B------:R-:W0:Y:S01]  /*ce560*/  LDS.128 R12, [R29+0x400] ;  /* 0x000400001d0c7984 */ /* 0x000e220000000c00 */
[----:B------:R-:W-:Y:S06]  /*ce570*/  BAR.SYNC.DEFER_BLOCKING 0x0 ;  /* 0x0000000000007b1d */ /* 0x000fec0000010000 */
[----:B----4-:R-:W-:Y:S04]  /*ce580*/  STSM.16.M88.4 [R17], R8 ;  /* 0x0000000811007844 */ /* 0x010fe80000000200 */
[----:B-----5:R-:W-:Y:S01]  /*ce590*/  STSM.16.M88.4 [R17+0x200], R4 ;  /* 0x0002000411007844 */ /* 0x020fe20000000200 */
[----:B------:R-:W-:Y:S06]  /*ce5a0*/  BAR.SYNC.DEFER_BLOCKING 0x0 ;  /* 0x0000000000007b1d */ /* 0x000fec0000010000 */
[----:B------:R-:W2:Y:S04]  /*ce5b0*/  LDS.128 R4, [R29+0x400] ;  /* 0x000400001d047984 */ /* 0x000ea80000000c00 */
[----:B------:R-:W3:Y:S04]  /*ce5c0*/  LDS.128 R8, [R29] ;  /* 0x000000001d087984 */ /* 0x000ee80000000c00 */
[----:B------:R-:W-:Y:S04]  /*ce5d0*/  STL.64 [R1+0x2b30], R26 ;  /* 0x002b301a01007387 */ /* 0x000fe80000100a00 */
[----:B------:R-:W-:Y:S04]  /*ce5e0*/  STL [R1+0x2bf4], R26 ;  /* 0x002bf41a01007387 */ /* 0x000fe80000100800 */
[----:B------:R-:W-:Y:S04]  /*ce5f0*/  STL [R1+0x2c78], R26 ;  /* 0x002c781a01007387 */ /* 0x000fe80000100800 */
[----:B------:R4:W-:Y:S04]  /*ce600*/  STL [R1+0x2db8], R24 ;  /* 0x002db81801007387 */ /* 0x0009e80000100800 */
[----:B0-----:R-:W-:Y:S04]  /*ce610*/  STL.64 [R1+0x400], R12 ;  /* 0x0004000c01007387 */ /* 0x001fe80000100a00 */
[----:B------:R-:W-:Y:S04]  /*ce620*/  STL.64 [R1+0x408], R14 ;  /* 0x0004080e01007387 */ /* 0x000fe80000100a00 */
[----:B--2---:R-:W-:Y:S04]  /*ce630*/  STL.64 [R1+0x450], R4 ;  /* 0x0004500401007387 */ /* 0x004fe80000100a00 */
[----:B---3--:R-:W-:Y:S04]  /*ce640*/  STL.64 [R1+0x430], R8 ;  /* 0x0004300801007387 */ /* 0x008fe80000100a00 */
[----:B------:R-:W-:Y:S04]  /*ce650*/  STL.64 [R1+0x438], R10 ;  /* 0x0004380a01007387 */ /* 0x000fe80000100a00 */
[----:B------:R-:W-:Y:S04]  /*ce660*/  STL [R1+0x45c], R7 ;  /* 0x00045c0701007387 */ /* 0x000fe80000100800 */
[----:B----4-:R-:W2:Y:S04]  /*ce670*/  LDL.LU R24, [R1+0x750] ;  /* 0x0007500001187983 */ /* 0x010ea80000300800 */
        /* <DEDUP_REMOVED lines=51> */
[----:B------:R-:W-:Y:S04]  /*ce9b0*/  STL [R1+0x2af4], R28 ;  /* 0x002af41c01007387 */ /* 0x000fe80000100800 */
        /* <DEDUP_REMOVED lines=9> */
[----:B0-----:R-:W-:Y:S01]  /*cea50*/  STL [R1+0x444], R25 ;  /* 0x0004441901007387 */ /* 0x001fe20000100800 */
[----:B------:R-:W-:-:S03]  /*cea60*/  IMAD.MOV.U32 R28, RZ, RZ, R24 ;  /* 0x000000ffff1c7224 */ /* 0x000fc600078e0018 */
[----:B------:R0:W-:Y:S04]  /*cea70*/  STL.64 [R1+0x448], R26 ;  /* 0x0004481a01007387 */ /* 0x0001e80000100a00 */
[----:B0-----:R-:W2:Y:S04]  /*cea80*/  LDL.LU.64 R26, [R1+0x2f78] ;  /* 0x002f7800011a7983 */ /* 0x001ea80000300a00 */
[----:B------:R-:W2:Y:S01]  /*cea90*/  LDL.LU.64 R24, [R1+0x2f70] ;  /* 0x002f700001187983 */ /* 0x000ea20000300a00 */
[----:B------:R-:W-:Y:S06]  /*ceaa0*/  BAR.SYNC.DEFER_BLOCKING 0x0 ;  /* 0x0000000000007b1d */ /* 0x000fec0000010000 */
        /* <DEDUP_REMOVED lines=28> */
[----:B------:R-:W2:Y:S04]  /*cec70*/  LDS.128 R20, [R29] ;  /* 0x000000001d147984 */ /* 0x000ea80000000c00 */
[----:B------:R-:W3:Y:S01]  /*cec80*/  LDS.128 R12, [R29+0x400] ;  /* 0x000400001d0c7984 */ /* 0x000ee20000000c00 */
[----:B------:R-:W-:Y:S06]  /*cec90*/  BAR.SYNC.DEFER_BLOCKING 0x0 ;  /* 0x0000000000007b1d */ /* 0x000fec0000010000 */
[----:B-----5:R-:W-:Y:S04]  /*ceca0*/  STSM.16.M88.4 [R17], R8 ;  /* 0x0000000811007844 */ /* 0x020fe80000000200 */
[----:B------:R-:W-:Y:S01]  /*cecb0*/  STSM.16.M88.4 [R17+0x200], R4 ;  /* 0x0002000411007844 */ /* 0x000fe20000000200 */
[----:B------:R-:W-:Y:S06]  /*cecc0*/  BAR.SYNC.DEFER_BLOCKING 0x0 ;  /* 0x0000000000007b1d */ /* 0x000fec0000010000 */
[----:B------:R-:W4:Y:S04]  /*cecd0*/  LDS.128 R8, [R29] ;  /* 0x000000001d087984 */ /* 0x000f280000000c00 */
[----:B------:R-:W5:Y:S04]  /*cece0*/  LDS.128 R4, [R29+0x400] ;  /* 0x000400001d047984 */ /* 0x000f680000000c00 */
[----:B0-----:R-:W-:Y:S04]  /*cecf0*/  STL [R1+0x480], R24 ;  /* 0x0004801801007387 */ /* 0x001fe80000100800 */
[----:B------:R-:W-:Y:S04]  /*ced00*/  STL.64 [R1+0x488], R26 ;  /* 0x0004881a01007387 */ /* 0x000fe80000100a00 */
[----:B--2---:R0:W-:Y:S04]  /*ced10*/  STL.64 [R1+0x4b0], R20 ;  /* 0x0004b01401007387 */ /* 0x0041e80000100a00 */
[----:B------:R2:W-:Y:S04]  /*ced20*/  STL.64 [R1+0x4b8], R22 ;  /* 0x0004b81601007387 */ /* 0x0005e80000100a00 */
[----:B---3--:R-:W-:Y:S04]  /*ced30*/  STL.64 [R1+0x4d0], R12 ;  /* 0x0004d00c01007387 */ /* 0x008fe80000100a00 */
[----:B------:R-:W-:Y:S04]  /*ced40*/  STL.64 [R1+0x4d8], R14 ;  /* 0x0004d80e01007387 */ /* 0x000fe80000100a00 */
[----:B0-----:R-:W3:Y:S04]  /*ced50*/  LDL.LU R20, [R1+0x8e0] ;  /* 0x0008e00001147983 */ /* 0x001ee80000300800 */
[----:B----4-:R-:W-:Y:S04]  /*ced60*/  STL.64 [R1+0x4a0], R8 ;  /* 0x0004a00801007387 */ /* 0x010fe80000100a00 */
[----:B------:R-:W-:Y:S04]  /*ced70*/  STL.64 [R1+0x4a8], R10 ;  /* 0x0004a80a01007387 */ /* 0x000fe80000100a00 */
[----:B-----5:R-:W-:Y:S04]  /*ced80*/  STL.64 [R1+0x4c0], R4 ;  /* 0x0004c00401007387 */ /* 0x020fe80000100a00 */
[----:B------:R-:W-:Y:S04]  /*ced90*/  STL.64 [R1+0x4c8], R6 ;  /* 0x0004c80601007387 */ /* 0x000fe80000100a00 */
[----:B------:R-:W3:Y:S04]  /*ceda0*/  LDL.LU R21, [R1+0x8e4] ;  /* 0x0008e40001157983 */ /* 0x000ee80000300800 */
[----:B--2---:R-:W2:Y:S04]  /*cedb0*/  LDL.LU R22, [R1+0x8e8] ;  /* 0x0008e80001167983 */ /* 0x004ea80000300800 */
[----:B------:R-:W2:Y:S01]  /*cedc0*/  LDL.LU R23, [R1+0x8ec] ;  /* 0x0008ec0001177983 */ /* 0x000ea20000300800 */
[----:B------:R-:W-:Y:S01]  /*cedd0*/  IMAD.MOV.U32 R28, RZ, RZ, R25 ;  /* 0x000000ffff1c7224 */ /* 0x000fe200078e0019 */
[----:B------:R-:W-:Y:S06]  /*cede0*/  BAR.SYNC.DEFER_BLOCKING 0x0 ;  /* 0x0000000000007b1d */ /* 0x000fec0000010000 */
        /* <DEDUP_REMOVED lines=90> */
[----:B0-----:R-:W-:Y:S04]  /*cf390*/  STL.64 [R1+0x550], R20 ;  /* 0x0005501401007387 */ /* 0x001fe80000100a00 */
[----:B------:R0:W-:Y:S04]  /*cf3a0*/  STL.64 [R1+0x558], R22 ;  /* 0x0005581601007387 */ /* 0x0001e80000100a00 */
[----:B0-----:R-:W2:Y:S04]  /*cf3b0*/  LDL.LU.64 R22, [R1+0x2ee8] ;  /* 0x002ee80001167983 */ /* 0x001ea80000300a00 */
[----:B------:R-:W2:Y:S04]  /*cf3c0*/  LDL.LU.64 R20, [R1+0x2ee0] ;  /* 0x002ee00001147983 */ /* 0x000ea80000300a00 */
[----:B---3--:R-:W-:Y:S04]  /*cf3d0*/  STSM.16.M88.4 [R17], R24 ;  /* 0x0000001811007844 */ /* 0x008fe80000000200 */
[----:B--2---:R-:W-:Y:S01]  /*cf3e0*/  STSM.16.M88.4 [R17+0x200], R20 ;  /* 0x0002001411007844 */ /* 0x004fe20000000200 */
[----:B------:R-:W-:Y:S06]  /*cf3f0*/  BAR.SYNC.DEFER_BLOCKING 0x0 ;  /* 0x0000000000007b1d */ /* 0x000fec0000010000 */
[----:B------:R-:W0:Y:S04]  /*cf400*/  LDS.128 R24, [R29] ;  /* 0x000000001d187984 */ /* 0x000e280000000c00 */
[----:B------:R-:W2:Y:S01]  /*cf410*/  LDS.128 R20, [R29+0x400] ;  /* 0x000400001d147984 */ /* 0x000ea20000000c00 */
[----:B------:R-:W-:Y:S06]  /*cf420*/  BAR.SYNC.DEFER_BLOCKING 0x0 ;  /* 0x0000000000007b1d */ /* 0x000fec0000010000 */
[----:B----4-:R-:W-:Y:S04]  /*cf430*/  STSM.16.M88.4 [R17], R12 ;  /* 0x0000000c11007844 */ /* 0x010fe80000000200 */
[----:B-----5:R-:W-:Y:S01]  /*cf440*/  STSM.16.M88.4 [R17+0x200], R8 ;  /* 0x0002000811007844 */ /* 0x020fe20000000200 */
[----:B------:R-:W-:Y:S06]  /*cf450*/  BAR.SYNC.DEFER_BLOCKING 0x0 ;  /* 0x0000000000007b1d */ /* 0x000fec0000010000 */
[----:B------:R-:W3:Y:S04]  /*cf460*/  LDS.128 R12, [R29] ;  /* 0x000000001d0c7984 */ /* 0x000ee80000000c00 */
[----:B------:R-:W4:Y:S04]  /*cf470*/  LDS.128 R8, [R29+0x400] ;  /* 0x000400001d087984 */ /* 0x000f280000000c00 */
[----:B0-----:R-:W-:Y:S04]  /*cf480*/  STL.64 [R1+0x520], R24 ;  /* 0x0005201801007387 */ /* 0x001fe80000100a00 */
[----:B------:R-:W-:Y:S04]  /*cf490*/  STL.64 [R1+0x528], R26 ;  /* 0x0005281a01007387 */ /* 0x000fe80000100a00 */
[----:B--2---:R-:W-:Y:S04]  /*cf4a0*/  STL.64 [R1+0x540], R20 ;  /* 0x0005401401007387 */ /* 0x004fe80000100a00 */
[----:B------:R-:W-:Y:S01]  /*cf4b0*/  STL.64 [R1+0x548], R22 ;  /* 0x0005481601007387 */ /* 0x000fe20000100a00 */
[----:B------:R-:W-:Y:S06]  /*cf4c0*/  BAR.SYNC.DEFER_BLOCKING 0x0 ;  /* 0x0000000000007b1d */ /* 0x000fec0000010000 */
[----:B---3--:R0:W-:Y:S04]  /*cf4d0*/  STL.64 [R1+0x570], R12 ;  /* 0x0005700c01007387 */ /* 0x0081e80000100a00 */
[----:B------:R2:W-:Y:S04]  /*cf4e0*/  STL.64 [R1+0x578], R14 ;  /* 0x0005780e01007387 */ /* 0x0005e80000100a00 */
[----:B----4-:R-:W-:Y:S04]  /*cf4f0*/  STL.64 [R1+0x590], R8 ;  /* 0x0005900801007387 */ /* 0x010fe80000100a00 */
[----:B------:R-:W-:Y:S04]  /*cf500*/  STL.64 [R1+0x598], R10 ;  /* 0x0005980a01007387 */ /* 0x000fe80000100a00 */
[----:B0-----:R-:W3:Y:S04]  /*cf510*/  LDL.LU R12, [R1+0xc10] ;  /* 0x000c1000010c7983 */ /* 0x001ee80000300800 */
[----:B------:R-:W3:Y:S04]  /*cf520*/  LDL.LU R13, [R1+0xc14] ;  /* 0x000c1400010d7983 */ /* 0x000ee80000300800 */
[----:B--2---:R-:W2:Y:S04]  /*cf530*/  LDL.LU R14, [R1+0xc18] ;  /* 0x000c1800010e7983 */ /* 0x004ea80000300800 */
        /* <DEDUP_REMOVED lines=37> */
[----:B------:R0:W-:Y:S04]  /*cf790*/  STSM.16.M88.4 [R17], R4 ;  /* 0x0000000411007844 */ /* 0x0001e80000000200 */
        /* <DEDUP_REMOVED lines=12> */
[----:B0-----:R-:W3:Y:S04]  /*cf860*/  LDL.LU R4, [R1+0xc30] ;  /* 0x000c300001047983 */ /* 0x001ee80000300800 */
        /* <DEDUP_REMOVED lines=45> */
[----:B---3--:R-:W-:Y:S01]  /*cfb40*/  STSM.16.M88.4 [R17+0x200], R24 ;  /* 0x0002001811007844 */ /* 0x008fe20000000200 */
[----:B------:R-:W-:Y:S06]  /*cfb50*/  BAR.SYNC.DEFER_BLOCKING 0x0 ;  /* 0x0000000000007b1d */ /* 0x000fec0000010000 */
[----:B------:R-:W0:Y:S04]  /*cfb60*/  LDS.128 R24, [R29] ;  /* 0x000000001d187984 */ /* 0x000e280000000c00 */
[----:B0-----:R-:W-:Y:S04]  /*cfb70*/  STL.64 [R1+0x600], R24 ;  /* 0x0006001801007387 */ /* 0x001fe80000100a00 */
[----:B------:R-:W-:Y:S04]  /*cfb80*/  STL.64 [R1+0x608], R26 ;  /* 0x0006081a01007387 */ /* 0x000fe80000100a00 */
[----:B------:R-:W0:Y:S01]  /*cfb90*/  LDS.128 R24, [R29+0x400] ;  /* 0x000400001d187984 */ /* 0x000e220000000c00 */
[----:B------:R-:W-:Y:S06]  /*cfba0*/  BAR.SYNC.DEFER_BLOCKING 0x0 ;  /* 0x0000000000007b1d */ /* 0x000fec0000010000 */
[----:B----4-:R-:W-:Y:S04]  /*cfbb0*/  STSM.16.M88.4 [R17], R20 ;  /* 0x0000001411007844 */ /* 0x010fe80000000200 */
[----:B0-----:R-:W-:Y:S04]  /*cfbc0*/  STL.64 [R1+0x620], R24 ;  /* 0x0006201801007387 */ /* 0x001fe80000100a00 */
[----:B------:R-:W-:Y:S04]  /*cfbd0*/  STL.64 [R1+0x628], R26 ;  /* 0x0006281a01007387 */ /* 0x000fe80000100a00 */
[----:B--2---:R-:W-:Y:S01]  /*cfbe0*/  STSM.16.M88.4 [R17+0x200], R12 ;  /* 0x0002000c11007844 */ /* 0x004fe20000000200 */
[----:B------:R-:W-:Y:S06]  /*cfbf0*/  BAR.SYNC.DEFER_BLOCKING 0x0 ;  /* 0x0000000000007b1d */ /* 0x000fec0000010000 */
[----:B------:R-:W0:Y:S04]  /*cfc00*/  LDS.128 R20, [R29] ;  /* 0x000000001d147984 */ /* 0x000e280000000c00 */
[----:B------:R-:W2:Y:S01]  /*cfc10*/  LDS.128 R12, [R29+0x400] ;  /* 0x000400001d0c7984 */ /* 0x000ea20000000c00 */
[----:B------:R-:W-:Y:S06]  /*cfc20*/  BAR.SYNC.DEFER_BLOCKING 0x0 ;  /* 0x0000000000007b1d */ /* 0x000fec0000010000 */
[----:B-----5:R-:W-:Y:S04]  /*cfc30*/  STSM.16.M88.4 [R17], R8 ;  /* 0x0000000811007844 */ /* 0x020fe80000000200 */
[----:B------:R-:W-:Y:S01]  /*cfc40*/  STSM.16.M88.4 [R17+0x200], R4 ;  /* 0x0002000411007844 */ /* 0x000fe20000000200 */
[----:B------:R-:W-:Y:S06]  /*cfc50*/  BAR.SYNC.DEFER_BLOCKING 0x0 ;  /* 0x0000000000007b1d */ /* 0x000fec0000010000 */
[----:B------:R-:W3:Y:S04]  /*cfc60*/  LDS.128 R8, [R29] ;  /* 0x000000001d087984 */ /* 0x000ee80000000c00 */
[----:B------:R-:W4:Y:S04]  /*cfc70*/  LDS.128 R4, [R29+0x400] ;  /* 0x000400001d047984 */ /* 0x000f280000000c00 */
[----:B0-----:R0:W-:Y:S04]  /*cfc80*/  STL.64 [R1+0x5f0], R20 ;  /* 0x0005f01401007387 */ /* 0x0011e80000100a00 */
[----:B------:R5:W-:Y:S04]  /*cfc90*/  STL.64 [R1+0x5f8], R22 ;  /* 0x0005f81601007387 */ /* 0x000be80000100a00 */
[----:B--2---:R-:W-:Y:S04]  /*cfca0*/  STL.64 [R1+0x610], R12 ;  /* 0x0006100c01007387 */ /* 0x004fe80000100a00 */
[----:B------:R-:W-:Y:S04]  /*cfcb0*/  STL.64 [R1+0x618], R14 ;  /* 0x0006180e01007387 */ /* 0x000fe80000100a00 */
[----:B0-----:R-:W2:Y:S04]  /*cfcc0*/  LDL.LU R20, [R1+0xfe0] ;  /* 0x000fe00001147983 */ /* 0x001ea80000300800 */
[----:B---3--:R-:W-:Y:S04]  /*cfcd0*/  STL.64 [R1+0x640], R8 ;  /* 0x0006400801007387 */ /* 0x008fe80000100a00 */
[----:B------:R-:W-:Y:S04]  /*cfce0*/  STL.64 [R1+0x648], R10 ;  /* 0x0006480a01007387 */ /* 0x000fe80000100a00 */
[----:B----4-:R-:W-:Y:S04]  /*cfcf0*/  STL.64 [R1+0x660], R4 ;  /* 0x0006600401007387 */ /* 0x010fe80000100a00 */
[----:B------:R-:W-:Y:S04]  /*cfd00*/  STL.64 [R1+0x668], R6 ;  /* 0x0006680601007387 */ /* 0x000fe80000100a00 */
[----:B------:R-:W2:Y:S04]  /*cfd10*/  LDL.LU R21, [R1+0xfe4] ;  /* 0x000fe40001157983 */ /* 0x000ea80000300800 */
[----:B-----5:R-:W3:Y:S04]  /*cfd20*/  LDL.LU R22, [R1+0xfe8] ;  /* 0x000fe80001167983 */ /* 0x020ee80000300800 */
        /* <DEDUP_REMOVED lines=109> */
[----:B--2---:R0:W-:Y:S04]  /*d0400*/  STL.64 [R1+0x700], R20 ;  /* 0x0007001401007387 */ /* 0x0041e80000100a00 */
[----:B------:R2:W-:Y:S01]  /*d0410*/  STL.64 [R1+0x708], R22 ;  /* 0x0007081601007387 */ /* 0x0005e20000100a00 */
[----:B------:R-:W-:Y:S06]  /*d0420*/  BAR.SYNC.DEFER_BLOCKING 0x0 ;  /* 0x0000000000007b1d */ /* 0x000fec0000010000 */
[----:B---3--:R-:W-:Y:S04]  /*d0430*/  STL.64 [R1+0x6c0], R12 ;  /* 0x0006c00c01007387 */ /* 0x008fe80000100a00 */
[----:B------:R-:W-:Y:S04]  /*d0440*/  STL.64 [R1+0x6c8], R14 ;  /* 0x0006c80e01007387 */ /* 0x000fe80000100a00 */
        /* <DEDUP_REMOVED lines=47> */
[----:B0-----:R-:W4:Y:S04]  /*d0740*/  LDL.LU R4, [R1+0x1250] ;  /* 0x0012500001047983 */ /* 0x001f280000300800 */
        /* <DEDUP_REMOVED lines=61> */
[----:B0-----:R0:W-:Y:S04]  /*d0b20*/  STL.64 [R1+0x770], R24 ;  /* 0x0007701801007387 */ /* 0x0011e80000100a00 */
[----:B------:R-:W-:Y:S04]  /*d0b30*/  STL.64 [R1+0x778], R26 ;  /* 0x0007781a01007387 */ /* 0x000fe80000100a00 */
[----:B0-----:R-:W3:Y:S04]  /*d0b40*/  LDL.LU R24, [R1+0x2db8] ;  /* 0x002db80001187983 */ /* 0x001ee80000300800 */
[----:B------:R-:W4:Y:S04]  /*d0b50*/  LDL.LU R7, [R1+0x2db4] ;  /* 0x002db40001077983 */ /* 0x000f280000300800 */
[----:B------:R-:W3:Y:S04]  /*d0b60*/  LDL.LU R4, [R1+0x2db0] ;  /* 0x002db00001047983 */ /* 0x000ee80000300800 */
        /* <DEDUP_REMOVED lines=8> */
[----:B------:R-:W-:Y:S04]  /*d0bf0*/  STL.64 [R1+0x7c8], R22 ;  /* 0x0007c81601007387 */ /* 0x000fe80000100a00 */
[----:B------:R-:W4:Y:S04]  /*d0c00*/  LDL R6, [R1+0x1c8] ;  /* 0x0001c80001067983 */ /* 0x000f280000100800 */
[----:B-----5:R0:W-:Y:S04]  /*d0c10*/  STSM.16.M88.4 [R17], R12 ;  /* 0x0000000c11007844 */ /* 0x0201e80000000200 */
[----:B------:R-:W-:Y:S01]  /*d0c20*/  STSM.16.M88.4 [R17+0x200], R8 ;  /* 0x0002000811007844 */ /* 0x000fe20000000200 */
[----:B------:R-:W-:Y:S06]  /*d0c30*/  BAR.SYNC.DEFER_BLOCKING 0x0 ;  /* 0x0000000000007b1d */ /* 0x000fec0000010000 */
[----:B------:R-:W2:Y:S04]  /*d0c40*/  LDS.128 R8, [R29] ;  /* 0x000000001d087984 */ /* 0x000ea80000000c00 */
[----:B----4-:R-:W-:Y:S04]  /*d0c50*/  STL.64 [R1+0x2da8], R6 ;  /* 0x002da80601007387 */ /* 0x010fe80000100a00 */
[----:B---3--:R-:W-:Y:S04]  /*d0c60*/  STL [R1+0x2da0], R4 ;  /* 0x002da00401007387 */ /* 0x008fe80000100800 */
[----:B------:R-:W3:Y:S04]  /*d0c70*/  LDS.128 R4, [R29+0x400] ;  /* 0x000400001d047984 */ /* 0x000ee80000000c00 */
[----:B0-----:R-:W4:Y:S04]  /*d0c80*/  LDL.LU R12, [R1+0x1300] ;  /* 0x00130000010c7983 */ /* 0x001f280000300800 */
[----:B--2---:R-:W-:Y:S04]  /*d0c90*/  STL.64 [R1+0x760], R8 ;  /* 0x0007600801007387 */ /* 0x004fe80000100a00 */
[----:B------:R-:W-:Y:S04]  /*d0ca0*/  STL.64 [R1+0x768], R10 ;  /* 0x0007680a01007387 */ /* 0x000fe80000100a00 */
[----:B---3--:R0:W-:Y:S04]  /*d0cb0*/  STL.64 [R1+0x7b0], R4 ;  /* 0x0007b00401007387 */ /* 0x0081e80000100a00 */
[----:B------:R2:W-:Y:S04]  /*d0cc0*/  STL.64 [R1+0x7b8], R6 ;  /* 0x0007b80601007387 */ /* 0x0005e80000100a00 */
[----:B------:R-:W4:Y:S04]  /*d0cd0*/  LDL.LU R13, [R1+0x1304] ;  /* 0x00130400010d7983 */ /* 0x000f280000300800 */
[----:B------:R-:W3:Y:S04]  /*d0ce0*/  LDL.LU R14, [R1+0x1308] ;  /* 0x00130800010e7983 */ /* 0x000ee80000300800 */
[----:B------:R-:W3:Y:S04]  /*d0cf0*/  LDL.LU R15, [R1+0x130c] ;  /* 0x00130c00010f7983 */ /* 0x000ee80000300800 */
[----:B------:R-:W5:Y:S04]  /*d0d00*/  LDL.LU R20, [R1+0x12b0] ;  /* 0x0012b00001147983 */ /* 0x000f680000300800 */
[----:B------:R-:W5:Y:S04]  /*d0d10*/  LDL.LU R21, [R1+0x12b4] ;  /* 0x0012b40001157983 */ /* 0x000f680000300800 */
[----:B------:R-:W3:Y:S04]  /*d0d20*/  LDL.LU R22, [R1+0x12b8] ;  /* 0x0012b80001167983 */ /* 0x000ee80000300800 */
[----:B------:R-:W3:Y:S04]  /*d0d30*/  LDL.LU R23, [R1+0x12bc] ;  /* 0x0012bc0001177983 */ /* 0x000ee80000300800 */
[----:B0-----:R-:W4:Y:S04]  /*d0d40*/  LDL.LU R4, [R1+0x1290] ;  /* 0x0012900001047983 */ /* 0x001f280000300800 */
[----:B------:R-:W4:Y:S04]  /*d0d50*/  LDL.LU R5, [R1+0x1294] ;  /* 0x0012940001057983 */ /* 0x000f280000300800 */
[----:B--2---:R-:W4:Y:S04]  /*d0d60*/  LDL.LU R6, [R1+0x1298] ;  /* 0x0012980001067983 */ /* 0x004f280000300800 */
[----:B------:R-:W4:Y:S01]  /*d0d70*/  LDL.LU R7, [R1+0x129c] ;  /* 0x00129c0001077983 */ /* 0x000f220000300800 */
[----:B------:R-:W-:Y:S06]  /*d0d80*/  BAR.SYNC.DEFER_BLOCKING 0x0 ;  /* 0x0000000000007b1d */ /* 0x000fec0000010000 */
[----:B---3--:R-:W-:Y:S04]  /*d0d90*/  STL.64 [R1+0x2d98], R22 ;  /* 0x002d981601007387 */ /* 0x008fe80000100a00 */
[----:B-----5:R0:W-:Y:S04]  /*d0da0*/  STL.64 [R1+0x2d90], R20 ;  /* 0x002d901401007387 */ /* 0x0201e80000100a00 */
[----:B0-----:R-:W2:Y:S04]  /*d0db0*/  LDL.LU R20, [R1+0x12a0] ;  /* 0x0012a00001147983 */ /* 0x001ea80000300800 */
[----:B------:R-:W2:Y:S04]  /*d0dc0*/  LDL.LU R21, [R1+0x12a4] ;  /* 0x0012a40001157983 */ /* 0x000ea80000300800 */
[----:B------:R-:W2:Y:S04]  /*d0dd0*/  LDL.LU R22, [R1+0x12a8] ;  /* 0x0012a80001167983 */ /* 0x000ea80000300800 */
[----:B------:R-:W2:Y:S04]  /*d0de0*/  LDL.LU R23, [R1+0x12ac] ;  /* 0x0012ac0001177983 */ /* 0x000ea80000300800 */
[----:B------:R-:W3:Y:S04]  /*d0df0*/  LDL.LU R8, [R1+0x12d0] ;  /* 0x0012d00001087983 */ /* 0x000ee80000300800 */
[----:B------:R-:W3:Y:S04]  /*d0e00*/  LDL.LU R9, [R1+0x12d4] ;  /* 0x0012d40001097983 */ /* 0x000ee80000300800 */
[----:B------:R-:W5:Y:S04]  /*d0e10*/  LDL.LU R10, [R1+0x12d8] ;  /* 0x0012d800010a7983 */ /* 0x000f680000300800 */
[----:B------:R-:W5:Y:S04]  /*d0e20*/  LDL.LU R11, [R1+0x12dc] ;  /* 0x0012dc00010b7983 */ /* 0x000f680000300800 */
[----:B----4-:R-:W-:Y:S04]  /*d0e30*/  STSM.16.M88.4 [R17], R4 ;  /* 0x0000000411007844 */ /* 0x010fe80000000200 */
[----:B-----5:R-:W-:Y:S04]  /*d0e40*/  STL.64 [R1+0x2d78], R10 ;  /* 0x002d780a01007387 */ /* 0x020fe80000100a00 */
[----:B---3--:R0:W-:Y:S04]  /*d0e50*/  STL.64 [R1+0x2d70], R8 ;  /* 0x002d700801007387 */ /* 0x0081e80000100a00 */
[----:B0-----:R-:W3:Y:S04]  /*d0e60*/  LDL.LU R8, [R1+0x12c0] ;  /* 0x0012c00001087983 */ /* 0x001ee80000300800 */
[----:B------:R-:W3:Y:S04]  /*d0e70*/  LDL.LU R9, [R1+0x12c4] ;  /* 0x0012c40001097983 */ /* 0x000ee80000300800 */
[----:B------:R-:W3:Y:S04]  /*d0e80*/  LDL.LU R10, [R1+0x12c8] ;  /* 0x0012c800010a7983 */ /* 0x000ee80000300800 */
[----:B------:R-:W3:Y:S04]  /*d0e90*/  LDL.LU R11, [R1+0x12cc] ;  /* 0x0012cc00010b7983 */ /* 0x000ee80000300800 */
[----:B------:R-:W-:Y:S04]  /*d0ea0*/  STL.64 [R1+0x2d50], R14 ;  /* 0x002d500e01007387 */ /* 0x000fe80000100a00 */
[----:B------:R0:W-:Y:S04]  /*d0eb0*/  STL.64 [R1+0x2d48], R12 ;  /* 0x002d480c01007387 */ /* 0x0001e80000100a00 */
[----:B0-----:R-:W4:Y:S04]  /*d0ec0*/  LDL.LU R12, [R1+0x12f0] ;  /* 0x0012f000010c7983 */ /* 0x001f280000300800 */
[----:B------:R-:W4:Y:S04]  /*d0ed0*/  LDL.LU R13, [R1+0x12f4] ;  /* 0x0012f400010d7983 */ /* 0x000f280000300800 */
[----:B------:R-:W5:Y:S04]  /*d0ee0*/  LDL.LU R14, [R1+0x12f8] ;  /* 0x0012f800010e7983 */ /* 0x000f680000300800 */
[----:B------:R-:W5:Y:S04]  /*d0ef0*/  LDL.LU R15, [R1+0x12fc] ;  /* 0x0012fc00010f7983 */ /* 0x000f680000300800 */
        /* <DEDUP_REMOVED lines=9> */
[----:B------:R-:W4:Y:S04]  /*d0f90*/  LDL.LU R27, [R1+0x280] ;  /* 0x00028000011b7983 */ /* 0x000f280000300800 */
[----:B------:R-:W5:Y:S04]  /*d0fa0*/  LDL.LU.64 R6, [R1+0x2da8] ;  /* 0x002da80001067983 */ /* 0x000f680000300a00 */
[----:B------:R-:W2:Y:S04]  /*d0fb0*/  LDL.LU R4, [R1+0x2da0] ;  /* 0x002da00001047983 */ /* 0x000ea80000300800 */
[----:B------:R-:W2:Y:S04]  /*d0fc0*/  LDL R5, [R1+0x1c4] ;  /* 0x0001c40001057983 */ /* 0x000ea80000100800 */
[----:B------:R-:W2:Y:S04]  /*d0fd0*/  LDL.LU R25, [R1+0xd9c] ;  /* 0x000d9c0001197983 */ /* 0x000ea80000300800 */
        /* <DEDUP_REMOVED lines=8> */
[----:B------:R-:W3:Y:S04]  /*d1060*/  LDL.LU R18, [R1+0x988] ;  /* 0x0009880001127983 */ /* 0x000ee80000300800 */
[----:B--2---:R0:W-:Y:S04]  /*d1070*/  STSM.16.M88.4 [R17], R20 ;  /* 0x0000001411007844 */ /* 0x0041e80000000200 */
[----:B---3--:R-:W-:Y:S01]  /*d1080*/  STSM.16.M88.4 [R17+0x200], R8 ;  /* 0x0002000811007844 */ /* 0x008fe20000000200 */
[----:B------:R-:W-:Y:S06]  /*d1090*/  BAR.SYNC.DEFER_BLOCKING 0x0 ;  /* 0x0000000000007b1d */ /* 0x000fec0000010000 */
[----:B0-----:R-:W2:Y:S04]  /*d10a0*/  LDL.LU.64 R22, [R1+0x2d88] ;  /* 0x002d880001167983 */ /* 0x001ea80000300a00 */
[----:B------:R-:W3:Y:S04]  /*d10b0*/  LDL.LU R20, [R1+0x2d80] ;  /* 0x002d800001147983 */ /* 0x000ee80000300800 */
[----:B------:R-:W2:Y:S04]  /*d10c0*/  LDL.LU R21, [R1+0x40] ;  /* 0x0000400001157983 */ /* 0x000ea80000300800 */
        /* <DEDUP_REMOVED lines=10> */
[----:B------:R-:W-:Y:S01]  /*d1170*/  STSM.16.M88.4 [R17+0x200], R12 ;  /* 0x0002000c11007844 */ /* 0x000fe20000000200 */
[----:B------:R-:W-:Y:S06]  /*d1180*/  BAR.SYNC.DEFER_BLOCKING 0x0 ;  /* 0x0000000000007b1d */ /* 0x000fec0000010000 */
[----:B0-----:R-:W2:Y:S04]  /*d1190*/  LDL.LU R10, [R1+0x2d6c] ;  /* 0x002d6c00010a7983 */ /* 0x001ea80000300800 */
[----:B------:R-:W2:Y:S04]  /*d11a0*/  LDL.LU R8, [R1+0x2d68] ;  /* 0x002d680001087983 */ /* 0x000ea80000300800 */
        /* <DEDUP_REMOVED lines=11> */
[----:B------:R-:W-:Y:S04]  /*d1260*/  STL [R1+0x2ad8], R29 ;  /* 0x002ad81d01007387 */ /* 0x000fe80000100800 */
[----:B------:R-:W-:Y:S04]  /*d1270*/  STL [R1+0x2b8c], R28 ;  /* 0x002b8c1c01007387 */ /* 0x000fe80000100800 */
[----:B------:R-:W-:Y:S04]  /*d1280*/  STL [R1+0x2bd8], R28 ;  /* 0x002bd81c01007387 */ /* 0x000fe80000100800 */
[----:B--2---:R0:W-:Y:S04]  /*d1290*/  STSM.16.M88.4 [R17], R12 ;  /* 0x0000000c11007844 */ /* 0x0041e80000000200 */
[----:B0-----:R-:W2:Y:S04]  /*d12a0*/  LDL.LU.64 R14, [R1+0x2d50] ;  /* 0x002d5000010e7983 */ /* 0x001ea80000300a00 */
[----:B------:R-:W2:Y:S04]  /*d12b0*/  LDL.LU.64 R12, [R1+0x2d48] ;  /* 0x002d4800010c7983 */ /* 0x000ea80000300a00 */
[----:B--2---:R0:W-:Y:S04]  /*d12c0*/  STSM.16.M88.4 [R17+0x200], R12 ;  /* 0x0002000c11007844 */ /* 0x0041e80000000200 */
[----:B0-----:R-:W2:Y:S04]  /*d12d0*/  LDL.LU R17, [R1+0x2d40] ;  /* 0x002d400001117983 */ /* 0x001ea80000300800 */
[----:B------:R-:W4:Y:S01]  /*d12e0*/  LDL.LU.64 R14, [R1+0x2d38] ;  /* 0x002d3800010e7983 */ /* 0x000f220000300a00 */
[----:B------:R-:W-:Y:S06]  /*d12f0*/  BAR.SYNC.DEFER_BLOCKING 0x0 ;  /* 0x0000000000007b1d */ /* 0x000fec0000010000 */
[----:B------:R-:W2:Y:S04]  /*d1300*/  LDL.LU R12, [R1+0x2d30] ;  /* 0x002d3000010c7983 */ /* 0x000ea80000300800 */
[----:B----4-:R0:W-:Y:S04]  /*d1310*/  @P2 STG.E.U16 desc[UR76][R14.64], R27 ;  /* 0x0000001b0e002986 */ /* 0x0101e8000c10154c */
[----:B0-----:R-:W4:Y:S01]  /*d1320*/  LDL.LU.64 R14, [R1+0x2d28] ;  /* 0x002d2800010e7983 */ /* 0x001f220000300a00 */
[----:B------:R-:W-:-:S03]  /*d1330*/  LOP3.LUT P4, RZ, R2, 0x4, RZ, 0xc0, !PT ;  /* 0x0000000402ff7812 */ /* 0x000fc6000788c0ff */
[----:B------:R-:W2:Y:S04]  /*d1340*/  LDL.LU R19, [R1+0x44] ;  /* 0x0000440001137983 */ /* 0x000ea80000300800 */
[----:B------:R-:W2:Y:S01]  /*d1350*/  LDL.LU R13, [R1+0x8] ;  /* 0x00000800010d7983 */ /* 0x000ea20000300800 */
[----:B-----5:R-:W-:Y:S02]  /*d1360*/  ISETP.LT.AND P0, PT, R6, UR4, !P4 ;  /* 0x0000000406007c0c */ /* 0x020fe4000e701270 */
[----:B---3--:R-:W-:Y:S02]  /*d1370*/  PRMT R20, R27, 0x7632, R20 ;  /* 0x000076321b147816 */ /* 0x008fe40000000014 */
[----:B------:R-:W-:Y:S02]  /*d1380*/  PRMT R10, R21, 0x7632, R10 ;  /* 0x00007632150a7816 */ /* 0x000fe4000000000a */
[----:B------:R-:W-:-:S02]  /*d1390*/  LOP3.LUT P5, RZ, R2, 0x2, RZ, 0xc0, !PT ;  /* 0x0000000202ff7812 */ /* 0x000fc400078ac0ff */
[----:B------:R-:W-:Y:S02]  /*d13a0*/  PRMT R8, R11, 0x7632, R8 ;  /* 0x000076320b087816 */ /* 0x000fe40000000008 */
[----:B------:R-:W-:Y:S01]  /*d13b0*/  LOP3.LUT P3, RZ, R2, 0x8, RZ, 0xc0, !PT ;  /* 0x0000000802ff7812 */ /* 0x000fe2000786c0ff */
[----:B----4-:R-:W-:-:S05]  /*d13c0*/  IMAD.WIDE R26, R25, 0x2, R14 ;  /* 0x00000002191a7825 */ /* 0x010fca00078e020e */
[----:B------:R2:W-:Y:S01]  /*d13d0*/  @P0 STG.E.U16 desc[UR76][R26.64], R20 ;  /* 0x000000141a000986 */ /* 0x0005e2000c10154c */
[----:B------:R-:W-:Y:S01]  /*d13e0*/  ISETP.LT.AND P0, PT, R5, UR5, !P6 ;  /* 0x0000000505007c0c */ /* 0x000fe2000f701270 */
[----:B------:R-:W0:Y:S01]  /*d13f0*/  LDCU UR5, c[0x0][0x398] ;  /* 0x00007300ff0577ac */ /* 0x000e220008000800 */
[----:B--2---:R-:W-:-:S11]  /*d1400*/  IMAD.WIDE R26, R18, 0x2, R16 ;  /* 0x00000002121a7825 */ /* 0x004fd600078e0210 */
[----:B------:R2:W-:Y:S04]  /*d1410*/  @P0 STG.E.U16 desc[UR76][R26.64], R21 ;  /* 0x000000151a000986 */ /* 0x0005e8000c10154c */
[----:B--2---:R-:W2:Y:S04]  /*d1420*/  LDL.LU R27, [R1+0x288] ;  /* 0x00028800011b7983 */ /* 0x004ea80000300800 */
[----:B------:R-:W3:Y:S01]  /*d1430*/  LDL.LU R25, [R1+0xc] ;  /* 0x00000c0001197983 */ /* 0x000ee20000300800 */
[----:B0-----:R-:W-:Y:S01]  /*d1440*/  ISETP.LT.AND P6, PT, R6, UR5, !P6 ;  /* 0x0000000506007c0c */ /* 0x001fe2000f7c1270 */
[----:B------:R-:W0:Y:S01]  /*d1450*/  LDCU UR5, c[0x0][0x398] ;  /* 0x00007300ff0577ac */ /* 0x000e220008000800 */
[----:B------:R-:W-:-:S11]  /*d1460*/  IMAD.WIDE R20, R18, 0x2, R14 ;  /* 0x0000000212147825 */ /* 0x000fd600078e020e */
[----:B------:R4:W-:Y:S01]  /*d1470*/  @P6 STG.E.U16 desc[UR76][R20.64], R10 ;  /* 0x0000000a14006986 */ /* 0x0009e2000c10154c */
[----:B0-----:R-:W-:Y:S01]  /*d1480*/  ISETP.LT.AND P6, PT, R5, UR5, !P5 ;  /* 0x0000000505007c0c */ /* 0x001fe2000efc1270 */
[----:B------:R-:W0:Y:S01]  /*d1490*/  LDCU UR5, c[0x0][0x398] ;  /* 0x00007300ff0577ac */ /* 0x000e220008000800 */
[----:B----4-:R-:W-:-:S11]  /*d14a0*/  IMAD.WIDE R20, R9, 0x2, R16 ;  /* 0x0000000209147825 */ /* 0x010fd600078e0210 */
[----:B------:R4:W-:Y:S01]  /*d14b0*/  @P6 STG.E.U16 desc[UR76][R20.64], R11 ;  /* 0x0000000b14006986 */ /* 0x0009e2000c10154c */
[----:B0-----:R-:W-:Y:S01]  /*d14c0*/  ISETP.LT.AND P6, PT, R6, UR5, !P5 ;  /* 0x0000000506007c0c */ /* 0x001fe2000efc1270 */
[----:B------:R-:W0:Y:S02]  /*d14d0*/  LDCU UR5, c[0x0][0x398] ;  /* 0x00007300ff0577ac */ /* 0x000e240008000800 */
[----:B----4-:R-:W4:Y:S01]  /*d14e0*/  LDL.LU R20, [R1+0x48] ;  /* 0x0000480001147983 */ /* 0x010f220000300800 */
[----:B------:R-:W-:-:S03]  /*d14f0*/  IMAD.WIDE R10, R9, 0x2, R14 ;  /* 0x00000002090a7825 */ /* 0x000fc600078e020e */
[----:B------:R-:W5:Y:S06]  /*d1500*/  LDL.LU R21, [R1+0x1cc] ;  /* 0x0001cc0001157983 */ /* 0x000f6c0000300800 */
[----:B------:R1:W-:Y:S01]  /*d1510*/  @P6 STG.E.U16 desc[UR76][R10.64], R8 ;  /* 0x000000080a006986 */ /* 0x0003e2000c10154c */
[----:B0-----:R-:W-:Y:S01]  /*d1520*/  ISETP.LT.AND P6, PT, R5, UR5, !P3 ;  /* 0x0000000505007c0c */ /* 0x001fe2000dfc1270 */
[----:B------:R-:W0:Y:S02]  /*d1530*/  LDCU UR5, c[0x0][0x398] ;  /* 0x00007300ff0577ac */ /* 0x000e240008000800 */
[----:B-1----:R-:W4:Y:S01]  /*d1540*/  LDL.LU R10, [R1+0x2d24] ;  /* 0x002d2400010a7983 */ /* 0x002f220000300800 */
[----:B------:R-:W-:-:S09]  /*d1550*/  IMAD.WIDE R8, R13, 0x2, R16 ;  /* 0x000000020d087825 */ /* 0x000fd200078e0210 */
[----:B------:R1:W-:Y:S01]  /*d1560*/  @P6 STG.E.U16 desc[UR76][R8.64], R19 ;  /* 0x0000001308006986 */ /* 0x0003e2000c10154c */
[----:B0-----:R-:W-:Y:S01]  /*d1570*/  ISETP.LT.AND P6, PT, R6, UR5, !P3 ;  /* 0x0000000506007c0c */ /* 0x001fe2000dfc1270 */
[----:B------:R-:W0:Y:S02]  /*d1580*/  LDCU UR5, c[0x0][0x398] ;  /* 0x00007300ff0577ac */ /* 0x000e240008000800 */
[----:B-1----:R-:W4:Y:S04]  /*d1590*/  LDL.LU R8, [R1+0x2d20] ;  /* 0x002d200001087983 */ /* 0x002f280000300800 */
[----:B------:R-:W4:Y:S04]  /*d15a0*/  LDL.LU R11, [R1+0x28c] ;  /* 0x00028c00010b7983 */ /* 0x000f280000300800 */
[----:B------:R-:W4:Y:S01]  /*d15b0*/  LDL.LU R9, [R1+0x800] ;  /* 0x0008000001097983 */ /* 0x000f220000300800 */
[----:B------:R-:W-:Y:S01]  /*d15c0*/  PRMT R12, R19, 0x7632, R12 ;  /* 0x00007632130c7816 */ /* 0x000fe2000000000c */
[----:B------:R-:W-:Y:S01]  /*d15d0*/  IMAD.WIDE R18, R13, 0x2, R14 ;  /* 0x000000020d127825 */ /* 0x000fe200078e020e */
[----:B------:R-:W-:-:S04]  /*d15e0*/  LOP3.LUT P4, RZ, R2, 0x10, RZ, 0xc0, !PT ;  /* 0x0000001002ff7812 */ /* 0x000fc8000788c0ff */
[----:B------:R1:W-:Y:S01]  /*d15f0*/  @P6 STG.E.U16 desc[UR76][R18.64], R12 ;  /* 0x0000000c12006986 */ /* 0x0003e2000c10154c */
[----:B0-----:R-:W-:Y:S01]  /*d1600*/  ISETP.LT.AND P6, PT, R5, UR5, !P4 ;  /* 0x0000000505007c0c */ /* 0x001fe2000e7c1270 */
[----:B------:R-:W0:Y:S02]  /*d1610*/  LDCU UR5, c[0x0][0x398] ;  /* 0x00007300ff0577ac */ /* 0x000e240008000800 */
[----:B-1----:R-:W4:Y:S01]  /*d1620*/  LDL.LU.64 R18, [R1+0x2d18] ;  /* 0x002d180001127983 */ /* 0x002f220000300a00 */
[----:B---3--:R-:W-:-:S09]  /*d1630*/  IMAD.WIDE R12, R25, 0x2, R16 ;  /* 0x00000002190c7825 */ /* 0x008fd200078e0210 */
[----:B--2---:R1:W-:Y:S04]  /*d1640*/  @P6 STG.E.U16 desc[UR76][R12.64], R27 ;  /* 0x0000001b0c006986 */ /* 0x0043e8000c10154c */
[----:B-1----:R-:W2:Y:S04]  /*d1650*/  LDL.LU R12, [R1+0x4c] ;  /* 0x00004c00010c7983 */ /* 0x002ea80000300800 */
[----:B------:R-:W3:Y:S01]  /*d1660*/  LDL.LU R13, [R1+0x804] ;  /* 0x00080400010d7983 */ /* 0x000ee20000300800 */
[----:B0-----:R-:W-:Y:S01]  /*d1670*/  ISETP.LT.AND P6, PT, R6, UR5, !P4 ;  /* 0x0000000506007c0c */ /* 0x001fe2000e7c1270 */
[----:B------:R-:W0:Y:S01]  /*d1680*/  LDCU UR5, c[0x0][0x398] ;  /* 0x00007300ff0577ac */ /* 0x000e220008000800 */
[----:B------:R-:W-:Y:S01]  /*d1690*/  PRMT R23, R27, 0x7632, R23 ;  /* 0x000076321b177816 */ /* 0x000fe20000000017 */
[----:B------:R-:W-:Y:S01]  /*d16a0*/  IMAD.WIDE R26, R25, 0x2, R14 ;  /* 0x00000002191a7825 */ /* 0x000fe200078e020e */
[----:B------:R-:W-:-:S09]  /*d16b0*/  LOP3.LUT P2, RZ, R2, 0x20, RZ, 0xc0, !PT ;  /* 0x0000002002ff7812 */ /* 0x000fd2000784c0ff */
[----:B------:R5:W-:Y:S01]  /*d16c0*/  @P6 STG.E.U16 desc[UR76][R26.64], R23 ;  /* 0x000000171a006986 */ /* 0x000be2000c10154c */
[----:B0-----:R-:W-:Y:S01]  /*d16d0*/  ISETP.LT.AND P6, PT, R5, UR5, !P2 ;  /* 0x0000000505007c0c */ /* 0x001fe2000d7c1270 */
[----:B------:R-:W0:Y:S01]  /*d16e0*/  LDCU UR5, c[0x0][0x398] ;  /* 0x00007300ff0577ac */ /* 0x000e220008000800 */
[----:B-----5:R-:W-:-:S11]  /*d16f0*/  IMAD.WIDE R26, R21, 0x2, R16 ;  /* 0x00000002151a7825 */ /* 0x020fd600078e0210 */
[----:B----4-:R1:W-:Y:S01]  /*d1700*/  @P6 STG.E.U16 desc[UR76][R26.64], R20 ;  /* 0x000000141a006986 */ /* 0x0103e2000c10154c */
[----:B0-----:R-:W-:Y:S01]  /*d1710*/  ISETP.LT.AND P6, PT, R6, UR5, !P2 ;  /* 0x0000000506007c0c */ /* 0x001fe2000d7c1270 */
[----:B------:R-:W0:Y:S01]  /*d1720*/  LDCU UR5, c[0x0][0x398] ;  /* 0x00007300ff0577ac */ /* 0x000e220008000800 */
[----:B------:R-:W-:Y:S02]  /*d1730*/  LOP3.LUT P5, RZ, R2, 0x40, RZ, 0xc0, !PT ;  /* 0x0000004002ff7812 */ /* 0x000fe400078ac0ff */
[----:B------:R-:W-:Y:S01]  /*d1740*/  PRMT R10, R20, 0x7632, R10 ;  /* 0x00007632140a7816 */ /* 0x000fe2000000000a */
[----:B-1----:R-:W-:Y:S01]  /*d1750*/  IMAD.WIDE R20, R21, 0x2, R14 ;  /* 0x0000000215147825 */ /* 0x002fe200078e020e */
[----:B------:R-:W4:Y:S04]  /*d1760*/  LDL.LU R27, [R1+0x270] ;  /* 0x00027000011b7983 */ /* 0x000f280000300800 */
[----:B------:R-:W5:Y:S04]  /*d1770*/  LDL.LU R23, [R1+0x808] ;  /* 0x0008080001177983 */ /* 0x000f680000300800 */
[----:B------:R1:W-:Y:S01]  /*d1780*/  @P6 STG.E.U16 desc[UR76][R20.64], R10 ;  /* 0x0000000a14006986 */ /* 0x0003e2000c10154c */
[----:B0-----:R-:W-:Y:S01]  /*d1790*/  ISETP.LT.AND P6, PT, R5, UR5, !P5 ;  /* 0x0000000505007c0c */ /* 0x001fe2000efc1270 */
[----:B-1----:R-:W-:-:S12]  /*d17a0*/  IMAD.WIDE R20, R9, 0x2, R16 ;  /* 0x0000000209147825 */ /* 0x002fd800078e0210 */
[----:B------:R0:W-:Y:S01]  /*d17b0*/  @P6 STG.E.U16 desc[UR76][R20.64], R11 ;  /* 0x0000000b14006986 */ /* 0x0001e2000c10154c */
[----:B------:R-:W-:Y:S02]  /*d17c0*/  ISETP.LT.AND P6, PT, R6, UR8, !P5 ;  /* 0x0000000806007c0c */ /* 0x000fe4000efc1270 */
[----:B------:R-:W-:Y:S02]  /*d17d0*/  PRMT R8, R11, 0x7632, R8 ;  /* 0x000076320b087816 */ /* 0x000fe40000000008 */
[----:B------:R-:W-:Y:S01]  /*d17e0*/  LOP3.LUT P3, RZ, R2, 0x80, RZ, 0xc0, !PT ;  /* 0x0000008002ff7812 */ /* 0x000fe2000786c0ff */
[----:B0-----:R-:W-:Y:S01]  /*d17f0*/  IMAD.WIDE R10, R9, 0x2, R14 ;  /* 0x00000002090a7825 */ /* 0x001fe200078e020e */
[----:B------:R-:W4:Y:S07]  /*d1800*/  LDL.LU R20, [R1+0x30] ;  /* 0x0000300001147983 */ /* 0x000f2e0000300800 */
[----:B------:R0:W-:Y:S01]  /*d1810*/  @P6 STG.E.U16 desc[UR76][R10.64], R8 ;  /* 0x000000080a006986 */ /* 0x0001e2000c10154c */
[----:B------:R-:W-:-:S03]  /*d1820*/  ISETP.LT.AND P6, PT, R5, UR6, !P3 ;  /* 0x0000000605007c0c */ /* 0x000fc6000dfc1270 */
[----:B------:R-:W4:Y:S04]  /*d1830*/  LDL.LU R21, [R1+0x80c] ;  /* 0x00080c0001157983 */ /* 0x000f280000300800 */
[----:B0-----:R-:W4:Y:S01]  /*d1840*/  LDL.LU R10, [R1+0x2d14] ;  /* 0x002d1400010a7983 */ /* 0x001f220000300800 */
[----:B---3--:R-:W-:-:S05]  /*d1850*/  IMAD.WIDE R8, R13, 0x2, R16 ;  /* 0x000000020d087825 */ /* 0x008fca00078e0210 */
[----:B--2---:R0:W-:Y:S01]  /*d1860*/  @P6 STG.E.U16 desc[UR76][R8.64], R12 ;  /* 0x0000000c08006986 */ /* 0x0041e2000c10154c */
[----:B------:R-:W-:Y:S02]  /*d1870*/  ISETP.LT.AND P6, PT, R6, UR10, !P3 ;  /* 0x0000000a06007c0c */ /* 0x000fe4000dfc1270 */
[----:B------:R-:W-:Y:S01]  /*d1880*/  PRMT R24, R12, 0x7632, R24 ;  /* 0x000076320c187816 */ /* 0x000fe20000000018 */
[----:B0-----:R-:W-:Y:S01]  /*d1890*/  IMAD.WIDE R12, R13, 0x2, R14 ;  /* 0x000000020d0c7825 */ /* 0x001fe200078e020e */
[----:B------:R-:W2:Y:S04]  /*d18a0*/  LDL.LU R8, [R1+0x2d10] ;  /* 0x002d100001087983 */ /* 0x000ea80000300800 */
[----:B------:R-:W3:Y:S04]  /*d18b0*/  LDL.LU R11, [R1+0x274] ;  /* 0x00027400010b7983 */ /* 0x000ee80000300800 */
[----:B------:R-:W2:Y:S04]  /*d18c0*/  LDL.LU R9, [R1+0x818] ;  /* 0x0008180001097983 */ /* 0x000ea80000300800 */
[----:B------:R0:W-:Y:S04]  /*d18d0*/  @P6 STG.E.U16 desc[UR76][R12.64], R24 ;  /* 0x000000180c006986 */ /* 0x0001e8000c10154c */
[----:B0-----:R-:W2:Y:S01]  /*d18e0*/  LDL.LU.64 R12, [R1+0x2d08] ;  /* 0x002d0800010c7983 */ /* 0x001ea20000300a00 */
[----:B------:R-:W-:-:S04]  /*d18f0*/  LOP3.LUT P4, RZ, R2, 0x100, RZ, 0xc0, !PT ;  /* 0x0000010002ff7812 */ /* 0x000fc8000788c0ff */
[----:B------:R-:W-:Y:S01]  /*d1900*/  ISETP.LT.AND P6, PT, R5, UR12, !P4 ;  /* 0x0000000c05007c0c */ /* 0x000fe2000e7c1270 */
[----:B-----5:R-:W-:Y:S01]  /*d1910*/  IMAD.WIDE R24, R23, 0x2, R16 ;  /* 0x0000000217187825 */ /* 0x020fe200078e0210 */
[----:B----4-:R-:W-:-:S11]  /*d1920*/  PRMT R19, R27, 0x7632, R19 ;  /* 0x000076321b137816 */ /* 0x010fd60000000013 */
[----:B------:R0:W-:Y:S01]  /*d1930*/  @P6 STG.E.U16 desc[UR76][R24.64], R27 ;  /* 0x0000001b18006986 */ /* 0x0001e2000c10154c */
[----:B------:R-:W-:-:S03]  /*d1940*/  ISETP.LT.AND P6, PT, R6, UR14, !P4 ;  /* 0x0000000e06007c0c */ /* 0x000fc6000e7c1270 */
[----:B0-----:R-:W4:Y:S04]  /*d1950*/  LDL.LU R24, [R1+0x34] ;  /* 0x0000340001187983 */ /* 0x001f280000300800 */
[----:B------:R-:W5:Y:S01]  /*d1960*/  LDL.LU R25, [R1+0x81c] ;  /* 0x00081c0001197983 */ /* 0x000f620000300800 */
[----:B------:R-:W-:Y:S01]  /*d1970*/  IMAD.WIDE R26, R23, 0x2, R14 ;  /* 0x00000002171a7825 */ /* 0x000fe200078e020e */
[----:B------:R-:W-:-:S04]  /*d1980*/  LOP3.LUT P2, RZ, R2, 0x200, RZ, 0xc0, !PT ;  /* 0x0000020002ff7812 */ /* 0x000fc8000784c0ff */
[----:B------:R0:W-:Y:S01]  /*d1990*/  @P6 STG.E.U16 desc[UR76][R26.64], R19 ;  /* 0x000000131a006986 */ /* 0x0001e2000c10154c */
[----:B------:R-:W-:-:S03]  /*d19a0*/  ISETP.LT.AND P6, PT, R5, UR16, !P2 ;  /* 0x0000001005007c0c */ /* 0x000fc6000d7c1270 */
[----:B0-----:R-:W5:Y:S01]  /*d19b0*/  LDL.LU R19, [R1+0x820] ;  /* 0x0008200001137983 */ /* 0x001f620000300800 */
[----:B------:R-:W-:-:S03]  /*d19c0*/  IMAD.WIDE R26, R21, 0x2, R16 ;  /* 0x00000002151a7825 */ /* 0x000fc600078e0210 */
[----:B------:R-:W5:Y:S06]  /*d19d0*/  LDL.LU R23, [R1+0x278] ;  /* 0x0002780001177983 */ /* 0x000f6c0000300800 */
[----:B------:R0:W-:Y:S01]  /*d19e0*/  @P6 STG.E.U16 desc[UR76][R26.64], R20 ;  /* 0x000000141a006986 */ /* 0x0001e2000c10154c */
[----:B------:R-:W-:Y:S02]  /*d19f0*/  ISETP.LT.AND P6, PT, R6, UR18, !P2 ;  /* 0x0000001206007c0c */ /* 0x000fe4000d7c1270 */
[----:B------:R-:W-:Y:S02]  /*d1a00*/  LOP3.LUT P5, RZ, R2, 0x400, RZ, 0xc0, !PT ;  /* 0x0000040002ff7812 */ /* 0x000fe400078ac0ff */
[----:B--2---:R-:W-:Y:S01]  /*d1a10*/  PRMT R13, R20, 0x7632, R13 ;  /* 0x00007632140d7816 */ /* 0x004fe2000000000d */
[----:B0-----:R-:W-:-:S08]  /*d1a20*/  IMAD.WIDE R20, R21, 0x2, R14 ;  /* 0x0000000215147825 */ /* 0x001fd000078e020e */
[----:B------:R0:W-:Y:S01]  /*d1a30*/  @P6 STG.E.U16 desc[UR76][R20.64], R13 ;  /* 0x0000000d14006986 */ /* 0x0001e2000c10154c */
[----:B------:R-:W-:Y:S01]  /*d1a40*/  ISETP.LT.AND P6, PT, R5, UR20, !P5 ;  /* 0x0000001405007c0c */ /* 0x000fe2000efc1270 */
[----:B0-----:R-:W-:-:S12]  /*d1a50*/  IMAD.WIDE R20, R9, 0x2, R16 ;  /* 0x0000000209147825 */ /* 0x001fd800078e0210 */
[----:B---3--:R0:W-:Y:S04]  /*d1a60*/  @P6 STG.E.U16 desc[UR76][R20.64], R11 ;  /* 0x0000000b14006986 */ /* 0x0081e8000c10154c */
[----:B0-----:R-:W2:Y:S04]  /*d1a70*/  LDL.LU R21, [R1+0x824] ;  /* 0x0008240001157983 */ /* 0x001ea80000300800 */
[----:B------:R-:W3:Y:S01]  /*d1a80*/  LDL.LU R20, [R1+0x38] ;  /* 0x0000380001147983 */ /* 0x000ee20000300800 */
[----:B------:R-:W-:Y:S01]  /*d1a90*/  ISETP.LT.AND P6, PT, R6, UR22, !P5 ;  /* 0x0000001606007c0c */ /* 0x000fe2000efc1270 */
[----:B------:R-:W-:Y:S01]  /*d1aa0*/  IMAD.WIDE R26, R9, 0x2, R14 ;  /* 0x00000002091a7825 */ /* 0x000fe200078e020e */
[----:B------:R-:W-:Y:S01]  /*d1ab0*/  PRMT R7, R11, 0x7632, R7 ;  /* 0x000076320b077816 */ /* 0x000fe20000000007 */
[----:B------:R-:W3:Y:S01]  /*d1ac0*/  LDL.LU R13, [R1+0x27c] ;  /* 0x00027c00010d7983 */ /* 0x000ee20000300800 */
[----:B------:R-:W-:-:S02]  /*d1ad0*/  LOP3.LUT P3, RZ, R2, 0x800, RZ, 0xc0, !PT ;  /* 0x0000080002ff7812 */ /* 0x000fc4000786c0ff */
[----:B----4-:R-:W-:Y:S01]  /*d1ae0*/  PRMT R22, R24, 0x7632, R22 ;  /* 0x0000763218167816 */ /* 0x010fe20000000016 */
[----:B------:R-:W4:Y:S06]  /*d1af0*/  LDL.LU R9, [R1+0x828] ;  /* 0x0008280001097983 */ /* 0x000f2c0000300800 */
[----:B------:R5:W-:Y:S01]  /*d1b00*/  @P6 STG.E.U16 desc[UR76][R26.64], R7 ;  /* 0x000000071a006986 */ /* 0x000be2000c10154c */
[----:B------:R-:W-:Y:S01]  /*d1b10*/  ISETP.LT.AND P6, PT, R5, UR24, !P3 ;  /* 0x0000001805007c0c */ /* 0x000fe2000dfc1270 */
[----:B-----5:R-:W-:-:S12]  /*d1b20*/  IMAD.WIDE R26, R25, 0x2, R16 ;  /* 0x00000002191a7825 */ /* 0x020fd800078e0210 */
[----:B------:R0:W-:Y:S01]  /*d1b30*/  @P6 STG.E.U16 desc[UR76][R26.64], R24 ;  /* 0x000000181a006986 */ /* 0x0001e2000c10154c */
[----:B------:R-:W-:Y:S02]  /*d1b40*/  ISETP.LT.AND P6, PT, R6, UR26, !P3 ;  /* 0x0000001a06007c0c */ /* 0x000fe4000dfc1270 */
[----:B------:R-:W-:Y:S01]  /*d1b50*/  LOP3.LUT P4, RZ, R2, 0x1000, RZ, 0xc0, !PT ;  /* 0x0000100002ff7812 */ /* 0x000fe2000788c0ff */
[----:B0-----:R-:W-:Y:S01]  /*d1b60*/  IMAD.WIDE R24, R25, 0x2, R14 ;  /* 0x0000000219187825 */ /* 0x001fe200078e020e */
[----:B------:R-:W-:Y:S01]  /*d1b70*/  PRMT R18, R23, 0x7632, R18 ;  /* 0x0000763217127816 */ /* 0x000fe20000000012 */
[----:B------:R-:W5:Y:S08]  /*d1b80*/  LDL.LU R27, [R1+0x3c] ;  /* 0x00003c00011b7983 */ /* 0x000f700000300800 */
[----:B------:R0:W-:Y:S01]  /*d1b90*/  @P6 STG.E.U16 desc[UR76][R24.64], R22 ;  /* 0x0000001618006986 */ /* 0x0001e2000c10154c */
[----:B------:R-:W-:Y:S01]  /*d1ba0*/  ISETP.LT.AND P6, PT, R5, UR28, !P4 ;  /* 0x0000001c05007c0c */ /* 0x000fe2000e7c1270 */
[----:B0-----:R-:W-:-:S12]  /*d1bb0*/  IMAD.WIDE R24, R19, 0x2, R16 ;  /* 0x0000000213187825 */ /* 0x001fd800078e0210 */
[----:B------:R0:W-:Y:S01]  /*d1bc0*/  @P6 STG.E.U16 desc[UR76][R24.64], R23 ;  /* 0x0000001718006986 */ /* 0x0001e2000c10154c */
[----:B------:R-:W-:Y:S02]  /*d1bd0*/  ISETP.LT.AND P6, PT, R6, UR30, !P4 ;  /* 0x0000001e06007c0c */ /* 0x000fe4000e7c1270 */
[----:B------:R-:W-:Y:S01]  /*d1be0*/  LOP3.LUT P2, RZ, R2, 0x2000, RZ, 0xc0, !PT ;  /* 0x0000200002ff7812 */ /* 0x000fe2000784c0ff */
[----:B0-----:R-:W-:Y:S01]  /*d1bf0*/  IMAD.WIDE R22, R19, 0x2, R14 ;  /* 0x0000000213167825 */ /* 0x001fe200078e020e */
[----:B------:R-:W5:Y:S09]  /*d1c00*/  LDL.LU R24, [R1+0x82c] ;  /* 0x00082c0001187983 */ /* 0x000f720000300800 */
[----:B------:R0:W-:Y:S01]  /*d1c10*/  @P6 STG.E.U16 desc[UR76][R22.64], R18 ;  /* 0x0000001216006986 */ /* 0x0001e2000c10154c */
[----:B------:R-:W-:-:S03]  /*d1c20*/  ISETP.LT.AND P6, PT, R5, UR32, !P2 ;  /* 0x0000002005007c0c */ /* 0x000fc6000d7c1270 */
[----:B0-----:R-:W5:Y:S01]  /*d1c30*/  LDL.LU R22, [R1+0x2d00] ;  /* 0x002d000001167983 */ /* 0x001f620000300800 */
[----:B--2---:R-:W-:-:S09]  /*d1c40*/  IMAD.WIDE R18, R21, 0x2, R16 ;  /* 0x0000000215127825 */ /* 0x004fd200078e0210 */
[----:B---3--:R0:W-:Y:S04]  /*d1c50*/  @P6 STG.E.U16 desc[UR76][R18.64], R20 ;  /* 0x0000001412006986 */ /* 0x0081e8000c10154c */
[----:B0-----:R-:W2:Y:S04]  /*d1c60*/  LDL.LU.64 R18, [R1+0x2cf8] ;  /* 0x002cf80001127983 */ /* 0x001ea80000300a00 */
[----:B------:R-:W3:Y:S04]  /*d1c70*/  LDL.LU R25, [R1+0x20] ;  /* 0x0000200001197983 */ /* 0x000ee80000300800 */
[----:B------:R-:W3:Y:S01]  /*d1c80*/  LDL.LU R23, [R1+0x830] ;  /* 0x0008300001177983 */ /* 0x000ee20000300800 */
[----:B------:R-:W-:-:S02]  /*d1c90*/  ISETP.LT.AND P6, PT, R6, UR34, !P2 ;  /* 0x0000002206007c0c */ /* 0x000fc4000d7c1270 */
[----:B------:R-:W-:Y:S01]  /*d1ca0*/  PRMT R12, R20, 0x7632, R12 ;  /* 0x00007632140c7816 */ /* 0x000fe2000000000c */
[----:B------:R-:W-:Y:S01]  /*d1cb0*/  IMAD.WIDE R20, R21, 0x2, R14 ;  /* 0x0000000215147825 */ /* 0x000fe200078e020e */
[----:B------:R-:W-:-:S09]  /*d1cc0*/  LOP3.LUT P5, RZ, R2, 0x4000, RZ, 0xc0, !PT ;  /* 0x0000400002ff7812 */ /* 0x000fd200078ac0ff */
[----:B------:R4:W-:Y:S01]  /*d1cd0*/  @P6 STG.E.U16 desc[UR76][R20.64], R12 ;  /* 0x0000000c14006986 */ /* 0x0009e2000c10154c */
[----:B------:R-:W-:Y:S01]  /*d1ce0*/  ISETP.LT.AND P6, PT, R5, UR36, !P5 ;  /* 0x0000002405007c0c */ /* 0x000fe2000efc1270 */
[----:B----4-:R-:W-:-:S12]  /*d1cf0*/  IMAD.WIDE R20, R9, 0x2, R16 ;  /* 0x0000000209147825 */ /* 0x010fd800078e0210 */
[----:B------:R0:W-:Y:S01]  /*d1d00*/  @P6 STG.E.U16 desc[UR76][R20.64], R13 ;  /* 0x0000000d14006986 */ /* 0x0001e2000c10154c */
[----:B------:R-:W-:Y:S02]  /*d1d10*/  ISETP.LT.AND P6, PT, R6, UR38, !P5 ;  /* 0x0000002606007c0c */ /* 0x000fe4000efc1270 */
[----:B------:R-:W-:Y:S01]  /*d1d20*/  PRMT R8, R13, 0x7632, R8 ;  /* 0x000076320d087816 */ /* 0x000fe20000000008 */
[----:B0-----:R-:W4:Y:S04]  /*d1d30*/  LDL.LU R20, [R1+0x10] ;  /* 0x0000100001147983 */ /* 0x001f280000300800 */
[----:B------:R-:W4:Y:S01]  /*d1d40*/  LDL.LU R21, [R1+0x834] ;  /* 0x0008340001157983 */ /* 0x000f220000300800 */
[----:B------:R-:W-:Y:S01]  /*d1d50*/  IMAD.WIDE R12, R9, 0x2, R14 ;  /* 0x00000002090c7825 */ /* 0x000fe200078e020e */
[----:B------:R-:W-:-:S04]  /*d1d60*/  LOP3.LUT P3, RZ, R2, 0x8000, RZ, 0xc0, !PT ;  /* 0x0000800002ff7812 */ /* 0x000fc8000786c0ff */
[----:B------:R0:W-:Y:S01]  /*d1d70*/  @P6 STG.E.U16 desc[UR76][R12.64], R8 ;  /* 0x000000080c006986 */ /* 0x0001e2000c10154c */
[----:B------:R-:W-:-:S03]  /*d1d80*/  ISETP.LT.AND P6, PT, R5, UR40, !P3 ;  /* 0x0000002805007c0c */ /* 0x000fc6000dfc1270 */
[----:B0-----:R-:W4:Y:S01]  /*d1d90*/  LDL.LU R12, [R1+0x2cf0] ;  /* 0x002cf000010c7983 */ /* 0x001f220000300800 */
[----:B-----5:R-:W-:-:S09]  /*d1da0*/  IMAD.WIDE R8, R24, 0x2, R16 ;  /* 0x0000000218087825 */ /* 0x020fd200078e0210 */
[----:B------:R0:W-:Y:S01]  /*d1db0*/  @P6 STG.E.U16 desc[UR76][R8.64], R27 ;  /* 0x0000001b08006986 */ /* 0x0001e2000c10154c */
[----:B------:R-:W-:-:S03]  /*d1dc0*/  ISETP.LT.AND P6, PT, R6, UR42, !P3 ;  /* 0x0000002a06007c0c */ /* 0x000fc6000dfc1270 */
[----:B0-----:R-:W5:Y:S04]  /*d1dd0*/  LDL.LU R8, [R1+0x2cec] ;  /* 0x002cec0001087983 */ /* 0x001f680000300800 */
[----:B------:R-:W5:Y:S04]  /*d1de0*/  LDL.LU R13, [R1+0x24] ;  /* 0x00002400010d7983 */ /* 0x000f680000300800 */
[----:B------:R-:W5:Y:S01]  /*d1df0*/  LDL.LU R9, [R1+0x838] ;  /* 0x0008380001097983 */ /* 0x000f620000300800 */
[----:B------:R-:W-:Y:S02]  /*d1e00*/  LOP3.LUT P4, RZ, R2, 0x10000, RZ, 0xc0, !PT ;  /* 0x0001000002ff7812 */ /* 0x000fe4000788c0ff */
[----:B--2---:R-:W-:Y:S01]  /*d1e10*/  PRMT R19, R27, 0x7632, R19 ;  /* 0x000076321b137816 */ /* 0x004fe20000000013 */
[----:B------:R-:W-:-:S05]  /*d1e20*/  IMAD.WIDE R26, R24, 0x2, R14 ;  /* 0x00000002181a7825 */ /* 0x000fca00078e020e */
[----:B------:R3:W-:Y:S01]  /*d1e30*/  @P6 STG.E.U16 desc[UR76][R26.64], R19 ;  /* 0x000000131a006986 */ /* 0x0007e2000c10154c */
[----:B------:R-:W-:Y:S01]  /*d1e40*/  ISETP.LT.AND P6, PT, R5, UR44, !P4 ;  /* 0x0000002c05007c0c */ /* 0x000fe2000e7c1270 */
[----:B---3--:R-:W-:-:S12]  /*d1e50*/  IMAD.WIDE R26, R23, 0x2, R16 ;  /* 0x00000002171a7825 */ /* 0x008fd800078e0210 */
[----:B------:R0:W-:Y:S04]  /*d1e60*/  @P6 STG.E.U16 desc[UR76][R26.64], R25 ;  /* 0x000000191a006986 */ /* 0x0001e8000c10154c */
[----:B0-----:R-:W2:Y:S04]  /*d1e70*/  LDL.LU R27, [R1+0x14] ;  /* 0x00001400011b7983 */ /* 0x001ea80000300800 */
[----:B------:R-:W3:Y:S01]  /*d1e80*/  LDL.LU R19, [R1+0x83c] ;  /* 0x00083c0001137983 */ /* 0x000ee20000300800 */
[----:B------:R-:W-:Y:S02]  /*d1e90*/  ISETP.LT.AND P6, PT, R6, UR46, !P4 ;  /* 0x0000002e06007c0c */ /* 0x000fe4000e7c1270 */
[----:B------:R-:W-:Y:S01]  /*d1ea0*/  PRMT R22, R25, 0x7632, R22 ;  /* 0x0000763219167816 */ /* 0x000fe20000000016 */
[----:B------:R-:W-:Y:S01]  /*d1eb0*/  IMAD.WIDE R24, R23, 0x2, R14 ;  /* 0x0000000217187825 */ /* 0x000fe200078e020e */
[----:B------:R-:W-:-:S09]  /*d1ec0*/  LOP3.LUT P2, RZ, R2, 0x20000, RZ, 0xc0, !PT ;  /* 0x0002000002ff7812 */ /* 0x000fd2000784c0ff */
[----:B------:R4:W-:Y:S01]  /*d1ed0*/  @P6 STG.E.U16 desc[UR76][R24.64], R22 ;  /* 0x0000001618006986 */ /* 0x0009e2000c10154c */
[----:B------:R-:W-:Y:S01]  /*d1ee0*/  ISETP.LT.AND P6, PT, R5, UR48, !P2 ;  /* 0x0000003005007c0c */ /* 0x000fe2000d7c1270 */
[----:B----4-:R-:W-:Y:S01]  /*d1ef0*/  IMAD.WIDE R22, R21, 0x2, R16 ;  /* 0x0000000215167825 */ /* 0x010fe200078e0210 */
[----:B------:R-:W-:Y:S01]  /*d1f00*/  LOP3.LUT P5, RZ, R2, 0x40000, RZ, 0xc0, !PT ;  /* 0x0004000002ff7812 */ /* 0x000fe200078ac0ff */
[----:B------:R-:W4:Y:S10]  /*d1f10*/  LDL.LU R24, [R1+0x2ce8] ;  /* 0x002ce80001187983 */ /* 0x000f340000300800 */
[----:B------:R0:W-:Y:S01]  /*d1f20*/  @P6 STG.E.U16 desc[UR76][R22.64], R20 ;  /* 0x0000001416006986 */ /* 0x0001e2000c10154c */
[----:B------:R-:W-:-:S02]  /*d1f30*/  ISETP.LT.AND P6, PT, R6, UR50, !P2 ;  /* 0x0000003206007c0c */ /* 0x000fc4000d7c1270 */
[----:B------:R-:W-:Y:S01]  /*d1f40*/  PRMT R12, R20, 0x7632, R12 ;  /* 0x00007632140c7816 */ /* 0x000fe2000000000c */
[----:B0-----:R-:W-:Y:S01]  /*d1f50*/  IMAD.WIDE R20, R21, 0x2, R14 ;  /* 0x0000000215147825 */ /* 0x001fe200078e020e */
[----:B------:R-:W-:Y:S01]  /*d1f60*/  LOP3.LUT P3, RZ, R2, 0x80000, RZ, 0xc0, !PT ;  /* 0x0008000002ff7812 */ /* 0x000fe2000786c0ff */
[----:B------:R-:W4:Y:S08]  /*d1f70*/  LDL.LU R22, [R1+0x2ce4] ;  /* 0x002ce40001167983 */ /* 0x000f300000300800 */
[----:B------:R0:W-:Y:S01]  /*d1f80*/  @P6 STG.E.U16 desc[UR76][R20.64], R12 ;  /* 0x0000000c14006986 */ /* 0x0001e2000c10154c */
[----:B------:R-:W-:-:S03]  /*d1f90*/  ISETP.LT.AND P6, PT, R5, UR52, !P5 ;  /* 0x0000003405007c0c */ /* 0x000fc6000efc1270 */
[----:B------:R-:W4:Y:S01]  /*d1fa0*/  LDL.LU R25, [R1+0x28] ;  /* 0x0000280001197983 */ /* 0x000f220000300800 */
[----:B-----5:R-:W-:-:S03]  /*d1fb0*/  PRMT R8, R13, 0x7632, R8 ;  /* 0x000076320d087816 */ /* 0x020fc60000000008 */
[----:B------:R-:W5:Y:S01]  /*d1fc0*/  LDL.LU R23, [R1+0x840] ;  /* 0x0008400001177983 */ /* 0x000f620000300800 */
[----:B0-----:R-:W-:-:S05]  /*d1fd0*/  IMAD.WIDE R20, R9, 0x2, R16 ;  /* 0x0000000209147825 */ /* 0x001fca00078e0210 */
[----:B------:R0:W-:Y:S01]  /*d1fe0*/  @P6 STG.E.U16 desc[UR76][R20.64], R13 ;  /* 0x0000000d14006986 */ /* 0x0001e2000c10154c */
[----:B------:R-:W-:Y:S01]  /*d1ff0*/  ISETP.LT.AND P6, PT, R6, UR54, !P5 ;  /* 0x0000003606007c0c */ /* 0x000fe2000efc1270 */
[----:B0-----:R-:W-:Y:S02]  /*d2000*/  IMAD.WIDE R12, R9, 0x2, R14 ;  /* 0x00000002090c7825 */ /* 0x001fe400078e020e */
[----:B------:R-:W5:Y:S10]  /*d2010*/  LDL.LU R20, [R1+0x2ce0] ;  /* 0x002ce00001147983 */ /* 0x000f740000300800 */
[----:B------:R0:W-:Y:S01]  /*d2020*/  @P6 STG.E.U16 desc[UR76][R12.64], R8 ;  /* 0x000000080c006986 */ /* 0x0001e2000c10154c */
[----:B------:R-:W-:-:S03]  /*d2030*/  ISETP.LT.AND P6, PT, R5, UR56, !P3 ;  /* 0x0000003805007c0c */ /* 0x000fc6000dfc1270 */
[----:B------:R-:W5:Y:S04]  /*d2040*/  LDL.LU R21, [R1+0x844] ;  /* 0x0008440001157983 */ /* 0x000f680000300800 */
[----:B0-----:R-:W5:Y:S01]  /*d2050*/  LDL.LU R13, [R1+0x848] ;  /* 0x00084800010d7983 */ /* 0x001f620000300800 */
[----:B---3--:R-:W-:-:S05]  /*d2060*/  IMAD.WIDE R8, R19, 0x2, R16 ;  /* 0x0000000213087825 */ /* 0x008fca00078e0210 */
[----:B--2---:R0:W-:Y:S04]  /*d2070*/  @P6 STG.E.U16 desc[UR76][R8.64], R27 ;  /* 0x0000001b08006986 */ /* 0x0041e8000c10154c */
[----:B0-----:R-:W2:Y:S04]  /*d2080*/  LDL.LU.64 R8, [R1+0x2cd8] ;  /* 0x002cd80001087983 */ /* 0x001ea80000300a00 */
[----:B------:R-:W3:Y:S01]  /*d2090*/  LDL.LU R12, [R1+0x2c] ;  /* 0x00002c00010c7983 */ /* 0x000ee20000300800 */
[----:B------:R-:W-:Y:S02]  /*d20a0*/  ISETP.LT.AND P6, PT, R6, UR58, !P3 ;  /* 0x0000003a06007c0c */ /* 0x000fe4000dfc1270 */
[----:B------:R-:W-:-:S02]  /*d20b0*/  LOP3.LUT P4, RZ, R2, 0x100000, RZ, 0xc0, !PT ;  /* 0x0010000002ff7812 */ /* 0x000fc4000788c0ff */
[C---:B------:R-:W-:Y:S02]  /*d20c0*/  LOP3.LUT P2, RZ, R2.reuse, 0x200000, RZ, 0xc0, !PT ;  /* 0x0020000002ff7812 */ /* 0x040fe4000784c0ff */
[----:B----4-:R-:W-:Y:S02]  /*d20d0*/  PRMT R22, R25, 0x7632, R22 ;  /* 0x0000763219167816 */ /* 0x010fe40000000016 */
[----:B------:R-:W-:Y:S02]  /*d20e0*/  LOP3.LUT P5, RZ, R2, 0x400000, RZ, 0xc0, !PT ;  /* 0x0040000002ff7812 */ /* 0x000fe400078ac0ff */
[----:B-----5:R-:W-:Y:S02]  /*d20f0*/  PRMT R20, R3, 0x7632, R20 ;  /* 0x0000763203147816 */ /* 0x020fe40000000014 */
[----:B--2---:R-:W-:Y:S01]  /*d2100*/  PRMT R9, R27, 0x7632, R9 ;  /* 0x000076321b097816 */ /* 0x004fe20000000009 */
[----:B------:R-:W-:-:S05]  /*d2110*/  IMAD.WIDE R26, R19, 0x2, R14 ;  /* 0x00000002131a7825 */ /* 0x000fca00078e020e */
[----:B------:R0:W-:Y:S01]  /*d2120*/  @P6 STG.E.U16 desc[UR76][R26.64], R9 ;  /* 0x000000091a006986 */ /* 0x0001e2000c10154c */
[----:B------:R-:W-:Y:S01]  /*d2130*/  ISETP.LT.AND P6, PT, R5, UR60, !P4 ;  /* 0x0000003c05007c0c */ /* 0x000fe2000e7c1270 */
[----:B0-----:R-:W-:Y:S02]  /*d2140*/  IMAD.WIDE R26, R23, 0x2, R16 ;  /* 0x00000002171a7825 */ /* 0x001fe400078e0210 */
[----:B------:R-:W2:Y:S10]  /*d2150*/  LDL.LU R9, [R1+0x84c] ;  /* 0x00084c0001097983 */ /* 0x000eb40000300800 */
[----:B------:R0:W-:Y:S01]  /*d2160*/  @P6 STG.E.U16 desc[UR76][R26.64], R25 ;  /* 0x000000191a006986 */ /* 0x0001e2000c10154c */
[----:B------:R-:W-:-:S03]  /*d2170*/  ISETP.LT.AND P6, PT, R6, UR62, !P4 ;  /* 0x0000003e06007c0c */ /* 0x000fc6000e7c1270 */
[----:B------:R-:W4:Y:S01]  /*d2180*/  LDL.LU R19, [R1+0x1c] ;  /* 0x00001c0001137983 */ /* 0x000f220000300800 */
[----:B0-----:R-:W-:-:S09]  /*d2190*/  IMAD.WIDE R26, R23, 0x2, R14 ;  /* 0x00000002171a7825 */ /* 0x001fd200078e020e */
[----:B------:R0:W-:Y:S01]  /*d21a0*/  @P6 STG.E.U16 desc[UR76][R26.64], R22 ;  /* 0x000000161a006986 */ /* 0x0001e2000c10154c */
[----:B------:R-:W-:Y:S01]  /*d21b0*/  ISETP.LT.AND P6, PT, R5, UR64, !P2 ;  /* 0x0000004005007c0c */ /* 0x000fe2000d7c1270 */
[C---:B0-----:R-:W-:Y:S02]  /*d21c0*/  IMAD.WIDE R22, R21.reuse, 0x2, R16 ;  /* 0x0000000215167825 */ /* 0x041fe400078e0210 */
[----:B------:R-:W5:Y:S10]  /*d21d0*/  LDL.LU R27, [R1+0x850] ;  /* 0x00085000011b7983 */ /* 0x000f740000300800 */
[----:B------:R0:W-:Y:S01]  /*d21e0*/  @P6 STG.E.U16 desc[UR76][R22.64], R3 ;  /* 0x0000000316006986 */ /* 0x0001e2000c10154c */
[----:B------:R-:W-:Y:S01]  /*d21f0*/  ISETP.LT.AND P6, PT, R6, UR70, !P2 ;  /* 0x0000004606007c0c */ /* 0x000fe2000d7c1270 */
[----:B0-----:R-:W-:-:S02]  /*d2200*/  IMAD.WIDE R22, R21, 0x2, R14 ;  /* 0x0000000215167825 */ /* 0x001fc400078e020e */
[----:B------:R-:W2:Y:S10]  /*d2210*/  LDL.LU R3, [R1+0x2cd0] ;  /* 0x002cd00001037983 */ /* 0x000eb40000300800 */
[----:B------:R0:W-:Y:S01]  /*d2220*/  @P6 STG.E.U16 desc[UR76][R22.64], R20 ;  /* 0x0000001416006986 */ /* 0x0001e2000c10154c */
[----:B------:R-:W-:Y:S01]  /*d2230*/  ISETP.LT.AND P6, PT, R5, UR66, !P5 ;  /* 0x0000004205007c0c */ /* 0x000fe2000efc1270 */
[----:B0-----:R-:W-:-:S02]  /*d2240*/  IMAD.WIDE R20, R13, 0x2, R16 ;  /* 0x000000020d147825 */ /* 0x001fc400078e0210 */
[----:B------:R-:W2:Y:S10]  /*d2250*/  LDL.LU R22, [R1+0x2ccc] ;  /* 0x002ccc0001167983 */ /* 0x000eb40000300800 */
[----:B---3--:R0:W-:Y:S04]  /*d2260*/  @P6 STG.E.U16 desc[UR76][R20.64], R12 ;  /* 0x0000000c14006986 */ /* 0x0081e8000c10154c */
[----:B0-----:R-:W3:Y:S01]  /*d2270*/  LDL.LU R20, [R1+0x2cc8] ;  /* 0x002cc80001147983 */ /* 0x001ee20000300800 */
[----:B------:R-:W-:-:S02]  /*d2280*/  ISETP.LT.AND P6, PT, R6, UR68, !P5 ;  /* 0x0000004406007c0c */ /* 0x000fc4000efc1270 */
[C---:B------:R-:W-:Y:S02]  /*d2290*/  LOP3.LUT P3, RZ, R2.reuse, 0x800000, RZ, 0xc0, !PT ;  /* 0x0080000002ff7812 */ /* 0x040fe4000786c0ff */
[----:B------:R-:W-:Y:S01]  /*d22a0*/  MOV.SPILL R11, UR25 ;  /* 0x00000019000b7c02 */ /* 0x000fe20009000f00 */
[----:B------:R-:W0:Y:S01]  /*d22b0*/  LDCU.64 UR24, c[0x0][0x398] ;  /* 0x00007300ff1877ac */ /* 0x000e220008000a00 */
[----:B------:R-:W-:Y:S01]  /*d22c0*/  LOP3.LUT P4, RZ, R2, 0x1000000, RZ, 0xc0, !PT ;  /* 0x0100000002ff7812 */ /* 0x000fe2000788c0ff */
[----:B0-----:R-:W-:Y:S01]  /*d22d0*/  UMOV UR6, UR24 ;  /* 0x0000001800067c82 */ /* 0x001fe20008000000 */
[----:B----4-:R-:W-:Y:S02]  /*d22e0*/  PRMT R8, R19, 0x7632, R8 ;  /* 0x0000763213087816 */ /* 0x010fe40000000008 */
[----:B---3--:R-:W-:Y:S01]  /*d22f0*/  PRMT R20, R12, 0x7632, R20 ;  /* 0x000076320c147816 */ /* 0x008fe20000000014 */
[----:B------:R-:W-:-:S05]  /*d2300*/  IMAD.WIDE R12, R13, 0x2, R14 ;  /* 0x000000020d0c7825 */ /* 0x000fca00078e020e */
[----:B------:R2:W-:Y:S01]  /*d2310*/  @P6 STG.E.U16 desc[UR76][R12.64], R20 ;  /* 0x000000140c006986 */ /* 0x0005e2000c10154c */
[----:B------:R-:W-:Y:S01]  /*d2320*/  ISETP.LT.AND P6, PT, R5, UR72, !P3 ;  /* 0x0000004805007c0c */ /* 0x000fe2000dfc1270 */
[----:B--2---:R-:W-:Y:S02]  /*d2330*/  IMAD.WIDE R20, R9, 0x2, R16 ;  /* 0x0000000209147825 */ /* 0x004fe400078e0210 */
[----:B------:R-:W2:Y:S10]  /*d2340*/  LDL.LU.64 R12, [R1+0x2cc0] ;  /* 0x002cc000010c7983 */ /* 0x000eb40000300a00 */
[----:B------:R0:W-:Y:S01]  /*d2350*/  @P6 STG.E.U16 desc[UR76][R20.64], R19 ;  /* 0x0000001314006986 */ /* 0x0001e2000c10154c */
[----:B------:R-:W-:-:S03]  /*d2360*/  ISETP.LT.AND P6, PT, R6, UR74, !P3 ;  /* 0x0000004a06007c0c */ /* 0x000fc6000dfc1270 */
[----:B------:R-:W3:Y:S04]  /*d2370*/  LDL.LU R23, [R1+0x854] ;  /* 0x0008540001177983 */ /* 0x000ee80000300800 */
[----:B------:R-:W4:Y:S01]  /*d2380*/  LDL.LU R25, [R1+0x50] ;  /* 0x0000500001197983 */ /* 0x000f220000300800 */
[----:B0-----:R-:W-:-:S05]  /*d2390*/  IMAD.WIDE R20, R9, 0x2, R14 ;  /* 0x0000000209147825 */ /* 0x001fca00078e020e */
[----:B------:R5:W-:Y:S01]  /*d23a0*/  @P6 STG.E.U16 desc[UR76][R20.64], R8 ;  /* 0x0000000814006986 */ /* 0x000be2000c10154c */
[----:B------:R-:W-:Y:S01]  /*d23b0*/  ISETP.LT.AND P6, PT, R5, UR6, !P4 ;  /* 0x0000000605007c0c */ /* 0x000fe2000e7c1270 */
[C---:B-----5:R-:W-:Y:S02]  /*d23c0*/  IMAD.WIDE R8, R27.reuse, 0x2, R16 ;  /* 0x000000021b087825 */ /* 0x060fe400078e0210 */
[----:B------:R-:W5:Y:S04]  /*d23d0*/  LDL.LU R21, [R1+0x64] ;  /* 0x0000640001157983 */ /* 0x000f680000300800 */
[----:B------:R-:W2:Y:S06]  /*d23e0*/  LDL.LU R19, [R1+0x858] ;  /* 0x0008580001137983 */ /* 0x000eac0000300800 */
[----:B------:R0:W-:Y:S04]  /*d23f0*/  @P6 STG.E.U16 desc[UR76][R8.64], R3 ;  /* 0x0000000308006986 */ /* 0x0001e8000c10154c */
[----:B0-----:R-:W2:Y:S01]  /*d2400*/  LDL.LU.64 R8, [R1+0x2cb8] ;  /* 0x002cb80001087983 */ /* 0x001ea20000300a00 */
[----:B------:R-:W-:Y:S01]  /*d2410*/  UMOV UR5, UR25 ;  /* 0x0000001900057c82 */ /* 0x000fe20008000000 */
[----:B------:R-:W0:Y:S02]  /*d2420*/  LDCU.64 UR24, c[0x0][0x398] ;  /* 0x00007300ff1877ac */ /* 0x000e240008000a00 */
[----:B------:R-:W3:Y:S01]  /*d2430*/  LDL.LU R20, [R1+0xcd4] ;  /* 0x000cd40001147983 */ /* 0x000ee20000300800 */
[----:B------:R-:W-:Y:S01]  /*d2440*/  IMAD.WIDE R26, R27, 0x2, R14 ;  /* 0x000000021b1a7825 */ /* 0x000fe200078e020e */
[----:B0-----:R-:W-:-:S02]  /*d2450*/  UMOV UR6, UR24 ;  /* 0x0000001800067c82 */ /* 0x001fc40008000000 */
[----:B------:R-:W-:Y:S01]  /*d2460*/  ISETP.LT.AND P6, PT, R6, UR6, !P4 ;  /* 0x0000000606007c0c */ /* 0x000fe2000e7c1270 */
[----:B------:R-:W-:Y:S01]  /*d2470*/  STL [R1+0x2ae4], R2 ;  /* 0x002ae40201007387 */ /* 0x000fe20000100800 */
[----:B------:R-:W-:Y:S01]  /*d2480*/  UMOV UR8, UR25 ;  /* 0x0000001900087c82 */ /* 0x000fe20008000000 */
[----:B------:R-:W0:Y:S01]  /*d2490*/  LDCU.64 UR24, c[0x0][0x398] ;  /* 0x00007300ff1877ac */ /* 0x000e220008000a00 */
[----:B------:R-:W-:Y:S01]  /*d24a0*/  LOP3.LUT P5, RZ, R2, 0x2000000, RZ, 0xc0, !PT ;  /* 0x0200000002ff7812 */ /* 0x000fe200078ac0ff */
[----:B0-----:R-:W-:Y:S01]  /*d24b0*/  UMOV UR10, UR24 ;  /* 0x00000018000a7c82 */ /* 0x001fe20008000000 */
[----:B------:R-:W-:Y:S01]  /*d24c0*/  UMOV UR6, UR25 ;  /* 0x0000001900067c82 */ /* 0x000fe20008000000 */
[----:B------:R-:W0:Y:S02]  /*d24d0*/  LDCU.64 UR24, c[0x0][0x398] ;  /* 0x00007300ff1877ac */ /* 0x000e240008000a00 */
[----:B0-----:R-:W-:Y:S01]  /*d24e0*/  UMOV UR12, UR24 ;  /* 0x00000018000c7c82 */ /* 0x001fe20008000000 */
[----:B--2---:R-:W-:-:S02]  /*d24f0*/  PRMT R9, R3, 0x7632, R9 ;  /* 0x0000763203097816 */ /* 0x004fc40000000009 */
[----:B------:R-:W2:Y:S04]  /*d2500*/  LDL.LU R3, [R1+0x2cb4] ;  /* 0x002cb40001037983 */ /* 0x000ea80000300800 */
[----:B------:R0:W-:Y:S04]  /*d2510*/  @P6 STG.E.U16 desc[UR76][R26.64], R9 ;  /* 0x000000091a006986 */ /* 0x0001e8000c10154c */
[----:B0-----:R-:W2:Y:S01]  /*d2520*/  LDL.LU R9, [R1+0x85c] ;  /* 0x00085c0001097983 */ /* 0x001ea20000300800 */
[----:B------:R-:W-:Y:S01]  /*d2530*/  ISETP.LT.AND P6, PT, R5, UR10, !P5 ;  /* 0x0000000a05007c0c */ /* 0x000fe2000efc1270 */
[----:B------:R-:W-:Y:S01]  /*d2540*/  UMOV UR10, UR25 ;  /* 0x00000019000a7c82 */ /* 0x000fe20008000000 */
[----:B------:R-:W0:Y:S01]  /*d2550*/  LDCU.64 UR24, c[0x0][0x398] ;  /* 0x00007300ff1877ac */ /* 0x000e220008000a00 */
[----:B---3--:R-:W-:Y:S01]  /*d2560*/  IMAD.WIDE R26, R23, 0x2, R16 ;  /* 0x00000002171a7825 */ /* 0x008fe200078e0210 */
[----:B----4-:R-:W-:-:S09]  /*d2570*/  PRMT R22, R25, 0x7632, R22 ;  /* 0x0000763219167816 */ /* 0x010fd20000000016 */
[----:B------:R1:W-:Y:S01]  /*d2580*/  @P6 STG.E.U16 desc[UR76][R26.64], R25 ;  /* 0x000000191a006986 */ /* 0x0003e2000c10154c */
[----:B------:R-:W-:Y:S02]  /*d2590*/  ISETP.LT.AND P6, PT, R6, UR12, !P5 ;  /* 0x0000000c06007c0c */ /* 0x000fe4000efc1270 */
[----:B------:R-:W-:Y:S01]  /*d25a0*/  LOP3.LUT P3, RZ, R2, 0x8000000, RZ, 0xc0, !PT ;  /* 0x0800000002ff7812 */ /* 0x000fe2000786c0ff */
[----:B0-----:R-:W-:Y:S01]  /*d25b0*/  UMOV UR14, UR24 ;  /* 0x00000018000e7c82 */ /* 0x001fe20008000000 */
[----:B------:R-:W-:Y:S01]  /*d25c0*/  UMOV UR12, UR25 ;  /* 0x00000019000c7c82 */ /* 0x000fe20008000000 */
[----:B------:R-:W0:Y:S01]  /*d25d0*/  LDCU.64 UR24, c[0x0][0x398] ;  /* 0x00007300ff1877ac */ /* 0x000e220008000a00 */
[----:B-1----:R-:W-:-:S07]  /*d25e0*/  IMAD.WIDE R26, R23, 0x2, R14 ;  /* 0x00000002171a7825 */ /* 0x002fce00078e020e */
[----:B------:R1:W-:Y:S01]  /*d25f0*/  @P6 STG.E.U16 desc[UR76][R26.64], R22 ;  /* 0x000000161a006986 */ /* 0x0003e2000c10154c */
[----:B------:R-:W-:Y:S01]  /*d2600*/  ISETP.LT.AND P6, PT, R5, UR14, !P3 ;  /* 0x0000000e05007c0c */ /* 0x000fe2000dfc1270 */
[----:B-1----:R-:W-:Y:S01]  /*d2610*/  IMAD.WIDE R22, R19, 0x2, R16 ;  /* 0x0000000213167825 */ /* 0x002fe200078e0210 */
[----:B0-----:R-:W-:-:S11]  /*d2620*/  UMOV UR16, UR24 ;  /* 0x0000001800107c82 */ /* 0x001fd60008000000 */
[----:B-----5:R0:W-:Y:S01]  /*d2630*/  @P6 STG.E.U16 desc[UR76][R22.64], R21 ;  /* 0x0000001516006986 */ /* 0x0201e2000c10154c */
[----:B------:R-:W-:Y:S01]  /*d2640*/  ISETP.LT.AND P6, PT, R6, UR16, !P3 ;  /* 0x0000001006007c0c */ /* 0x000fe2000dfc1270 */
[----:B------:R-:W-:Y:S01]  /*d2650*/  UMOV UR14, UR25 ;  /* 0x00000019000e7c82 */ /* 0x000fe20008000000 */
[----:B------:R-:W-:Y:S01]  /*d2660*/  R2UR UR28, R20 ;  /* 0x00000000141c72ca */ /* 0x000fe200000e0000 */
[----:B------:R-:W1:Y:S01]  /*d2670*/  LDCU.64 UR24, c[0x0][0x398] ;  /* 0x00007300ff1877ac */ /* 0x000e620008000a00 */
[----:B------:R-:W-:Y:S01]  /*d2680*/  PRMT R13, R21, 0x7632, R13 ;  /* 0x00007632150d7816 */ /* 0x000fe2000000000d */
[----:B0-----:R-:W-:Y:S02]  /*d2690*/  IMAD.WIDE R20, R19, 0x2, R14 ;  /* 0x0000000213147825 */ /* 0x001fe400078e020e */
[----:B------:R-:W3:Y:S06]  /*d26a0*/  LDL.LU R19, [R1+0x68] ;  /* 0x0000680001137983 */ /* 0x000eec0000300800 */
[----:B------:R0:W-:Y:S04]  /*d26b0*/  @P6 STG.E.U16 desc[UR76][R20.64], R13 ;  /* 0x0000000d14006986 */ /* 0x0001e8000c10154c */
[----:B0-----:R-:W4:Y:S01]  /*d26c0*/  LDL.LU R13, [R1+0x860] ;  /* 0x00086000010d7983 */ /* 0x001f220000300800 */
[----:B-1----:R-:W-:Y:S01]  /*d26d0*/  UMOV UR18, UR24 ;  /* 0x0000001800127c82 */ /* 0x002fe20008000000 */
[----:B------:R-:W-:Y:S01]  /*d26e0*/  UMOV UR16, UR25 ;  /* 0x0000001900107c82 */ /* 0x000fe20008000000 */
[----:B------:R-:W0:Y:S01]  /*d26f0*/  LDCU.64 UR24, c[0x0][0x398] ;  /* 0x00007300ff1877ac */ /* 0x000e220008000a00 */
[----:B------:R-:W-:-:S04]  /*d2700*/  LOP3.LUT P4, RZ, R2, 0x20000000, RZ, 0xc0, !PT ;  /* 0x2000000002ff7812 */ /* 0x000fc8000788c0ff */
[----:B------:R-:W-:Y:S02]  /*d2710*/  ISETP.LT.AND P6, PT, R5, UR18, !P4 ;  /* 0x0000001205007c0c */ /* 0x000fe4000e7c1270 */
[----:B------:R-:W-:Y:S01]  /*d2720*/  PRMT R8, R4, 0x7632, R8 ;  /* 0x0000763204087816 */ /* 0x000fe20000000008 */
[----:B0-----:R-:W-:Y:S01]  /*d2730*/  UMOV UR20, UR24 ;  /* 0x0000001800147c82 */ /* 0x001fe20008000000 */
[----:B--2---:R-:W-:Y:S04]  /*d2740*/  STL [R1+0x2adc], R3 ;  /* 0x002adc0301007387 */ /* 0x004fe80000100800 */
[----:B------:R-:W-:Y:S04]  /*d2750*/  STL.64 [R1+0x2b90], R2 ;  /* 0x002b900201007387 */ /* 0x000fe80000100a00 */
[----:B------:R-:W-:Y:S01]  /*d2760*/  STL.64 [R1+0x2ba0], R2 ;  /* 0x002ba00201007387 */ /* 0x000fe20000100a00 */
[----:B------:R-:W-:-:S03]  /*d2770*/  IMAD.WIDE R20, R9, 0x2, R16 ;  /* 0x0000000209147825 */ /* 0x000fc600078e0210 */
[----:B------:R-:W-:Y:S04]  /*d2780*/  STL.64 [R1+0x2bb8], R2 ;  /* 0x002bb80201007387 */ /* 0x000fe80000100a00 */
[----:B------:R0:W-:Y:S01]  /*d2790*/  @P6 STG.E.U16 desc[UR76][R20.64], R4 ;  /* 0x0000000414006986 */ /* 0x0001e2000c10154c */
[----:B------:R-:W-:-:S03]  /*d27a0*/  ISETP.LT.AND P6, PT, R6, UR20, !P4 ;  /* 0x0000001406007c0c */ /* 0x000fc6000e7c1270 */
[----:B------:R-:W-:Y:S04]  /*d27b0*/  STL.64 [R1+0x2be8], R2 ;  /* 0x002be80201007387 */ /* 0x000fe80000100a00 */
[----:B------:R-:W-:Y:S04]  /*d27c0*/  STL.64 [R1+0x2c00], R2 ;  /* 0x002c000201007387 */ /* 0x000fe80000100a00 */
[----:B------:R-:W-:Y:S04]  /*d27d0*/  STL [R1+0x2c0c], R2 ;  /* 0x002c0c0201007387 */ /* 0x000fe80000100800 */
[----:B------:R-:W-:Y:S01]  /*d27e0*/  STL [R1+0x2c10], R2 ;  /* 0x002c100201007387 */ /* 0x000fe20000100800 */
[----:B0-----:R-:W-:-:S03]  /*d27f0*/  IMAD.WIDE R20, R9, 0x2, R14 ;  /* 0x0000000209147825 */ /* 0x001fc600078e020e */
[----:B------:R-:W-:Y:S04]  /*d2800*/  STL.64 [R1+0x2c20], R2 ;  /* 0x002c200201007387 */ /* 0x000fe80000100a00 */
[----:B------:R-:W-:Y:S04]  /*d2810*/  STL [R1+0x2c2c], R2 ;  /* 0x002c2c0201007387 */ /* 0x000fe80000100800 */
[----:B------:R-:W-:Y:S04]  /*d2820*/  STL.64 [R1+0x2c48], R2 ;  /* 0x002c480201007387 */ /* 0x000fe80000100a00 */
[----:B------:R-:W2:Y:S04]  /*d2830*/  LDL.LU R4, [R1+0x2cb0] ;  /* 0x002cb00001047983 */ /* 0x000ea80000300800 */
[----:B------:R-:W5:Y:S04]  /*d2840*/  LDL.LU R9, [R1+0x864] ;  /* 0x0008640001097983 */ /* 0x000f680000300800 */
[----:B------:R0:W-:Y:S04]  /*d2850*/  @P6 STG.E.U16 desc[UR76][R20.64], R8 ;  /* 0x0000000814006986 */ /* 0x0001e8000c10154c */
[----:B0-----:R-:W2:Y:S01]  /*d2860*/  LDL.LU R8, [R1+0x58] ;  /* 0x0000580001087983 */ /* 0x001ea20000300800 */
[----:B------:R-:W-:Y:S01]  /*d2870*/  UMOV UR18, UR25 ;  /* 0x0000001900127c82 */ /* 0x000fe20008000000 */
[----:B------:R-:W0:Y:S01]  /*d2880*/  LDCU.64 UR24, c[0x0][0x398] ;  /* 0x00007300ff1877ac */ /* 0x000e220008000a00 */
[----:B------:R-:W-:Y:S01]  /*d2890*/  MOV.SPILL R7, UR27 ;  /* 0x0000001b00077c02 */ /* 0x000fe20009000f00 */
[----:B------:R-:W2:Y:S01]  /*d28a0*/  LDL.LU R29, [R1+0x11b8] ;  /* 0x0011b800011d7983 */ /* 0x000ea20000300800 */
[----:B------:R-:W1:Y:S01]  /*d28b0*/  LDCU.64 UR26, c[0x0][0x398] ;  /* 0x00007300ff1a77ac */ /* 0x000e620008000a00 */
[----:B------:R-:W-:-:S02]  /*d28c0*/  LOP3.LUT P5, RZ, R3, 0x1, RZ, 0xc0, !PT ;  /* 0x0000000103ff7812 */ /* 0x000fc400078ac0ff */
[----:B------:R-:W2:Y:S01]  /*d28d0*/  LDL.LU R26, [R1+0x11b0] ;  /* 0x0011b000011a7983 */ /* 0x000ea20000300800 */
[----:B---3--:R-:W-:Y:S02]  /*d28e0*/  PRMT R18, R19, 0x7632, R18 ;  /* 0x0000763213127816 */ /* 0x008fe40000000012 */
[----:B------:R-:W-:Y:S01]  /*d28f0*/  LOP3.LUT P2, RZ, R3, 0x4, RZ, 0xc0, !PT ;  /* 0x0000000403ff7812 */ /* 0x000fe2000784c0ff */
[----:B------:R-:W3:Y:S04]  /*d2900*/  LDL.LU R27, [R1+0x11ac] ;  /* 0x0011ac00011b7983 */ /* 0x000ee80000300800 */
[----:B------:R-:W3:Y:S01]  /*d2910*/  LDL.LU R25, [R1+0x868] ;  /* 0x0008680001197983 */ /* 0x000ee20000300800 */
[----:B0-----:R-:W-:Y:S01]  /*d2920*/  UMOV UR22, UR24 ;  /* 0x0000001800167c82 */ /* 0x001fe20008000000 */
[----:B----4-:R-:W-:Y:S01]  /*d2930*/  IMAD.WIDE R20, R13, 0x2, R16 ;  /* 0x000000020d147825 */ /* 0x010fe200078e0210 */
[----:B------:R-:W-:Y:S01]  /*d2940*/  ISETP.LT.AND P6, PT, R5, UR22, !P5 ;  /* 0x0000001605007c0c */ /* 0x000fe2000efc1270 */
[----:B------:R-:W-:Y:S01]  /*d2950*/  UMOV UR20, UR25 ;  /* 0x0000001900147c82 */ /* 0x000fe20008000000 */
[----:B-1----:R-:W-:Y:S01]  /*d2960*/  UMOV UR24, UR26 ;  /* 0x0000001a00187c82 */ /* 0x002fe20008000000 */
[----:B------:R-:W4:Y:S10]  /*d2970*/  LDL.LU R23, [R1+0x86c] ;  /* 0x00086c0001177983 */ /* 0x000f340000300800 */
[----:B------:R0:W-:Y:S01]  /*d2980*/  @P6 STG.E.U16 desc[UR76][R20.64], R19 ;  /* 0x0000001314006986 */ /* 0x0001e2000c10154c */
[----:B------:R-:W-:Y:S01]  /*d2990*/  ISETP.LT.AND P6, PT, R6, UR24, !P5 ;  /* 0x0000001806007c0c */ /* 0x000fe2000efc1270 */
[----:B------:R-:W1:Y:S01]  /*d29a0*/  LDCU.64 UR24, c[0x0][0x398] ;  /* 0x00007300ff1877ac */ /* 0x000e620008000a00 */
[----:B------:R-:W-:Y:S01]  /*d29b0*/  UMOV UR22, UR27 ;  /* 0x0000001b00167c82 */ /* 0x000fe20008000000 */
[----:B0-----:R-:W-:-:S02]  /*d29c0*/  IMAD.WIDE R20, R13, 0x2, R14 ;  /* 0x000000020d147825 */ /* 0x001fc400078e020e */
[----:B------:R-:W3:Y:S08]  /*d29d0*/  LDL.LU R13, [R1+0x5c] ;  /* 0x00005c00010d7983 */ /* 0x000ef00000300800 */
[----:B------:R0:W-:Y:S01]  /*d29e0*/  @P6 STG.E.U16 desc[UR76][R20.64], R18 ;  /* 0x0000001214006986 */ /* 0x0001e2000c10154c */
[----:B-1----:R-:W-:Y:S02]  /*d29f0*/  UMOV UR26, UR24 ;  /* 0x00000018001a7c82 */ /* 0x002fe40008000000 */
[----:B------:R-:W-:-:S02]  /*d2a00*/  ISETP.LT.AND P6, PT, R5, UR26, !P2 ;  /* 0x0000001a05007c0c */ /* 0x000fc4000d7c1270 */
[----:B------:R-:W1:Y:S01]  /*d2a10*/  LDCU.64 UR26, c[0x0][0x398] ;  /* 0x00007300ff1a77ac */ /* 0x000e620008000a00 */
[----:B------:R-:W-:Y:S01]  /*d2a20*/  UMOV UR24, UR25 ;  /* 0x0000001900187c82 */ /* 0x000fe20008000000 */
[----:B------:R-:W-:Y:S01]  /*d2a30*/  R2UR.FILL UR25, R11 ;  /* 0x000000000b1972ca */ /* 0x000fe200004e0000 */
[----:B0-----:R-:W3:Y:S04]  /*d2a40*/  LDL.LU.64 R20, [R1+0x2ca8] ;  /* 0x002ca80001147983 */ /* 0x001ee80000300a00 */
[----:B------:R-:W3:Y:S04]  /*d2a50*/  LDL.LU R22, [R1+0x870] ;  /* 0x0008700001167983 */ /* 0x000ee80000300800 */
[----:B------:R-:W3:Y:S01]  /*d2a60*/  LDL.LU R11, [R1+0x80] ;  /* 0x00008000010b7983 */ /* 0x000ee20000300800 */
[----:B-1----:R-:W-:Y:S01]  /*d2a70*/  UMOV UR30, UR26 ;  /* 0x0000001a001e7c82 */ /* 0x002fe20008000000 */
[----:B------:R-:W-:Y:S01]  /*d2a80*/  UMOV UR26, UR27 ;  /* 0x0000001b001a7c82 */ /* 0x000fe20008000000 */
[----:B------:R-:W-:Y:S01]  /*d2a90*/  R2UR.FILL UR27, R7 ;  /* 0x00000000071b72ca */ /* 0x000fe200004e0000 */
[----:B-----5:R-:W-:-:S05]  /*d2aa0*/  IMAD.WIDE R18, R9, 0x2, R16 ;  /* 0x0000000209127825 */ /* 0x020fca00078e0210 */
[----:B--2---:R0:W-:Y:S01]  /*d2ab0*/  @P6 STG.E.U16 desc[UR76][R18.64], R8 ;  /* 0x0000000812006986 */ /* 0x0041e2000c10154c */
[----:B------:R-:W-:-:S03]  /*d2ac0*/  ISETP.LT.AND P6, PT, R6, UR30, !P2 ;  /* 0x0000001e06007c0c */ /* 0x000fc6000d7c1270 */
[----:B0-----:R-:W2:Y:S04]  /*d2ad0*/  LDL.LU.64 R18, [R1+0x2ca0] ;  /* 0x002ca00001127983 */ /* 0x001ea80000300a00 */
[----:B------:R-:W2:Y:S04]  /*d2ae0*/  LDL.LU R7, [R1+0x2c9c] ;  /* 0x002c9c0001077983 */ /* 0x000ea80000300800 */
[----:B------:R-:W5:Y:S01]  /*d2af0*/  LDL.LU R6, [R1+0x2c98] ;  /* 0x002c980001067983 */ /* 0x000f620000300800 */
[----:B------:R-:W-:Y:S02]  /*d2b00*/  LOP3.LUT P3, RZ, R3, 0x8, RZ, 0xc0, !PT ;  /* 0x0000000803ff7812 */ /* 0x000fe4000786c0ff */
[----:B-----5:R-:W-:Y:S01]  /*d2b10*/  PRMT R6, R8, 0x7632, R6 ;  /* 0x0000763208067816 */ /* 0x020fe20000000006 */
[----:B------:R-:W-:-:S05]  /*d2b20*/  IMAD.WIDE R8, R9, 0x2, R14 ;  /* 0x0000000209087825 */ /* 0x000fca00078e020e */
[----:B------:R0:W-:Y:S04]  /*d2b30*/  @P6 STG.E.U16 desc[UR76][R8.64], R6 ;  /* 0x0000000608006986 */ /* 0x0001e8000c10154c */
[----:B0-----:R-:W5:Y:S04]  /*d2b40*/  LDL.LU.64 R8, [R1+0x2c90] ;  /* 0x002c900001087983 */ /* 0x001f680000300a00 */
[----:B------:R-:W2:Y:S01]  /*d2b50*/  LDL.LU R6, [R1+0x2c88] ;  /* 0x002c880001067983 */ /* 0x000ea20000300800 */
[----:B------:R-:W-:Y:S02]  /*d2b60*/  ISETP.LT.AND P6, PT, R5, UR28, !P3 ;  /* 0x0000001c05007c0c */ /* 0x000fe4000dfc1270 */
[----:B------:R-:W-:Y:S01]  /*d2b70*/  LOP3.LUT P0, RZ, R4, 0x10000, RZ, 0xc0, !PT ;  /* 0x0001000004ff7812 */ /* 0x000fe2000780c0ff */
[----:B------:R-:W4:Y:S01]  /*d2b80*/  LDL.LU R5, [R1+0x2c84] ;  /* 0x002c840001057983 */ /* 0x000f220000300800 */
[----:B------:R-:W-:-:S02]  /*d2b90*/  R2UR UR30, R26 ;  /* 0x000000001a1e72ca */ /* 0x000fc400000e0000 */
[----:B---3--:R-:W-:Y:S01]  /*d2ba0*/  R2UR UR34, R27 ;  /* 0x000000001b2272ca */ /* 0x008fe200000e0000 */
[----:B------:R-:W-:Y:S01]  /*d2bb0*/  IMAD.WIDE R26, R25, 0x2, R16 ;  /* 0x00000002191a7825 */ /* 0x000fe200078e0210 */
[C---:B------:R-:W-:Y:S02]  /*d2bc0*/  LOP3.LUT P4, RZ, R4.reuse, 0x40000, RZ, 0xc0, !PT ;  /* 0x0004000004ff7812 */ /* 0x040fe4000788c0ff */
[C---:B------:R-:W-:Y:S02]  /*d2bd0*/  LOP3.LUT P1, RZ, R4.reuse, 0x100000, RZ, 0xc0, !PT ;  /* 0x0010000004ff7812 */ /* 0x040fe4000782c0ff */
[----:B------:R-:W-:Y:S02]  /*d2be0*/  LOP3.LUT P5, RZ, R4, 0x200000, RZ, 0xc0, !PT ;  /* 0x0020000004ff7812 */ /* 0x000fe400078ac0ff */
[----:B------:R-:W-:Y:S02]  /*d2bf0*/  PRMT R12, R13, 0x7632, R12 ;  /* 0x000076320d0c7816 */ /* 0x000fe4000000000c */
[----:B------:R-:W-:-:S02]  /*d2c00*/  R2UR UR28, R29 ;  /* 0x000000001d1c72ca */ /* 0x000fc400000e0000 */
[----:B------:R-:W-:Y:S01]  /*d2c10*/  LOP3.LUT P3, RZ, R4, 0x400000, RZ, 0xc0, !PT ;  /* 0x0040000004ff7812 */ /* 0x000fe2000786c0ff */
[----:B--2---:R0:W-:Y:S01]  /*d2c20*/  @P6 STG.E.U16 desc[UR76][R26.64], R6 ;  /* 0x000000061a006986 */ /* 0x0041e2000c10154c */
[----:B------:R-:W-:Y:S01]  /*d2c30*/  PRMT R20, R6, 0x7632, R20 ;  /* 0x0000763206147816 */ /* 0x000fe20000000014 */
[----:B0-----:R-:W-:Y:S02]  /*d2c40*/  IMAD.WIDE R26, R25, 0x2, R14 ;  /* 0x00000002191a7825 */ /* 0x001fe400078e020e */
[----:B------:R-:W2:Y:S04]  /*d2c50*/  LDL.LU R6, [R1+0x2c80] ;  /* 0x002c800001067983 */ /* 0x000ea80000300800 */
[----:B------:R0:W-:Y:S04]  /*d2c60*/  @P0 STG.E.U16 desc[UR76][R26.64], R20 ;  /* 0x000000141a000986 */ /* 0x0001e8000c10154c */
[----:B0-----:R-:W3:Y:S01]  /*d2c70*/  LDL.LU R20, [R1+0x874] ;  /* 0x0008740001147983 */ /* 0x001ee20000300800 */
[----:B----4-:R-:W-:-:S05]  /*d2c80*/  IMAD.WIDE R26, R23, 0x2, R16 ;  /* 0x00000002171a7825 */ /* 0x010fca00078e0210 */
[----:B------:R0:W-:Y:S02]  /*d2c90*/  @P4 STG.E.U16 desc[UR76][R26.64], R13 ;  /* 0x0000000d1a004986 */ /* 0x0001e4000c10154c */
[----:B0-----:R-:W-:-:S05]  /*d2ca0*/  IMAD.WIDE R26, R23, 0x2, R14 ;  /* 0x00000002171a7825 */ /* 0x001fca00078e020e */
[----:B------:R0:W-:Y:S02]  /*d2cb0*/  @P1 STG.E.U16 desc[UR76][R26.64], R12 ;  /* 0x0000000c1a001986 */ /* 0x0001e4000c10154c */
[----:B0-----:R-:W-:-:S05]  /*d2cc0*/  IMAD.WIDE R12, R22, 0x2, R16 ;  /* 0x00000002160c7825 */ /* 0x001fca00078e0210 */
[----:B------:R0:W-:Y:S04]  /*d2cd0*/  @P5 STG.E.U16 desc[UR76][R12.64], R11 ;  /* 0x0000000b0c005986 */ /* 0x0001e8000c10154c */
[----:B0-----:R-:W4:Y:S04]  /*d2ce0*/  LDL.LU R13, [R1+0x87c] ;  /* 0x00087c00010d7983 */ /* 0x001f280000300800 */
[----:B------:R-:W4:Y:S04]  /*d2cf0*/  LDL.LU R29, [R1+0x84] ;  /* 0x00008400011d7983 */ /* 0x000f280000300800 */
[----:B------:R-:W4:Y:S04]  /*d2d00*/  LDL.LU R23, [R1+0x880] ;  /* 0x0008800001177983 */ /* 0x000f280000300800 */
[----:B------:R-:W4:Y:S01]  /*d2d10*/  LDL.LU R12, [R1+0x74] ;  /* 0x00007400010c7983 */ /* 0x000f220000300800 */
[----:B------:R-:W-:Y:S01]  /*d2d20*/  IMAD.WIDE R26, R22, 0x2, R14 ;  /* 0x00000002161a7825 */ /* 0x000fe200078e020e */
[----:B-----5:R-:W-:-:S02]  /*d2d30*/  PRMT R9, R11, 0x7632, R9 ;  /* 0x000076320b097816 */ /* 0x020fc40000000009 */
[----:B------:R-:W-:Y:S04]  /*d2d40*/  STL [R1+0x2ae0], R4 ;  /* 0x002ae00401007387 */ /* 0x000fe80000100800 */
[----:B------:R-:W5:Y:S04]  /*d2d50*/  LDL.LU R11, [R1+0x884] ;  /* 0x00088400010b7983 */ /* 0x000f680000300800 */
[----:B------:R0:W-:Y:S01]  /*d2d60*/  @P3 STG.E.U16 desc[UR76][R26.64], R9 ;  /* 0x000000091a003986 */ /* 0x0001e2000c10154c */
[----:B------:R-:W-:-:S03]  /*d2d70*/  LOP3.LUT P2, RZ, R4, 0x1000000, RZ, 0xc0, !PT ;  /* 0x0100000004ff7812 */ /* 0x000fc6000784c0ff */
[----:B0-----:R-:W5:Y:S01]  /*d2d80*/  LDL.LU R9, [R1+0x88] ;  /* 0x0000880001097983 */ /* 0x001f620000300800 */
[----:B------:R-:W-:Y:S02]  /*d2d90*/  PRMT R19, R7, 0x7632, R19 ;  /* 0x0000763207137816 */ /* 0x000fe40000000013 */
[----:B------:R-:W-:Y:S01]  /*d2da0*/  LOP3.LUT P6, RZ, R5, 0x100, RZ, 0xc0, !PT ;  /* 0x0000010005ff7812 */ /* 0x000fe200078cc0ff */
[----:B---3--:R-:W-:-:S06]  /*d2db0*/  IMAD.WIDE R26, R20, 0x2, R16 ;  /* 0x00000002141a7825 */ /* 0x008fcc00078e0210 */
[----:B------:R0:W-:Y:S04]  /*d2dc0*/  @P2 STG.E.U16 desc[UR76][R26.64], R7 ;  /* 0x000000071a002986 */ /* 0x0001e8000c10154c */
[----:B0-----:R-:W3:Y:S04]  /*d2dd0*/  LDL.LU R7, [R1+0x2c7c] ;  /* 0x002c7c0001077983 */ /* 0x001ee80000300800 */
[----:B------:R-:W3:Y:S04]  /*d2de0*/  LDL.LU R25, [R1+0x888] ;  /* 0x0008880001197983 */ /* 0x000ee80000300800 */
[----:B------:R-:W3:Y:S01]  /*d2df0*/  LDL.LU R22, [R1+0x78] ;  /* 0x0000780001167983 */ /* 0x000ee20000300800 */
[----:B--2---:R-:W-:-:S04]  /*d2e00*/  LOP3.LUT R6, R6, 0xfdffffff, RZ, 0xc0, !PT ;  /* 0xfdffffff06067812 */ /* 0x004fc800078ec0ff */
[----:B------:R-:W-:Y:S02]  /*d2e10*/  @P6 LOP3.LUT R6, R6, 0x2000000, RZ, 0xfc, !PT ;  /* 0x0200000006066812 */ /* 0x000fe400078efcff */
[----:B------:R-:W-:Y:S02]  /*d2e20*/  LOP3.LUT P6, RZ, R5, 0x40, RZ, 0xc0, !PT ;  /* 0x0000004005ff7812 */ /* 0x000fe400078cc0ff */
[----:B------:R-:W-:-:S11]  /*d2e30*/  LOP3.LUT R6, R6, 0xfbffffff, RZ, 0xc0, !PT ;  /* 0xfbffffff06067812 */ /* 0x000fd600078ec0ff */
[----:B------:R-:W-:Y:S02]  /*d2e40*/  @P6 LOP3.LUT R6, R6, 0x4000000, RZ, 0xfc, !PT ;  /* 0x0400000006066812 */ /* 0x000fe400078efcff */
[----:B------:R-:W-:Y:S02]  /*d2e50*/  LOP3.LUT P6, RZ, R5, 0x10, RZ, 0xc0, !PT ;  /* 0x0000001005ff7812 */ /* 0x000fe400078cc0ff */
[----:B------:R-:W-:Y:S02]  /*d2e60*/  LOP3.LUT R6, R6, 0xf7ffffff, RZ, 0xc0, !PT ;  /* 0xf7ffffff06067812 */ /* 0x000fe400078ec0ff */
[C---:B------:R-:W-:Y:S02]  /*d2e70*/  LOP3.LUT P4, RZ, R4.reuse, 0x4000000, RZ, 0xc0, !PT ;  /* 0x0400000004ff7812 */ /* 0x040fe4000788c0ff */
[----:B------:R-:W-:Y:S01]  /*d2e80*/  LOP3.LUT P0, RZ, R4, 0x8000000, RZ, 0xc0, !PT ;  /* 0x0800000004ff7812 */ /* 0x000fe2000780c0ff */
[----:B------:R-:W-:Y:S01]  /*d2e90*/  IMAD.WIDE R26, R20, 0x2, R14 ;  /* 0x00000002141a7825 */ /* 0x000fe200078e020e */
[----:B------:R-:W-:Y:S01]  /*d2ea0*/  LOP3.LUT P5, RZ, R4, 0x40000000, RZ, 0xc0, !PT ;  /* 0x4000000004ff7812 */ /* 0x000fe200078ac0ff */
[----:B------:R-:W2:Y:S04]  /*d2eb0*/  LDL.LU R20, [R1+0x88c] ;  /* 0x00088c0001147983 */ /* 0x000ea80000300800 */
[----:B------:R-:W-:-:S02]  /*d2ec0*/  @P6 LOP3.LUT R6, R6, 0x8000000, RZ, 0xfc, !PT ;  /* 0x0800000006066812 */ /* 0x000fc400078efcff */
[----:B------:R-:W-:Y:S02]  /*d2ed0*/  LOP3.LUT P6, RZ, R5, 0x4, RZ, 0xc0, !PT ;  /* 0x0000000405ff7812 */ /* 0x000fe400078cc0ff */
[----:B------:R-:W-:Y:S01]  /*d2ee0*/  LOP3.LUT R6, R6, 0xefffffff, RZ, 0xc0, !PT ;  /* 0xefffffff06067812 */ /* 0x000fe200078ec0ff */
[----:B------:R0:W-:Y:S01]  /*d2ef0*/  @P4 STG.E.U16 desc[UR76][R26.64], R19 ;  /* 0x000000131a004986 */ /* 0x0001e2000c10154c */
[----:B----4-:R-:W-:Y:S01]  /*d2f00*/  PRMT R24, R29, 0x7632, R24 ;  /* 0x000076321d187816 */ /* 0x010fe20000000018 */
[----:B0-----:R-:W-:-:S08]  /*d2f10*/  IMAD.WIDE R26, R13, 0x2, R16 ;  /* 0x000000020d1a7825 */ /* 0x001fd000078e0210 */
[----:B------:R-:W-:Y:S01]  /*d2f20*/  @P6 LOP3.LUT R6, R6, 0x10000000, RZ, 0xfc, !PT ;  /* 0x1000000006066812 */ /* 0x000fe200078efcff */
[----:B------:R-:W4:Y:S01]  /*d2f30*/  LDL.LU R19, [R1+0x8c] ;  /* 0x00008c0001137983 */ /* 0x000f220000300800 */
[----:B------:R-:W-:-:S03]  /*d2f40*/  LOP3.LUT P6, RZ, R4, 0x80000000, RZ, 0xc0, !PT ;  /* 0x8000000004ff7812 */ /* 0x000fc600078cc0ff */
[----:B------:R0:W-:Y:S02]  /*d2f50*/  @P0 STG.E.U16 desc[UR76][R26.64], R29 ;  /* 0x0000001d1a000986 */ /* 0x0001e4000c10154c */
[----:B0-----:R-:W-:-:S05]  /*d2f60*/  IMAD.WIDE R26, R13, 0x2, R14 ;  /* 0x000000020d1a7825 */ /* 0x001fca00078e020e */
[----:B------:R0:W-:Y:S02]  /*d2f70*/  @P5 STG.E.U16 desc[UR76][R26.64], R24 ;  /* 0x000000181a005986 */ /* 0x0001e4000c10154c */
[----:B0-----:R-:W-:-:S05]  /*d2f80*/  IMAD.WIDE R26, R23, 0x2, R16 ;  /* 0x00000002171a7825 */ /* 0x001fca00078e0210 */
[----:B------:R0:W-:Y:S01]  /*d2f90*/  @P6 STG.E.U16 desc[UR76][R26.64], R12 ;  /* 0x0000000c1a006986 */ /* 0x0001e2000c10154c */
[----:B------:R-:W-:Y:S02]  /*d2fa0*/  LOP3.LUT P6, RZ, R6, 0x10000000, RZ, 0xc0, !PT ;  /* 0x1000000006ff7812 */ /* 0x000fe400078cc0ff */
[----:B------:R-:W-:Y:S01]  /*d2fb0*/  PRMT R10, R12, 0x7632, R10 ;  /* 0x000076320c0a7816 */ /* 0x000fe2000000000a */
[----:B0-----:R-:W-:-:S10]  /*d2fc0*/  IMAD.WIDE R26, R23, 0x2, R14 ;  /* 0x00000002171a7825 */ /* 0x001fd400078e020e */
[----:B------:R5:W-:Y:S01]  /*d2fd0*/  @P6 STG.E.U16 desc[UR76][R26.64], R10 ;  /* 0x0000000a1a006986 */ /* 0x000be2000c10154c */
[----:B------:R-:W-:Y:S01]  /*d2fe0*/  LOP3.LUT P6, RZ, R6, 0x8000000, RZ, 0xc0, !PT ;  /* 0x0800000006ff7812 */ /* 0x000fe200078cc0ff */
[----:B-----5:R-:W-:-:S12]  /*d2ff0*/  IMAD.WIDE R26, R11, 0x2, R16 ;  /* 0x000000020b1a7825 */ /* 0x020fd800078e0210 */
[----:B------:R0:W-:Y:S01]  /*d3000*/  @P6 STG.E.U16 desc[UR76][R26.64], R9 ;  /* 0x000000091a006986 */ /* 0x0001e2000c10154c */
[C---:B------:R-:W-:Y:S01]  /*d3010*/  LOP3.LUT P6, RZ, R6.reuse, 0x4000000, RZ, 0xc0, !PT ;  /* 0x0400000006ff7812 */ /* 0x040fe200078cc0ff */
[----:B------:R-:W-:Y:S01]  /*d3020*/  IMAD.WIDE R10, R11, 0x2, R14 ;  /* 0x000000020b0a7825 */ /* 0x000fe200078e020e */
[----:B------:R-:W-:Y:S01]  /*d3030*/  PRMT R8, R9, 0x7632, R8 ;  /* 0x0000763209087816 */ /* 0x000fe20000000008 */
[----:B------:R-:W-:Y:S10]  /*d3040*/  STL [R1+0x2b38], R5 ;  /* 0x002b380501007387 */ /* 0x000ff40000100800 */
[----:B------:R1:W-:Y:S01]  /*d3050*/  @P6 STG.E.U16 desc[UR76][R10.64], R8 ;  /* 0x000000080a006986 */ /* 0x0003e2000c10154c */
[----:B------:R-:W-:-:S03]  /*d3060*/  LOP3.LUT P6, RZ, R6, 0x2000000, RZ, 0xc0, !PT ;  /* 0x0200000006ff7812 */ /* 0x000fc600078cc0ff */
[----:B------:R-:W-:Y:S04]  /*d3070*/  STL.64 [R1+0x2bc0], R4 ;  /* 0x002bc00401007387 */ /* 0x000fe80000100a00 */
[----:B------:R-:W-:Y:S04]  /*d3080*/  STL.64 [R1+0x2c50], R4 ;  /* 0x002c500401007387 */ /* 0x000fe80000100a00 */
[----:B------:R-:W5:Y:S04]  /*d3090*/  LDL.LU R13, [R1+0x920] ;  /* 0x00092000010d7983 */ /* 0x000f680000300800 */
[----:B------:R-:W5:Y:S04]  /*d30a0*/  LDL.LU R23, [R1+0x924] ;  /* 0x0009240001177983 */ /* 0x000f680000300800 */
[----:B------:R-:W5:Y:S04]  /*d30b0*/  LDL.LU R12, [R1+0xa0] ;  /* 0x0000a000010c7983 */ /* 0x000f680000300800 */
[----:B0-----:R-:W5:Y:S04]  /*d30c0*/  LDL.LU R26, [R1+0x2c78] ;  /* 0x002c7800011a7983 */ /* 0x001f680000300800 */
[----:B-1----:R-:W5:Y:S01]  /*d30d0*/  LDL.LU.64 R10, [R1+0x2c70] ;  /* 0x002c7000010a7983 */ /* 0x002f620000300a00 */
[----:B---3--:R-:W-:-:S05]  /*d30e0*/  IMAD.WIDE R8, R25, 0x2, R16 ;  /* 0x0000000219087825 */ /* 0x008fca00078e0210 */
[----:B------:R0:W-:Y:S04]  /*d30f0*/  @P6 STG.E.U16 desc[UR76][R8.64], R22 ;  /* 0x0000001608006986 */ /* 0x0001e8000c10154c */
[----:B0-----:R-:W3:Y:S01]  /*d3100*/  LDL.LU.64 R8, [R1+0x2c68] ;  /* 0x002c680001087983 */ /* 0x001ee20000300a00 */
[C---:B------:R-:W-:Y:S02]  /*d3110*/  LOP3.LUT P1, RZ, R5.reuse, 0x400, RZ, 0xc0, !PT ;  /* 0x0000040005ff7812 */ /* 0x040fe4000782c0ff */
[----:B------:R-:W-:Y:S01]  /*d3120*/  LOP3.LUT P3, RZ, R5, 0x1000, RZ, 0xc0, !PT ;  /* 0x0000100005ff7812 */ /* 0x000fe2000786c0ff */
[----:B------:R-:W-:Y:S01]  /*d3130*/  IMAD.WIDE R24, R25, 0x2, R14 ;  /* 0x0000000219187825 */ /* 0x000fe200078e020e */
[----:B------:R-:W-:Y:S02]  /*d3140*/  LOP3.LUT P2, RZ, R5, 0x8000, RZ, 0xc0, !PT ;  /* 0x0000800005ff7812 */ /* 0x000fe4000784c0ff */
[----:B------:R-:W-:-:S02]  /*d3150*/  PRMT R21, R22, 0x7632, R21 ;  /* 0x0000763216157816 */ /* 0x000fc40000000015 */
[----:B------:R-:W-:-:S05]  /*d3160*/  LOP3.LUT P4, RZ, R5, 0x10000, RZ, 0xc0, !PT ;  /* 0x0001000005ff7812 */ /* 0x000fca000788c0ff */
[----:B------:R2:W-:Y:S02]  /*d3170*/  @P1 STG.E.U16 desc[UR76][R24.64], R21 ;  /* 0x0000001518001986 */ /* 0x0005e4000c10154c */
[----:B--2---:R-:W-:-:S04]  /*d3180*/  IMAD.WIDE R24, R20, 0x2, R16 ;  /* 0x0000000214187825 */ /* 0x004fc800078e0210 */
[----:B------:R-:W-:Y:S01]  /*d3190*/  IMAD.WIDE R20, R20, 0x2, R14 ;  /* 0x0000000214147825 */ /* 0x000fe200078e020e */
[----:B----4-:R-:W-:Y:S01]  /*d31a0*/  PRMT R18, R19, 0x7632, R18 ;  /* 0x0000763213127816 */ /* 0x010fe20000000012 */
[----:B------:R-:W-:Y:S04]  /*d31b0*/  @P3 STG.E.U16 desc[UR76][R24.64], R19 ;  /* 0x0000001318003986 */ /* 0x000fe8000c10154c */
[----:B------:R5:W-:Y:S01]  /*d31c0*/  @P2 STG.E.U16 desc[UR76][R20.64], R18 ;  /* 0x0000001214002986 */ /* 0x000be2000c10154c */
[----:B------:R-:W-:Y:S02]  /*d31d0*/  LOP3.LUT P0, RZ, R5, 0x20000, RZ, 0xc0, !PT ;  /* 0x0002000005ff7812 */ /* 0x000fe4000780c0ff */
[C---:B------:R-:W-:Y:S02]  /*d31e0*/  LOP3.LUT P5, RZ, R7.reuse, 0x1000000, RZ, 0xc0, !PT ;  /* 0x0100000007ff7812 */ /* 0x040fe400078ac0ff */
[----:B------:R-:W-:Y:S01]  /*d31f0*/  LOP3.LUT P3, RZ, R7, 0x4000000, RZ, 0xc0, !PT ;  /* 0x0400000007ff7812 */ /* 0x000fe2000786c0ff */
[----:B-----5:R-:W-:-:S04]  /*d3200*/  IMAD.WIDE R18, R13, 0x2, R16 ;  /* 0x000000020d127825 */ /* 0x020fc800078e0210 */
[----:B------:R-:W-:Y:S01]  /*d3210*/  IMAD.WIDE R20, R13, 0x2, R14 ;  /* 0x000000020d147825 */ /* 0x000fe200078e020e */
[----:B------:R-:W-:Y:S01]  /*d3220*/  PRMT R5, R12, 0x7632, R5 ;  /* 0x000076320c057816 */ /* 0x000fe20000000005 */
[----:B---3--:R0:W-:Y:S01]  /*d3230*/  @P4 STG.E.U16 desc[UR76][R18.64], R8 ;  /* 0x0000000812004986 */ /* 0x0081e2000c10154c */
[----:B------:R-:W-:-:S03]  /*d3240*/  PRMT R10, R8, 0x7632, R10 ;  /* 0x00007632080a7816 */ /* 0x000fc6000000000a */
[----:B0-----:R-:W2:Y:S04]  /*d3250*/  LDL.LU R8, [R1+0x2c60] ;  /* 0x002c600001087983 */ /* 0x001ea80000300800 */
[----:B------:R-:W3:Y:S04]  /*d3260*/  LDL.LU R13, [R1+0x928] ;  /* 0x00092800010d7983 */ /* 0x000ee80000300800 */
[----:B------:R0:W-:Y:S04]  /*d3270*/  @P0 STG.E.U16 desc[UR76][R20.64], R10 ;  /* 0x0000000a14000986 */ /* 0x0001e8000c10154c */
[----:B------:R-:W4:Y:S01]  /*d3280*/  LDL.LU R19, [R1+0x90] ;  /* 0x0000900001137983 */ /* 0x000f220000300800 */
[----:B0-----:R-:W-:-:S05]  /*d3290*/  IMAD.WIDE R20, R23, 0x2, R16 ;  /* 0x0000000217147825 */ /* 0x001fca00078e0210 */
[----:B------:R0:W-:Y:S04]  /*d32a0*/  @P5 STG.E.U16 desc[UR76][R20.64], R12 ;  /* 0x0000000c14005986 */ /* 0x0001e8000c10154c */
[----:B0-----:R-:W5:Y:S04]  /*d32b0*/  LDL.LU R21, [R1+0x92c] ;  /* 0x00092c0001157983 */ /* 0x001f680000300800 */
[----:B------:R-:W5:Y:S04]  /*d32c0*/  LDL.LU R10, [R1+0xa4] ;  /* 0x0000a400010a7983 */ /* 0x000f680000300800 */
[----:B------:R-:W5:Y:S04]  /*d32d0*/  LDL.LU R20, [R1+0x930] ;  /* 0x0009300001147983 */ /* 0x000f680000300800 */
[----:B------:R-:W5:Y:S01]  /*d32e0*/  LDL.LU R18, [R1+0x94] ;  /* 0x0000940001127983 */ /* 0x000f620000300800 */
[----:B------:R-:W-:-:S03]  /*d32f0*/  IMAD.WIDE R22, R23, 0x2, R14 ;  /* 0x0000000217167825 */ /* 0x000fc600078e020e */
[----:B------:R-:W-:Y:S04]  /*d3300*/  STL [R1+0x2aec], R7 ;  /* 0x002aec0701007387 */ /* 0x000fe80000100800 */
[----:B------:R0:W-:Y:S04]  /*d3310*/  @P3 STG.E.U16 desc[UR76][R22.64], R5 ;  /* 0x0000000516003986 */ /* 0x0001e8000c10154c */
[----:B0-----:R-:W5:Y:S04]  /*d3320*/  LDL.LU R23, [R1+0x934] ;  /* 0x0009340001177983 */ /* 0x001f680000300800 */
[----:B------:R-:W5:Y:S01]  /*d3330*/  LDL.LU R29, [R1+0xa8] ;  /* 0x0000a800011d7983 */ /* 0x000f620000300800 */
[----:B------:R-:W-:-:S02]  /*d3340*/  LOP3.LUT R6, R6, 0xffdfffff, RZ, 0xc0, !PT ;  /* 0xffdfffff06067812 */ /* 0x000fc400078ec0ff */
[C---:B------:R-:W-:Y:S02]  /*d3350*/  LOP3.LUT P1, RZ, R7.reuse, 0x8000000, RZ, 0xc0, !PT ;  /* 0x0800000007ff7812 */ /* 0x040fe4000782c0ff */
[C---:B------:R-:W-:Y:S02]  /*d3360*/  LOP3.LUT P4, RZ, R7.reuse, 0x10000000, RZ, 0xc0, !PT ;  /* 0x1000000007ff7812 */ /* 0x040fe4000788c0ff */
[C---:B------:R-:W-:Y:S02]  /*d3370*/  LOP3.LUT P2, RZ, R7.reuse, 0x20000000, RZ, 0xc0, !PT ;  /* 0x2000000007ff7812 */ /* 0x040fe4000784c0ff */
[----:B------:R-:W-:Y:S02]  /*d3380*/  LOP3.LUT P5, RZ, R7, 0x40000000, RZ, 0xc0, !PT ;  /* 0x4000000007ff7812 */ /* 0x000fe400078ac0ff */
[----:B--2---:R-:W-:-:S13]  /*d3390*/  LOP3.LUT P6, RZ, R8, 0x8, RZ, 0xc0, !PT ;  /* 0x0000000808ff7812 */ /* 0x004fda00078cc0ff */
[----:B------:R-:W-:Y:S02]  /*d33a0*/  @P6 LOP3.LUT R6, R6, 0x200000, RZ, 0xfc, !PT ;  /* 0x0020000006066812 */ /* 0x000fe400078efcff */
[----:B------:R-:W-:Y:S02]  /*d33b0*/  LOP3.LUT P6, RZ, R8, 0x4, RZ, 0xc0, !PT ;  /* 0x0000000408ff7812 */ /* 0x000fe400078cc0ff */
[----:B------:R-:W-:-:S11]  /*d33c0*/  LOP3.LUT R6, R6, 0xffbfffff, RZ, 0xc0, !PT ;  /* 0xffbfffff06067812 */ /* 0x000fd600078ec0ff */
[----:B------:R-:W-:Y:S02]  /*d33d0*/  @P6 LOP3.LUT R6, R6, 0x400000, RZ, 0xfc, !PT ;  /* 0x0040000006066812 */ /* 0x000fe400078efcff */
[----:B------:R-:W-:Y:S02]  /*d33e0*/  LOP3.LUT P6, RZ, R8, 0x2, RZ, 0xc0, !PT ;  /* 0x0000000208ff7812 */ /* 0x000fe400078cc0ff */
[----:B------:R-:W-:Y:S01]  /*d33f0*/  LOP3.LUT R6, R6, 0xff7fffff, RZ, 0xc0, !PT ;  /* 0xff7fffff06067812 */ /* 0x000fe200078ec0ff */
[----:B---3--:R-:W-:Y:S01]  /*d3400*/  IMAD.WIDE R24, R13, 0x2, R16 ;  /* 0x000000020d187825 */ /* 0x008fe200078e0210 */
[----:B----4-:R-:W-:-:S03]  /*d3410*/  PRMT R4, R19, 0x7632, R4 ;  /* 0x0000763213047816 */ /* 0x010fc60000000004 */
[----:B------:R-:W-:-:S06]  /*d3420*/  IMAD.WIDE R12, R13, 0x2, R14 ;  /* 0x000000020d0c7825 */ /* 0x000fcc00078e020e */
[----:B------:R-:W-:Y:S02]  /*d3430*/  @P6 LOP3.LUT R6, R6, 0x800000, RZ, 0xfc, !PT ;  /* 0x0080000006066812 */ /* 0x000fe400078efcff */
[----:B------:R-:W-:Y:S01]  /*d3440*/  LOP3.LUT P6, RZ, R8, 0x1, RZ, 0xc0, !PT ;  /* 0x0000000108ff7812 */ /* 0x000fe200078cc0ff */
[----:B------:R0:W-:Y:S01]  /*d3450*/  @P1 STG.E.U16 desc[UR76][R24.64], R19 ;  /* 0x0000001318001986 */ /* 0x0001e2000c10154c */
[----:B------:R-:W-:-:S03]  /*d3460*/  LOP3.LUT R6, R6, 0xfeffffff, RZ, 0xc0, !PT ;  /* 0xfeffffff06067812 */ /* 0x000fc600078ec0ff */
[----:B------:R1:W-:Y:S01]  /*d3470*/  @P4 STG.E.U16 desc[UR76][R12.64], R4 ;  /* 0x000000040c004986 */ /* 0x0003e2000c10154c */
[----:B-----5:R-:W-:-:S07]  /*d3480*/  PRMT R3, R10, 0x7632, R3 ;  /* 0x000076320a037816 */ /* 0x020fce0000000003 */
[----:B------:R-:W-:Y:S01]  /*d3490*/  @P6 LOP3.LUT R6, R6, 0x1000000, RZ, 0xfc, !PT ;  /* 0x0100000006066812 */ /* 0x000fe200078efcff */
[----:B0-----:R-:W2:Y:S01]  /*d34a0*/  LDL.LU R24, [R1+0x2c5c] ;  /* 0x002c5c0001187983 */ /* 0x001ea20000300800 */
[----:B-1----:R-:W-:Y:S01]  /*d34b0*/  IMAD.WIDE R4, R21, 0x2, R16 ;  /* 0x0000000215047825 */ /* 0x002fe200078e0210 */
[----:B------:R-:W-:Y:S02]  /*d34c0*/  LOP3.LUT P6, RZ, R7, 0x80000000, RZ, 0xc0, !PT ;  /* 0x8000000007ff7812 */ /* 0x000fe400078cc0ff */
[----:B------:R-:W3:Y:S04]  /*d34d0*/  LDL.LU R27, [R1+0x938] ;  /* 0x00093800011b7983 */ /* 0x000ee80000300800 */
[----:B------:R0:W-:Y:S01]  /*d34e0*/  @P2 STG.E.U16 desc[UR76][R4.64], R10 ;  /* 0x0000000a04002986 */ /* 0x0001e2000c10154c */
[----:B------:R-:W-:-:S03]  /*d34f0*/  PRMT R2, R18, 0x7632, R2 ;  /* 0x0000763212027816 */ /* 0x000fc60000000002 */
[----:B------:R-:W4:Y:S01]  /*d3500*/  LDL.LU R25, [R1+0x98] ;  /* 0x0000980001197983 */ /* 0x000f220000300800 */
[----:B------:R-:W-:-:S03]  /*d3510*/  PRMT R28, R29, 0x7632, R28 ;  /* 0x000076321d1c7816 */ /* 0x000fc6000000001c */
[----:B------:R-:W5:Y:S01]  /*d3520*/  LDL.LU R12, [R1+0x2c58] ;  /* 0x002c5800010c7983 */ /* 0x000f620000300800 */
[----:B0-----:R-:W-:-:S03]  /*d3530*/  IMAD.WIDE R4, R21, 0x2, R14 ;  /* 0x0000000215047825 */ /* 0x001fc600078e020e */
[----:B------:R-:W2:Y:S04]  /*d3540*/  LDL.LU R19, [R1+0x93c] ;  /* 0x00093c0001137983 */ /* 0x000ea80000300800 */
[----:B------:R0:W-:Y:S04]  /*d3550*/  @P5 STG.E.U16 desc[UR76][R4.64], R3 ;  /* 0x0000000304005986 */ /* 0x0001e8000c10154c */
[----:B------:R-:W5:Y:S04]  /*d3560*/  LDL.LU R13, [R1+0xac] ;  /* 0x0000ac00010d7983 */ /* 0x000f680000300800 */
[----:B------:R-:W2:Y:S01]  /*d3570*/  LDL.LU R10, [R1+0x940] ;  /* 0x00094000010a7983 */ /* 0x000ea20000300800 */
[----:B0-----:R-:W-:-:S03]  /*d3580*/  IMAD.WIDE R4, R20, 0x2, R16 ;  /* 0x0000000214047825 */ /* 0x001fc600078e0210 */
[----:B------:R-:W2:Y:S04]  /*d3590*/  LDL.LU R21, [R1+0x9c] ;  /* 0x00009c0001157983 */ /* 0x000ea80000300800 */
[----:B------:R0:W-:Y:S01]  /*d35a0*/  @P6 STG.E.U16 desc[UR76][R4.64], R18 ;  /* 0x0000001204006986 */ /* 0x0001e2000c10154c */
[----:B------:R-:W-:Y:S01]  /*d35b0*/  LOP3.LUT P6, RZ, R6, 0x1000000, RZ, 0xc0, !PT ;  /* 0x0100000006ff7812 */ /* 0x000fe200078cc0ff */
[----:B0-----:R-:W-:-:S12]  /*d35c0*/  IMAD.WIDE R4, R20, 0x2, R14 ;  /* 0x0000000214047825 */ /* 0x001fd800078e020e */
[----:B------:R0:W-:Y:S01]  /*d35d0*/  @P6 STG.E.U16 desc[UR76][R4.64], R2 ;  /* 0x0000000204006986 */ /* 0x0001e2000c10154c */
[C---:B------:R-:W-:Y:S01]  /*d35e0*/  LOP3.LUT P6, RZ, R6.reuse, 0x800000, RZ, 0xc0, !PT ;  /* 0x0080000006ff7812 */ /* 0x040fe200078cc0ff */
[C---:B0-----:R-:W-:Y:S02]  /*d35f0*/  IMAD.WIDE R2, R23.reuse, 0x2, R16 ;  /* 0x0000000217027825 */ /* 0x041fe400078e0210 */
[----:B------:R-:W2:Y:S10]  /*d3600*/  LDL.LU.64 R4, [R1+0x2c50] ;  /* 0x002c500001047983 */ /* 0x000eb40000300a00 */
[----:B------:R0:W-:Y:S01]  /*d3610*/  @P6 STG.E.U16 desc[UR76][R2.64], R29 ;  /* 0x0000001d02006986 */ /* 0x0001e2000c10154c */
[----:B------:R-:W-:Y:S01]  /*d3620*/  LOP3.LUT P6, RZ, R6, 0x400000, RZ, 0xc0, !PT ;  /* 0x0040000006ff7812 */ /* 0x000fe200078cc0ff */
[----:B------:R-:W-:-:S02]  /*d3630*/  IMAD.WIDE R22, R23, 0x2, R14 ;  /* 0x0000000217167825 */ /* 0x000fc400078e020e */
[----:B------:R-:W2:Y:S04]  /*d3640*/  LDL.LU R20, [R1+0x944] ;  /* 0x0009440001147983 */ /* 0x000ea80000300800 */
[----:B------:R-:W2:Y:S04]  /*d3650*/  LDL.LU R18, [R1+0xc0] ;  /* 0x0000c00001127983 */ /* 0x000ea80000300800 */
[----:B0-----:R-:W2:Y:S04]  /*d3660*/  LDL.LU.64 R2, [R1+0x2c48] ;  /* 0x002c480001027983 */ /* 0x001ea80000300a00 */
[----:B------:R0:W-:Y:S04]  /*d3670*/  @P6 STG.E.U16 desc[UR76][R22.64], R28 ;  /* 0x0000001c16006986 */ /* 0x0001e8000c10154c */
[----:B0-----:R-:W2:Y:S01]  /*d3680*/  LDL.LU.64 R22, [R1+0x2c40] ;  /* 0x002c400001167983 */ /* 0x001ea20000300a00 */
[----:B------:R-:W-:-:S02]  /*d3690*/  LOP3.LUT P6, RZ, R6, 0x200000, RZ, 0xc0, !PT ;  /* 0x0020000006ff7812 */ /* 0x000fc400078cc0ff */
[C---:B------:R-:W-:Y:S02]  /*d36a0*/  LOP3.LUT P0, RZ, R8.reuse, 0x10, RZ, 0xc0, !PT ;  /* 0x0000001008ff7812 */ /* 0x040fe4000780c0ff */
[C---:B------:R-:W-:Y:S02]  /*d36b0*/  LOP3.LUT P3, RZ, R8.reuse, 0x20, RZ, 0xc0, !PT ;  /* 0x0000002008ff7812 */ /* 0x040fe4000786c0ff */
[C---:B------:R-:W-:Y:S02]  /*d36c0*/  LOP3.LUT P1, RZ, R8.reuse, 0x40, RZ, 0xc0, !PT ;  /* 0x0000004008ff7812 */ /* 0x040fe4000782c0ff */
[C---:B------:R-:W-:Y:S02]  /*d36d0*/  LOP3.LUT P4, RZ, R8.reuse, 0x80, RZ, 0xc0, !PT ;  /* 0x0000008008ff7812 */ /* 0x040fe4000788c0ff */
[C---:B------:R-:W-:Y:S02]  /*d36e0*/  LOP3.LUT P2, RZ, R8.reuse, 0x100, RZ, 0xc0, !PT ;  /* 0x0000010008ff7812 */ /* 0x040fe4000784c0ff */
[----:B------:R-:W-:Y:S01]  /*d36f0*/  LOP3.LUT P5, RZ, R8, 0x200, RZ, 0xc0, !PT ;  /* 0x0000020008ff7812 */ /* 0x000fe200078ac0ff */
[----:B---3--:R-:W-:-:S05]  /*d3700*/  IMAD.WIDE R28, R27, 0x2, R16 ;  /* 0x000000021b1c7825 */ /* 0x008fca00078e0210 */
[----:B----4-:R0:W-:Y:S02]  /*d3710*/  @P6 STG.E.U16 desc[UR76][R28.64], R25 ;  /* 0x000000191c006986 */ /* 0x0101e4000c10154c */
[----:B0-----:R-:W-:Y:S01]  /*d3720*/  IMAD.WIDE R28, R27, 0x2, R14 ;  /* 0x000000021b1c7825 */ /* 0x001fe200078e020e */
[----:B-----5:R-:W-:Y:S02]  /*d3730*/  PRMT R12, R13, 0x7632, R12 ;  /* 0x000076320d0c7816 */ /* 0x020fe4000000000c */
[----:B--2---:R-:W-:Y:S02]  /*d3740*/  PRMT R11, R21, 0x7632, R11 ;  /* 0x00007632150b7816 */ /* 0x004fe4000000000b */
[----:B------:R-:W-:-:S05]  /*d3750*/  PRMT R22, R25, 0x7632, R22 ;  /* 0x0000763219167816 */ /* 0x000fca0000000016 */
[----:B------:R0:W-:Y:S02]  /*d3760*/  @P0 STG.E.U16 desc[UR76][R28.64], R22 ;  /* 0x000000161c000986 */ /* 0x0001e4000c10154c */
[----:B0-----:R-:W-:-:S05]  /*d3770*/  IMAD.WIDE R28, R19, 0x2, R16 ;  /* 0x00000002131c7825 */ /* 0x001fca00078e0210 */
[----:B------:R0:W-:Y:S02]  /*d3780*/  @P3 STG.E.U16 desc[UR76][R28.64], R13 ;  /* 0x0000000d1c003986 */ /* 0x0001e4000c10154c */
[----:B0-----:R-:W-:Y:S02]  /*d3790*/  IMAD.WIDE R28, R19, 0x2, R14 ;  /* 0x00000002131c7825 */ /* 0x001fe400078e020e */
[----:B------:R-:W2:Y:S04]  /*d37a0*/  LDL.LU R19, [R1+0x948] ;  /* 0x0009480001137983 */ /* 0x000ea80000300800 */
[----:B------:R0:W-:Y:S02]  /*d37b0*/  @P1 STG.E.U16 desc[UR76][R28.64], R12 ;  /* 0x0000000c1c001986 */ /* 0x0001e4000c10154c */
[----:B0-----:R-:W-:-:S05]  /*d37c0*/  IMAD.WIDE R12, R10, 0x2, R16 ;  /* 0x000000020a0c7825 */ /* 0x001fca00078e0210 */
[----:B------:R0:W-:Y:S02]  /*d37d0*/  @P4 STG.E.U16 desc[UR76][R12.64], R21 ;  /* 0x000000150c004986 */ /* 0x0001e4000c10154c */
[----:B0-----:R-:W-:Y:S02]  /*d37e0*/  IMAD.WIDE R12, R10, 0x2, R14 ;  /* 0x000000020a0c7825 */ /* 0x001fe400078e020e */
[----:B------:R-:W3:Y:S04]  /*d37f0*/  LDL.LU R10, [R1+0xb0] ;  /* 0x0000b000010a7983 */ /* 0x000ee80000300800 */
[----:B------:R0:W-:Y:S02]  /*d3800*/  @P2 STG.E.U16 desc[UR76][R12.64], R11 ;  /* 0x0000000b0c002986 */ /* 0x0001e4000c10154c */
[----:B0-----:R-:W-:-:S02]  /*d3810*/  IMAD.WIDE R12, R20, 0x2, R16 ;  /* 0x00000002140c7825 */ /* 0x001fc400078e0210 */
[----:B------:R-:W4:Y:S04]  /*d3820*/  LDL.LU R11, [R1+0x94c] ;  /* 0x00094c00010b7983 */ /* 0x000f280000300800 */
[----:B------:R0:W-:Y:S04]  /*d3830*/  @P5 STG.E.U16 desc[UR76][R12.64], R18 ;  /* 0x000000120c005986 */ /* 0x0001e8000c10154c */
[----:B0-----:R-:W5:Y:S04]  /*d3840*/  LDL.LU R12, [R1+0xc4] ;  /* 0x0000c400010c7983 */ /* 0x001f680000300800 */
[----:B------:R-:W5:Y:S04]  /*d3850*/  LDL.LU R13, [R1+0x950] ;  /* 0x00095000010d7983 */ /* 0x000f680000300800 */
[----:B------:R-:W5:Y:S01]  /*d3860*/  LDL.LU R22, [R1+0xb4] ;  /* 0x0000b40001167983 */ /* 0x000f620000300800 */
[----:B------:R-:W-:-:S02]  /*d3870*/  LOP3.LUT P6, RZ, R8, 0x80000, RZ, 0xc0, !PT ;  /* 0x0008000008ff7812 */ /* 0x000fc400078cc0ff */
[----:B------:R-:W-:Y:S02]  /*d3880*/  LOP3.LUT R6, R6, 0xfffdffff, RZ, 0xc0, !PT ;  /* 0xfffdffff06067812 */ /* 0x000fe400078ec0ff */
[C---:B------:R-:W-:Y:S02]  /*d3890*/  LOP3.LUT P3, RZ, R8.reuse, 0x400, RZ, 0xc0, !PT ;  /* 0x0000040008ff7812 */ /* 0x040fe4000786c0ff */
[----:B------:R-:W-:Y:S01]  /*d38a0*/  LOP3.LUT P0, RZ, R8, 0x800, RZ, 0xc0, !PT ;  /* 0x0000080008ff7812 */ /* 0x000fe2000780c0ff */
[----:B------:R-:W-:Y:S01]  /*d38b0*/  IMAD.WIDE R20, R20, 0x2, R14 ;  /* 0x0000000214147825 */ /* 0x000fe200078e020e */
[----:B------:R-:W-:Y:S01]  /*d38c0*/  LOP3.LUT P4, RZ, R8, 0x1000, RZ, 0xc0, !PT ;  /* 0x0000100008ff7812 */ /* 0x000fe2000788c0ff */
[----:B------:R-:W5:Y:S04]  /*d38d0*/  LDL.LU R29, [R1+0x954] ;  /* 0x00095400011d7983 */ /* 0x000f680000300800 */
[----:B------:R-:W-:-:S02]  /*d38e0*/  @P6 LOP3.LUT R6, R6, 0x20000, RZ, 0xfc, !PT ;  /* 0x0002000006066812 */ /* 0x000fc400078efcff */
[----:B------:R-:W-:Y:S02]  /*d38f0*/  LOP3.LUT P6, RZ, R8, 0x40000, RZ, 0xc0, !PT ;  /* 0x0004000008ff7812 */ /* 0x000fe400078cc0ff */
[----:B------:R-:W-:-:S11]  /*d3900*/  LOP3.LUT R6, R6, 0xfffbffff, RZ, 0xc0, !PT ;  /* 0xfffbffff06067812 */ /* 0x000fd600078ec0ff */
[----:B------:R-:W-:Y:S02]  /*d3910*/  @P6 LOP3.LUT R6, R6, 0x40000, RZ, 0xfc, !PT ;  /* 0x0004000006066812 */ /* 0x000fe400078efcff */
[----:B------:R-:W-:Y:S02]  /*d3920*/  LOP3.LUT P6, RZ, R8, 0x20000, RZ, 0xc0, !PT ;  /* 0x0002000008ff7812 */ /* 0x000fe400078cc0ff */
[----:B------:R-:W-:Y:S02]  /*d3930*/  LOP3.LUT R6, R6, 0xfff7ffff, RZ, 0xc0, !PT ;  /* 0xfff7ffff06067812 */ /* 0x000fe400078ec0ff */
[----:B------:R-:W-:-:S09]  /*d3940*/  PRMT R9, R18, 0x7632, R9 ;  /* 0x0000763212097816 */ /* 0x000fd20000000009 */
[----:B------:R-:W-:Y:S02]  /*d3950*/  @P6 LOP3.LUT R6, R6, 0x80000, RZ, 0xfc, !PT ;  /* 0x0008000006066812 */ /* 0x000fe400078efcff */
[C---:B------:R-:W-:Y:S01]  /*d3960*/  LOP3.LUT P6, RZ, R8.reuse, 0x10000, RZ, 0xc0, !PT ;  /* 0x0001000008ff7812 */ /* 0x040fe200078cc0ff */
[----:B------:R0:W-:Y:S01]  /*d3970*/  @P3 STG.E.U16 desc[UR76][R20.64], R9 ;  /* 0x0000000914003986 */ /* 0x0001e2000c10154c */
[C---:B------:R-:W-:Y:S02]  /*d3980*/  LOP3.LUT P1, RZ, R8.reuse, 0x2000, RZ, 0xc0, !PT ;  /* 0x0000200008ff7812 */ /* 0x040fe4000782c0ff */
[----:B------:R-:W-:Y:S02]  /*d3990*/  LOP3.LUT P5, RZ, R8, 0x4000, RZ, 0xc0, !PT ;  /* 0x0000400008ff7812 */ /* 0x000fe400078ac0ff */
[----:B------:R-:W-:-:S07]  /*d39a0*/  LOP3.LUT R6, R6, 0xffefffff, RZ, 0xc0, !PT ;  /* 0xffefffff06067812 */ /* 0x000fce00078ec0ff */
[----:B------:R-:W-:Y:S01]  /*d39b0*/  @P6 LOP3.LUT R6, R6, 0x100000, RZ, 0xfc, !PT ;  /* 0x0010000006066812 */ /* 0x000fe200078efcff */
[----:B0-----:R-:W5:Y:S01]  /*d39c0*/  LDL.LU R9, [R1+0xc8] ;  /* 0x0000c80001097983 */ /* 0x001f620000300800 */
[----:B------:R-:W-:Y:S01]  /*d39d0*/  LOP3.LUT P6, RZ, R8, 0x8000, RZ, 0xc0, !PT ;  /* 0x0000800008ff7812 */ /* 0x000fe200078cc0ff */
[----:B--2---:R-:W-:-:S04]  /*d39e0*/  IMAD.WIDE R20, R19, 0x2, R16 ;  /* 0x0000000213147825 */ /* 0x004fc800078e0210 */
[----:B------:R-:W-:Y:S01]  /*d39f0*/  IMAD.WIDE R18, R19, 0x2, R14 ;  /* 0x0000000213127825 */ /* 0x000fe200078e020e */
[----:B---3--:R-:W-:Y:S01]  /*d3a00*/  PRMT R3, R10, 0x7632, R3 ;  /* 0x000076320a037816 */ /* 0x008fe20000000003 */
[----:B------:R0:W-:Y:S04]  /*d3a10*/  @P0 STG.E.U16 desc[UR76][R20.64], R10 ;  /* 0x0000000a14000986 */ /* 0x0001e8000c10154c */
[----:B------:R4:W-:Y:S04]  /*d3a20*/  @P4 STG.E.U16 desc[UR76][R18.64], R3 ;  /* 0x0000000312004986 */ /* 0x0009e8000c10154c */
[----:B0-----:R-:W2:Y:S01]  /*d3a30*/  LDL.LU R21, [R1+0x2c38] ;  /* 0x002c380001157983 */ /* 0x001ea20000300800 */
[----:B----4-:R-:W-:-:S03]  /*d3a40*/  IMAD.WIDE R18, R11, 0x2, R16 ;  /* 0x000000020b127825 */ /* 0x010fc600078e0210 */
[----:B------:R-:W3:Y:S01]  /*d3a50*/  LDL.LU R27, [R1+0x958] ;  /* 0x00095800011b7983 */ /* 0x000ee20000300800 */
[----:B------:R-:W-:-:S03]  /*d3a60*/  IMAD.WIDE R10, R11, 0x2, R14 ;  /* 0x000000020b0a7825 */ /* 0x000fc600078e020e */
[----:B------:R-:W4:Y:S04]  /*d3a70*/  LDL.LU R25, [R1+0xb8] ;  /* 0x0000b80001197983 */ /* 0x000f280000300800 */
[----:B------:R-:W2:Y:S01]  /*d3a80*/  LDL.LU R20, [R1+0x95c] ;  /* 0x00095c0001147983 */ /* 0x000ea20000300800 */
[----:B-----5:R-:W-:-:S03]  /*d3a90*/  PRMT R2, R12, 0x7632, R2 ;  /* 0x000076320c027816 */ /* 0x020fc60000000002 */
[----:B------:R0:W-:Y:S04]  /*d3aa0*/  @P1 STG.E.U16 desc[UR76][R18.64], R12 ;  /* 0x0000000c12001986 */ /* 0x0001e8000c10154c */
[----:B------:R1:W-:Y:S04]  /*d3ab0*/  @P5 STG.E.U16 desc[UR76][R10.64], R2 ;  /* 0x000000020a005986 */ /* 0x0003e8000c10154c */
[----:B0-----:R-:W5:Y:S01]  /*d3ac0*/  LDL.LU R18, [R1+0x2c34] ;  /* 0x002c340001127983 */ /* 0x001f620000300800 */
[----:B-1----:R-:W-:-:S03]  /*d3ad0*/  IMAD.WIDE R2, R13, 0x2, R16 ;  /* 0x000000020d027825 */ /* 0x002fc600078e0210 */
[----:B------:R-:W2:Y:S04]  /*d3ae0*/  LDL.LU R10, [R1+0x2c30] ;  /* 0x002c3000010a7983 */ /* 0x000ea80000300800 */
[----:B------:R-:W2:Y:S04]  /*d3af0*/  LDL.LU R19, [R1+0x960] ;  /* 0x0009600001137983 */ /* 0x000ea80000300800 */
[----:B------:R-:W2:Y:S04]  /*d3b00*/  LDL.LU R11, [R1+0xbc] ;  /* 0x0000bc00010b7983 */ /* 0x000ea80000300800 */
[----:B------:R0:W-:Y:S04]  /*d3b10*/  @P6 STG.E.U16 desc[UR76][R2.64], R22 ;  /* 0x0000001602006986 */ /* 0x0001e8000c10154c */
[----:B0-----:R-:W2:Y:S01]  /*d3b20*/  LDL.LU R2, [R1+0x2c2c] ;  /* 0x002c2c0001027983 */ /* 0x001ea20000300800 */
[----:B------:R-:W-:Y:S01]  /*d3b30*/  LOP3.LUT P6, RZ, R6, 0x100000, RZ, 0xc0, !PT ;  /* 0x0010000006ff7812 */ /* 0x000fe200078cc0ff */
[----:B------:R-:W-:Y:S01]  /*d3b40*/  IMAD.WIDE R12, R13, 0x2, R14 ;  /* 0x000000020d0c7825 */ /* 0x000fe200078e020e */
[----:B------:R-:W-:-:S02]  /*d3b50*/  PRMT R26, R9, 0x7632, R26 ;  /* 0x00007632091a7816 */ /* 0x000fc4000000001a */
[----:B--2---:R-:W-:-:S09]  /*d3b60*/  PRMT R2, R22, 0x7632, R2 ;  /* 0x0000763216027816 */ /* 0x004fd20000000002 */
[----:B------:R0:W-:Y:S01]  /*d3b70*/  @P6 STG.E.U16 desc[UR76][R12.64], R2 ;  /* 0x000000020c006986 */ /* 0x0001e2000c10154c */
[C---:B------:R-:W-:Y:S01]  /*d3b80*/  LOP3.LUT P6, RZ, R6.reuse, 0x80000, RZ, 0xc0, !PT ;  /* 0x0008000006ff7812 */ /* 0x040fe200078cc0ff */
[C---:B0-----:R-:W-:Y:S02]  /*d3b90*/  IMAD.WIDE R2, R29.reuse, 0x2, R16 ;  /* 0x000000021d027825 */ /* 0x041fe400078e0210 */
[----:B------:R-:W2:Y:S04]  /*d3ba0*/  LDL.LU R12, [R1+0x2c28] ;  /* 0x002c2800010c7983 */ /* 0x000ea80000300800 */
[----:B------:R-:W2:Y:S04]  /*d3bb0*/  LDL.LU R22, [R1+0x964] ;  /* 0x0009640001167983 */ /* 0x000ea80000300800 */
[----:B------:R-:W2:Y:S04]  /*d3bc0*/  LDL.LU R13, [R1+0xe0] ;  /* 0x0000e000010d7983 */ /* 0x000ea80000300800 */
[----:B------:R0:W-:Y:S04]  /*d3bd0*/  @P6 STG.E.U16 desc[UR76][R2.64], R9 ;  /* 0x0000000902006986 */ /* 0x0001e8000c10154c */
[----:B0-----:R-:W2:Y:S04]  /*d3be0*/  LDL.LU.64 R2, [R1+0x2c20] ;  /* 0x002c200001027983 */ /* 0x001ea80000300a00 */
[----:B------:R-:W2:Y:S01]  /*d3bf0*/  LDL.LU R9, [R1+0x2c1c] ;  /* 0x002c1c0001097983 */ /* 0x000ea20000300800 */
[----:B------:R-:W-:Y:S01]  /*d3c00*/  LOP3.LUT P6, RZ, R6, 0x40000, RZ, 0xc0, !PT ;  /* 0x0004000006ff7812 */ /* 0x000fe200078cc0ff */
[----:B------:R-:W-:Y:S01]  /*d3c10*/  IMAD.WIDE R28, R29, 0x2, R14 ;  /* 0x000000021d1c7825 */ /* 0x000fe200078e020e */
[----:B------:R-:W-:-:S02]  /*d3c20*/  LOP3.LUT P2, RZ, R8, 0x100000, RZ, 0xc0, !PT ;  /* 0x0010000008ff7812 */ /* 0x000fc4000784c0ff */
[----:B------:R-:W-:-:S09]  /*d3c30*/  LOP3.LUT P3, RZ, R8, 0x200000, RZ, 0xc0, !PT ;  /* 0x0020000008ff7812 */ /* 0x000fd2000786c0ff */
[----:B------:R3:W-:Y:S01]  /*d3c40*/  @P6 STG.E.U16 desc[UR76][R28.64], R26 ;  /* 0x0000001a1c006986 */ /* 0x0007e2000c10154c */
[----:B------:R-:W-:Y:S02]  /*d3c50*/  LOP3.LUT P6, RZ, R6, 0x20000, RZ, 0xc0, !PT ;  /* 0x0002000006ff7812 */ /* 0x000fe400078cc0ff */
[----:B----4-:R-:W-:Y:S02]  /*d3c60*/  PRMT R23, R25, 0x7632, R23 ;  /* 0x0000763219177816 */ /* 0x010fe40000000017 */
[----:B------:R-:W-:Y:S01]  /*d3c70*/  LOP3.LUT P0, RZ, R8, 0x400000, RZ, 0xc0, !PT ;  /* 0x0040000008ff7812 */ /* 0x000fe2000780c0ff */
[----:B---3--:R-:W-:-:S04]  /*d3c80*/  IMAD.WIDE R28, R27, 0x2, R16 ;  /* 0x000000021b1c7825 */ /* 0x008fc800078e0210 */
[----:B------:R-:W-:-:S04]  /*d3c90*/  IMAD.WIDE R26, R27, 0x2, R14 ;  /* 0x000000021b1a7825 */ /* 0x000fc800078e020e */
[----:B------:R-:W-:Y:S04]  /*d3ca0*/  @P6 STG.E.U16 desc[UR76][R28.64], R25 ;  /* 0x000000191c006986 */ /* 0x000fe8000c10154c */
[----:B------:R0:W-:Y:S01]  /*d3cb0*/  @P2 STG.E.U16 desc[UR76][R26.64], R23 ;  /* 0x000000171a002986 */ /* 0x0001e2000c10154c */
[----:B------:R-:W-:Y:S01]  /*d3cc0*/  LOP3.LUT P4, RZ, R8, 0x800000, RZ, 0xc0, !PT ;  /* 0x0080000008ff7812 */ /* 0x000fe2000788c0ff */
[----:B0-----:R-:W-:Y:S01]  /*d3cd0*/  IMAD.WIDE R26, R20, 0x2, R16 ;  /* 0x00000002141a7825 */ /* 0x001fe200078e0210 */
[C---:B------:R-:W-:Y:S02]  /*d3ce0*/  LOP3.LUT P1, RZ, R8.reuse, 0x1000000, RZ, 0xc0, !PT ;  /* 0x0100000008ff7812 */ /* 0x040fe4000782c0ff */
[----:B------:R-:W-:Y:S02]  /*d3cf0*/  LOP3.LUT P5, RZ, R8, 0x2000000, RZ, 0xc0, !PT ;  /* 0x0200000008ff7812 */ /* 0x000fe400078ac0ff */
[----:B------:R-:W-:Y:S01]  /*d3d00*/  PRMT R10, R11, 0x7632, R10 ;  /* 0x000076320b0a7816 */ /* 0x000fe2000000000a */
[----:B--2---:R0:W-:Y:S01]  /*d3d10*/  @P3 STG.E.U16 desc[UR76][R26.64], R9 ;  /* 0x000000091a003986 */ /* 0x0041e2000c10154c */
[----:B-----5:R-:W-:Y:S01]  /*d3d20*/  PRMT R18, R9, 0x7632, R18 ;  /* 0x0000763209127816 */ /* 0x020fe20000000012 */
[----:B0-----:R-:W-:-:S02]  /*d3d30*/  IMAD.WIDE R26, R20, 0x2, R14 ;  /* 0x00000002141a7825 */ /* 0x001fc400078e020e */
[----:B------:R-:W2:Y:S04]  /*d3d40*/  LDL.LU R9, [R1+0x2c18] ;  /* 0x002c180001097983 */ /* 0x000ea80000300800 */
[----:B------:R0:W-:Y:S04]  /*d3d50*/  @P0 STG.E.U16 desc[UR76][R26.64], R18 ;  /* 0x000000121a000986 */ /* 0x0001e8000c10154c */
[----:B------:R-:W3:Y:S01]  /*d3d60*/  LDL.LU R23, [R1+0x968] ;  /* 0x0009680001177983 */ /* 0x000ee20000300800 */
[----:B0-----:R-:W-:-:S03]  /*d3d70*/  IMAD.WIDE R26, R19, 0x2, R16 ;  /* 0x00000002131a7825 */ /* 0x001fc600078e0210 */
[----:B------:R-:W4:Y:S04]  /*d3d80*/  LDL.LU R18, [R1+0xd0] ;  /* 0x0000d00001127983 */ /* 0x000f280000300800 */
[----:B------:R0:W-:Y:S02]  /*d3d90*/  @P4 STG.E.U16 desc[UR76][R26.64], R11 ;  /* 0x0000000b1a004986 */ /* 0x0001e4000c10154c */
[----:B0-----:R-:W-:Y:S02]  /*d3da0*/  IMAD.WIDE R26, R19, 0x2, R14 ;  /* 0x00000002131a7825 */ /* 0x001fe400078e020e */
[----:B------:R-:W5:Y:S04]  /*d3db0*/  LDL.LU R19, [R1+0x96c] ;  /* 0x00096c0001137983 */ /* 0x000f680000300800 */
[----:B------:R0:W-:Y:S02]  /*d3dc0*/  @P1 STG.E.U16 desc[UR76][R26.64], R10 ;  /* 0x0000000a1a001986 */ /* 0x0001e4000c10154c */
[----:B0-----:R-:W-:-:S05]  /*d3dd0*/  IMAD.WIDE R10, R22, 0x2, R16 ;  /* 0x00000002160a7825 */ /* 0x001fca00078e0210 */
[----:B------:R0:W-:Y:S04]  /*d3de0*/  @P5 STG.E.U16 desc[UR76][R10.64], R13 ;  /* 0x0000000d0a005986 */ /* 0x0001e8000c10154c */
[----:B0-----:R-:W2:Y:S01]  /*d3df0*/  LDL.LU R10, [R1+0xe4] ;  /* 0x0000e400010a7983 */ /* 0x001ea20000300800 */
[C---:B------:R-:W-:Y:S02]  /*d3e00*/  LOP3.LUT P3, RZ, R8.reuse, 0x4000000, RZ, 0xc0, !PT ;  /* 0x0400000008ff7812 */ /* 0x040fe4000786c0ff */
[C---:B------:R-:W-:Y:S02]  /*d3e10*/  LOP3.LUT P2, RZ, R8.reuse, 0x8000000, RZ, 0xc0, !PT ;  /* 0x0800000008ff7812 */ /* 0x040fe4000784c0ff */
[----:B------:R-:W-:Y:S01]  /*d3e20*/  LOP3.LUT P4, RZ, R8, 0x10000000, RZ, 0xc0, !PT ;  /* 0x1000000008ff7812 */ /* 0x000fe2000788c0ff */
[----:B------:R-:W-:Y:S01]  /*d3e30*/  IMAD.WIDE R26, R22, 0x2, R14 ;  /* 0x00000002161a7825 */ /* 0x000fe200078e020e */
[----:B------:R-:W-:Y:S01]  /*d3e40*/  LOP3.LUT P0, RZ, R8, 0x20000000, RZ, 0xc0, !PT ;  /* 0x2000000008ff7812 */ /* 0x000fe2000780c0ff */
[----:B------:R-:W2:Y:S01]  /*d3e50*/  LDL.LU R11, [R1+0x970] ;  /* 0x00097000010b7983 */ /* 0x000ea20000300800 */
[----:B------:R-:W-:-:S03]  /*d3e60*/  PRMT R3, R13, 0x7632, R3 ;  /* 0x000076320d037816 */ /* 0x000fc60000000003 */
[----:B------:R-:W2:Y:S04]  /*d3e70*/  LDL.LU R20, [R1+0xd4] ;  /* 0x0000d40001147983 */ /* 0x000ea80000300800 */
[----:B------:R0:W-:Y:S04]  /*d3e80*/  @P3 STG.E.U16 desc[UR76][R26.64], R3 ;  /* 0x000000031a003986 */ /* 0x0001e8000c10154c */
[----:B0-----:R-:W2:Y:S04]  /*d3e90*/  LDL.LU R26, [R1+0x974] ;  /* 0x00097400011a7983 */ /* 0x001ea80000300800 */
[----:B------:R-:W2:Y:S04]  /*d3ea0*/  LDL.LU R13, [R1+0xe8] ;  /* 0x0000e800010d7983 */ /* 0x000ea80000300800 */
[----:B------:R-:W2:Y:S01]  /*d3eb0*/  LDL.LU R27, [R1+0x978] ;  /* 0x00097800011b7983 */ /* 0x000ea20000300800 */
[----:B---3--:R-:W-:-:S04]  /*d3ec0*/  IMAD.WIDE R28, R23, 0x2, R16 ;  /* 0x00000002171c7825 */ /* 0x008fc800078e0210 */
[----:B------:R-:W-:Y:S01]  /*d3ed0*/  IMAD.WIDE R22, R23, 0x2, R14 ;  /* 0x0000000217167825 */ /* 0x000fe200078e020e */
[----:B----4-:R-:W-:Y:S01]  /*d3ee0*/  PRMT R2, R18, 0x7632, R2 ;  /* 0x0000763212027816 */ /* 0x010fe20000000002 */
[----:B------:R0:W-:Y:S04]  /*d3ef0*/  @P2 STG.E.U16 desc[UR76][R28.64], R18 ;  /* 0x000000121c002986 */ /* 0x0001e8000c10154c */
[----:B------:R1:W-:Y:S04]  /*d3f00*/  @P4 STG.E.U16 desc[UR76][R22.64], R2 ;  /* 0x0000000216004986 */ /* 0x0003e8000c10154c */
[----:B0-----:R-:W3:Y:S04]  /*d3f10*/  LDL.LU R29, [R1+0xd8] ;  /* 0x0000d800011d7983 */ /* 0x001ee80000300800 */
[----:B-1----:R-:W4:Y:S01]  /*d3f20*/  LDL.LU R22, [R1+0x2c14] ;  /* 0x002c140001167983 */ /* 0x002f220000300800 */
[----:B-----5:R-:W-:-:S03]  /*d3f30*/  IMAD.WIDE R2, R19, 0x2, R16 ;  /* 0x0000000213027825 */ /* 0x020fc600078e0210 */
[----:B------:R-:W5:Y:S04]  /*d3f40*/  LDL.LU R25, [R1+0x97c] ;  /* 0x00097c0001197983 */ /* 0x000f680000300800 */
[----:B------:R-:W3:Y:S04]  /*d3f50*/  LDL.LU R23, [R1+0xec] ;  /* 0x0000ec0001177983 */ /* 0x000ee80000300800 */
[----:B--2---:R0:W-:Y:S04]  /*d3f60*/  @P0 STG.E.U16 desc[UR76][R2.64], R10 ;  /* 0x0000000a02000986 */ /* 0x0041e8000c10154c */
[----:B0-----:R-:W2:Y:S01]  /*d3f70*/  LDL.LU R2, [R1+0x2c10] ;  /* 0x002c100001027983 */ /* 0x001ea20000300800 */
[----:B------:R-:W-:-:S02]  /*d3f80*/  LOP3.LUT P6, RZ, R9, 0x8, RZ, 0xc0, !PT ;  /* 0x0000000809ff7812 */ /* 0x000fc400078cc0ff */
[----:B------:R-:W-:-:S11]  /*d3f90*/  LOP3.LUT R6, R6, 0xffffdfff, RZ, 0xc0, !PT ;  /* 0xffffdfff06067812 */ /* 0x000fd600078ec0ff */
[----:B------:R-:W-:Y:S02]  /*d3fa0*/  @P6 LOP3.LUT R6, R6, 0x2000, RZ, 0xfc, !PT ;  /* 0x0000200006066812 */ /* 0x000fe400078efcff */
[----:B------:R-:W-:Y:S02]  /*d3fb0*/  LOP3.LUT P6, RZ, R9, 0x4, RZ, 0xc0, !PT ;  /* 0x0000000409ff7812 */ /* 0x000fe400078cc0ff */
[----:B------:R-:W-:-:S11]  /*d3fc0*/  LOP3.LUT R6, R6, 0xffffbfff, RZ, 0xc0, !PT ;  /* 0xffffbfff06067812 */ /* 0x000fd600078ec0ff */
[----:B------:R-:W-:Y:S02]  /*d3fd0*/  @P6 LOP3.LUT R6, R6, 0x4000, RZ, 0xfc, !PT ;  /* 0x0000400006066812 */ /* 0x000fe400078efcff */
[----:B------:R-:W-:Y:S02]  /*d3fe0*/  LOP3.LUT P6, RZ, R9, 0x2, RZ, 0xc0, !PT ;  /* 0x0000000209ff7812 */ /* 0x000fe400078cc0ff */
[----:B------:R-:W-:Y:S02]  /*d3ff0*/  LOP3.LUT R6, R6, 0xffff7fff, RZ, 0xc0, !PT ;  /* 0xffff7fff06067812 */ /* 0x000fe400078ec0ff */
[----:B------:R-:W-:-:S09]  /*d4000*/  LOP3.LUT P5, RZ, R8, 0x40000000, RZ, 0xc0, !PT ;  /* 0x4000000008ff7812 */ /* 0x000fd200078ac0ff */
[----:B------:R-:W-:Y:S02]  /*d4010*/  @P6 LOP3.LUT R6, R6, 0x8000, RZ, 0xfc, !PT ;  /* 0x0000800006066812 */ /* 0x000fe400078efcff */
[----:B------:R-:W-:Y:S02]  /*d4020*/  LOP3.LUT P6, RZ, R9, 0x1, RZ, 0xc0, !PT ;  /* 0x0000000109ff7812 */ /* 0x000fe400078cc0ff */
[----:B------:R-:W-:Y:S01]  /*d4030*/  LOP3.LUT R6, R6, 0xfffeffff, RZ, 0xc0, !PT ;  /* 0xfffeffff06067812 */ /* 0x000fe200078ec0ff */
[----:B------:R-:W-:-:S10]  /*d4040*/  IMAD.WIDE R18, R19, 0x2, R14 ;  /* 0x0000000213127825 */ /* 0x000fd400078e020e */
[----:B------:R-:W-:Y:S02]  /*d4050*/  @P6 LOP3.LUT R6, R6, 0x10000, RZ, 0xfc, !PT ;  /* 0x0001000006066812 */ /* 0x000fe400078efcff */
[----:B------:R-:W-:Y:S02]  /*d4060*/  LOP3.LUT P6, RZ, R8, 0x80000000, RZ, 0xc0, !PT ;  /* 0x8000000008ff7812 */ /* 0x000fe400078cc0ff */
[----:B--2---:R-:W-:-:S05]  /*d4070*/  PRMT R2, R10, 0x7632, R2 ;  /* 0x000076320a027816 */ /* 0x004fca0000000002 */
[----:B------:R0:W-:Y:S02]  /*d4080*/  @P5 STG.E.U16 desc[UR76][R18.64], R2 ;  /* 0x0000000212005986 */ /* 0x0001e4000c10154c */
[C---:B0-----:R-:W-:Y:S02]  /*d4090*/  IMAD.WIDE R2, R11.reuse, 0x2, R16 ;  /* 0x000000020b027825 */ /* 0x041fe400078e0210 */
        /* <DEDUP_REMOVED lines=9> */
[----:B------:R-:W-:Y:S01]  /*d4130*/  LOP3.LUT P6, RZ, R6, 0x8000, RZ, 0xc0, !PT ;  /* 0x0000800006ff7812 */ /* 0x000fe200078cc0ff */
[----:B0-----:R-:W-:Y:S02]  /*d4140*/  IMAD.WIDE R2, R26, 0x2, R16 ;  /* 0x000000021a027825 */ /* 0x001fe400078e0210 */
[----:B------:R-:W2:Y:S10]  /*d4150*/  LDL.LU R10, [R1+0x2c08] ;  /* 0x002c0800010a7983 */ /* 0x000eb40000300800 */
[----:B------:R0:W-:Y:S01]  /*d4160*/  @P6 STG.E.U16 desc[UR76][R2.64], R13 ;  /* 0x0000000d02006986 */ /* 0x0001e2000c10154c */
[----:B------:R-:W-:-:S03]  /*d4170*/  LOP3.LUT P6, RZ, R6, 0x4000, RZ, 0xc0, !PT ;  /* 0x0000400006ff7812 */ /* 0x000fc600078cc0ff */
[----:B------:R-:W2:Y:S04]  /*d4180*/  LDL.LU R20, [R1+0x984] ;  /* 0x0009840001147983 */ /* 0x000ea80000300800 */
[----:B------:R-:W2:Y:S01]  /*d4190*/  LDL.LU R11, [R1+0x100] ;  /* 0x00010000010b7983 */ /* 0x000ea20000300800 */
[----:B0-----:R-:W-:-:S05]  /*d41a0*/  IMAD.WIDE R2, R26, 0x2, R14 ;  /* 0x000000021a027825 */ /* 0x001fca00078e020e */
[----:B------:R0:W-:Y:S01]  /*d41b0*/  @P6 STG.E.U16 desc[UR76][R2.64], R12 ;  /* 0x0000000c02006986 */ /* 0x0001e2000c10154c */
[----:B------:R-:W-:Y:S01]  /*d41c0*/  LOP3.LUT P6, RZ, R6, 0x2000, RZ, 0xc0, !PT ;  /* 0x0000200006ff7812 */ /* 0x000fe200078cc0ff */
[----:B0-----:R-:W-:Y:S02]  /*d41d0*/  IMAD.WIDE R12, R27, 0x2, R16 ;  /* 0x000000021b0c7825 */ /* 0x001fe400078e0210 */
[----:B------:R-:W2:Y:S10]  /*d41e0*/  LDL.LU.64 R2, [R1+0x2c00] ;  /* 0x002c000001027983 */ /* 0x000eb40000300a00 */
[----:B---3--:R0:W-:Y:S04]  /*d41f0*/  @P6 STG.E.U16 desc[UR76][R12.64], R29 ;  /* 0x0000001d0c006986 */ /* 0x0081e8000c10154c */
[----:B0-----:R-:W3:Y:S01]  /*d4200*/  LDL.LU.64 R12, [R1+0x2bf8] ;  /* 0x002bf800010c7983 */ /* 0x001ee20000300a00 */
[----:B------:R-:W-:-:S02]  /*d4210*/  LOP3.LUT P1, RZ, R9, 0x10, RZ, 0xc0, !PT ;  /* 0x0000001009ff7812 */ /* 0x000fc4000782c0ff */
[----:B------:R-:W-:Y:S01]  /*d4220*/  LOP3.LUT P3, RZ, R9, 0x20, RZ, 0xc0, !PT ;  /* 0x0000002009ff7812 */ /* 0x000fe2000786c0ff */
[----:B------:R-:W-:Y:S01]  /*d4230*/  IMAD.WIDE R26, R27, 0x2, R14 ;  /* 0x000000021b1a7825 */ /* 0x000fe200078e020e */
[----:B------:R-:W-:Y:S02]  /*d4240*/  LOP3.LUT P2, RZ, R9, 0x40, RZ, 0xc0, !PT ;  /* 0x0000004009ff7812 */ /* 0x000fe4000784c0ff */
[----:B------:R-:W-:Y:S02]  /*d4250*/  PRMT R24, R29, 0x7632, R24 ;  /* 0x000076321d187816 */ /* 0x000fe40000000018 */
[----:B------:R-:W-:Y:S02]  /*d4260*/  LOP3.LUT P4, RZ, R9, 0x80, RZ, 0xc0, !PT ;  /* 0x0000008009ff7812 */ /* 0x000fe4000788c0ff */
[----:B------:R-:W-:-:S03]  /*d4270*/  PRMT R21, R23, 0x7632, R21 ;  /* 0x0000763217157816 */ /* 0x000fc60000000015 */
[----:B------:R5:W-:Y:S01]  /*d4280*/  @P1 STG.E.U16 desc[UR76][R26.64], R24 ;  /* 0x000000181a001986 */ /* 0x000be2000c10154c */
[----:B------:R-:W-:Y:S01]  /*d4290*/  LOP3.LUT P0, RZ, R9, 0x100, RZ, 0xc0, !PT ;  /* 0x0000010009ff7812 */ /* 0x000fe2000780c0ff */
[----:B-----5:R-:W-:-:S04]  /*d42a0*/  IMAD.WIDE R26, R25, 0x2, R16 ;  /* 0x00000002191a7825 */ /* 0x020fc800078e0210 */
[----:B------:R-:W-:Y:S01]  /*d42b0*/  IMAD.WIDE R24, R25, 0x2, R14 ;  /* 0x0000000219187825 */ /* 0x000fe200078e020e */
[----:B------:R-:W-:Y:S04]  /*d42c0*/  @P3 STG.E.U16 desc[UR76][R26.64], R23 ;  /* 0x000000171a003986 */ /* 0x000fe8000c10154c */
[----:B------:R0:W-:Y:S02]  /*d42d0*/  @P2 STG.E.U16 desc[UR76][R24.64], R21 ;  /* 0x0000001518002986 */ /* 0x0001e4000c10154c */
[C---:B0-----:R-:W-:Y:S02]  /*d42e0*/  IMAD.WIDE R24, R18.reuse, 0x2, R16 ;  /* 0x0000000212187825 */ /* 0x041fe400078e0210 */
[----:B------:R-:W5:Y:S04]  /*d42f0*/  LDL.LU R21, [R1+0x98c] ;  /* 0x00098c0001157983 */ /* 0x000f680000300800 */
[----:B------:R0:W-:Y:S02]  /*d4300*/  @P4 STG.E.U16 desc[UR76][R24.64], R19 ;  /* 0x0000001318004986 */ /* 0x0001e4000c10154c */
[----:B0-----:R-:W-:-:S02]  /*d4310*/  IMAD.WIDE R24, R18, 0x2, R14 ;  /* 0x0000000212187825 */ /* 0x001fc400078e020e */
[----:B------:R-:W4:Y:S01]  /*d4320*/  LDL.LU R18, [R1+0xf0] ;  /* 0x0000f00001127983 */ /* 0x000f220000300800 */
[----:B---3--:R-:W-:-:S03]  /*d4330*/  PRMT R13, R19, 0x7632, R13 ;  /* 0x00007632130d7816 */ /* 0x008fc6000000000d */
[----:B------:R-:W3:Y:S04]  /*d4340*/  LDL.LU R19, [R1+0x990] ;  /* 0x0009900001137983 */ /* 0x000ee80000300800 */
[----:B------:R0:W-:Y:S04]  /*d4350*/  @P0 STG.E.U16 desc[UR76][R24.64], R13 ;  /* 0x0000000d18000986 */ /* 0x0001e8000c10154c */
[----:B0-----:R-:W3:Y:S04]  /*d4360*/  LDL.LU R13, [R1+0x104] ;  /* 0x00010400010d7983 */ /* 0x001ee80000300800 */
[----:B------:R-:W3:Y:S04]  /*d4370*/  LDL.LU R29, [R1+0x994] ;  /* 0x00099400011d7983 */ /* 0x000ee80000300800 */
[----:B------:R-:W3:Y:S01]  /*d4380*/  LDL.LU R23, [R1+0xf4] ;  /* 0x0000f40001177983 */ /* 0x000ee20000300800 */
[----:B------:R-:W-:-:S02]  /*d4390*/  LOP3.LUT P6, RZ, R9, 0x80000, RZ, 0xc0, !PT ;  /* 0x0008000009ff7812 */ /* 0x000fc400078cc0ff */
[----:B------:R-:W-:-:S11]  /*d43a0*/  LOP3.LUT R6, R6, 0xfffffdff, RZ, 0xc0, !PT ;  /* 0xfffffdff06067812 */ /* 0x000fd600078ec0ff */
[----:B------:R-:W-:Y:S02]  /*d43b0*/  @P6 LOP3.LUT R6, R6, 0x200, RZ, 0xfc, !PT ;  /* 0x0000020006066812 */ /* 0x000fe400078efcff */
[C---:B------:R-:W-:Y:S02]  /*d43c0*/  LOP3.LUT P6, RZ, R9.reuse, 0x40000, RZ, 0xc0, !PT ;  /* 0x0004000009ff7812 */ /* 0x040fe400078cc0ff */
[----:B------:R-:W-:Y:S02]  /*d43d0*/  LOP3.LUT R6, R6, 0xfffffbff, RZ, 0xc0, !PT ;  /* 0xfffffbff06067812 */ /* 0x000fe400078ec0ff */
[----:B------:R-:W-:-:S09]  /*d43e0*/  LOP3.LUT P5, RZ, R9, 0x200, RZ, 0xc0, !PT ;  /* 0x0000020009ff7812 */ /* 0x000fd200078ac0ff */
[----:B------:R-:W-:Y:S02]  /*d43f0*/  @P6 LOP3.LUT R6, R6, 0x400, RZ, 0xfc, !PT ;  /* 0x0000040006066812 */ /* 0x000fe400078efcff */
[C---:B------:R-:W-:Y:S02]  /*d4400*/  LOP3.LUT P6, RZ, R9.reuse, 0x20000, RZ, 0xc0, !PT ;  /* 0x0002000009ff7812 */ /* 0x040fe400078cc0ff */
[----:B------:R-:W-:Y:S02]  /*d4410*/  LOP3.LUT R6, R6, 0xfffff7ff, RZ, 0xc0, !PT ;  /* 0xfffff7ff06067812 */ /* 0x000fe400078ec0ff */
[C---:B------:R-:W-:Y:S01]  /*d4420*/  LOP3.LUT P3, RZ, R9.reuse, 0x400, RZ, 0xc0, !PT ;  /* 0x0000040009ff7812 */ /* 0x040fe2000786c0ff */
[----:B--2---:R-:W-:Y:S01]  /*d4430*/  IMAD.WIDE R24, R20, 0x2, R16 ;  /* 0x0000000214187825 */ /* 0x004fe200078e0210 */
[C---:B------:R-:W-:Y:S02]  /*d4440*/  LOP3.LUT P1, RZ, R9.reuse, 0x800, RZ, 0xc0, !PT ;  /* 0x0000080009ff7812 */ /* 0x040fe4000782c0ff */
[----:B------:R-:W-:-:S05]  /*d4450*/  LOP3.LUT P4, RZ, R9, 0x1000, RZ, 0xc0, !PT ;  /* 0x0000100009ff7812 */ /* 0x000fca000788c0ff */
[----:B------:R-:W-:Y:S02]  /*d4460*/  @P6 LOP3.LUT R6, R6, 0x800, RZ, 0xfc, !PT ;  /* 0x0000080006066812 */ /* 0x000fe400078efcff */
[C---:B------:R-:W-:Y:S01]  /*d4470*/  LOP3.LUT P6, RZ, R9.reuse, 0x10000, RZ, 0xc0, !PT ;  /* 0x0001000009ff7812 */ /* 0x040fe200078cc0ff */
[----:B------:R0:W-:Y:S01]  /*d4480*/  @P5 STG.E.U16 desc[UR76][R24.64], R11 ;  /* 0x0000000b18005986 */ /* 0x0001e2000c10154c */
[----:B------:R-:W-:Y:S01]  /*d4490*/  LOP3.LUT P2, RZ, R9, 0x2000, RZ, 0xc0, !PT ;  /* 0x0000200009ff7812 */ /* 0x000fe2000784c0ff */
[----:B-----5:R-:W-:Y:S01]  /*d44a0*/  IMAD.WIDE R26, R21, 0x2, R16 ;  /* 0x00000002151a7825 */ /* 0x020fe200078e0210 */
[----:B------:R-:W-:Y:S02]  /*d44b0*/  PRMT R3, R11, 0x7632, R3 ;  /* 0x000076320b037816 */ /* 0x000fe40000000003 */
[----:B------:R-:W-:Y:S02]  /*d44c0*/  LOP3.LUT P5, RZ, R9, 0x4000, RZ, 0xc0, !PT ;  /* 0x0000400009ff7812 */ /* 0x000fe400078ac0ff */
[----:B------:R-:W-:-:S02]  /*d44d0*/  LOP3.LUT R6, R6, 0xffffefff, RZ, 0xc0, !PT ;  /* 0xffffefff06067812 */ /* 0x000fc400078ec0ff */
[----:B----4-:R-:W-:Y:S01]  /*d44e0*/  PRMT R2, R18, 0x7632, R2 ;  /* 0x0000763212027816 */ /* 0x010fe20000000002 */
[----:B0-----:R-:W-:-:S04]  /*d44f0*/  IMAD.WIDE R24, R20, 0x2, R14 ;  /* 0x0000000214187825 */ /* 0x001fc800078e020e */
[----:B------:R-:W-:Y:S01]  /*d4500*/  IMAD.WIDE R20, R21, 0x2, R14 ;  /* 0x0000000215147825 */ /* 0x000fe200078e020e */
[----:B------:R0:W-:Y:S01]  /*d4510*/  @P3 STG.E.U16 desc[UR76][R24.64], R3 ;  /* 0x0000000318003986 */ /* 0x0001e2000c10154c */
[----:B------:R-:W-:Y:S02]  /*d4520*/  @P6 LOP3.LUT R6, R6, 0x1000, RZ, 0xfc, !PT ;  /* 0x0000100006066812 */ /* 0x000fe400078efcff */
[----:B------:R-:W-:Y:S01]  /*d4530*/  LOP3.LUT P6, RZ, R9, 0x8000, RZ, 0xc0, !PT ;  /* 0x0000800009ff7812 */ /* 0x000fe200078cc0ff */
[----:B------:R1:W-:Y:S04]  /*d4540*/  @P1 STG.E.U16 desc[UR76][R26.64], R18 ;  /* 0x000000121a001986 */ /* 0x0003e8000c10154c */
[----:B------:R2:W-:Y:S04]  /*d4550*/  @P4 STG.E.U16 desc[UR76][R20.64], R2 ;  /* 0x0000000214004986 */ /* 0x0005e8000c10154c */
[----:B0-----:R-:W4:Y:S04]  /*d4560*/  LDL.LU R24, [R1+0x998] ;  /* 0x0009980001187983 */ /* 0x001f280000300800 */
[----:B------:R-:W5:Y:S04]  /*d4570*/  LDL.LU R11, [R1+0x108] ;  /* 0x00010800010b7983 */ /* 0x000f680000300800 */
[----:B-1----:R-:W4:Y:S04]  /*d4580*/  LDL.LU R26, [R1+0x2bf4] ;  /* 0x002bf400011a7983 */ /* 0x002f280000300800 */
[----:B------:R-:W4:Y:S04]  /*d4590*/  LDL.LU R25, [R1+0x99c] ;  /* 0x00099c0001197983 */ /* 0x000f280000300800 */
[----:B------:R-:W4:Y:S04]  /*d45a0*/  LDL.LU R27, [R1+0xf8] ;  /* 0x0000f800011b7983 */ /* 0x000f280000300800 */
[----:B--2---:R-:W2:Y:S04]  /*d45b0*/  LDL.LU R20, [R1+0x2bf0] ;  /* 0x002bf00001147983 */ /* 0x004ea80000300800 */
[----:B------:R-:W2:Y:S01]  /*d45c0*/  LDL.LU R21, [R1+0x9a0] ;  /* 0x0009a00001157983 */ /* 0x000ea20000300800 */
[----:B---3--:R-:W-:-:S04]  /*d45d0*/  IMAD.WIDE R2, R19, 0x2, R16 ;  /* 0x0000000213027825 */ /* 0x008fc800078e0210 */
[----:B------:R-:W-:Y:S01]  /*d45e0*/  IMAD.WIDE R18, R19, 0x2, R14 ;  /* 0x0000000213127825 */ /* 0x000fe200078e020e */
[----:B------:R-:W-:Y:S01]  /*d45f0*/  PRMT R12, R13, 0x7632, R12 ;  /* 0x000076320d0c7816 */ /* 0x000fe2000000000c */
[----:B------:R0:W-:Y:S04]  /*d4600*/  @P2 STG.E.U16 desc[UR76][R2.64], R13 ;  /* 0x0000000d02002986 */ /* 0x0001e8000c10154c */
[----:B------:R1:W-:Y:S04]  /*d4610*/  @P5 STG.E.U16 desc[UR76][R18.64], R12 ;  /* 0x0000000c12005986 */ /* 0x0003e8000c10154c */
[----:B0-----:R-:W3:Y:S01]  /*d4620*/  LDL.LU.64 R2, [R1+0x2be8] ;  /* 0x002be80001027983 */ /* 0x001ee20000300a00 */
[----:B-1----:R-:W-:-:S03]  /*d4630*/  IMAD.WIDE R12, R29, 0x2, R16 ;  /* 0x000000021d0c7825 */ /* 0x002fc600078e0210 */
[----:B------:R-:W2:Y:S04]  /*d4640*/  LDL.LU R19, [R1+0x9a4] ;  /* 0x0009a40001137983 */ /* 0x000ea80000300800 */
[----:B------:R-:W2:Y:S04]  /*d4650*/  LDL.LU R18, [R1+0xfc] ;  /* 0x0000fc0001127983 */ /* 0x000ea80000300800 */
[----:B------:R0:W-:Y:S04]  /*d4660*/  @P6 STG.E.U16 desc[UR76][R12.64], R23 ;  /* 0x000000170c006986 */ /* 0x0001e8000c10154c */
[----:B0-----:R-:W2:Y:S01]  /*d4670*/  LDL.LU.64 R12, [R1+0x2be0] ;  /* 0x002be000010c7983 */ /* 0x001ea20000300a00 */
[----:B------:R-:W-:Y:S01]  /*d4680*/  LOP3.LUT P6, RZ, R6, 0x1000, RZ, 0xc0, !PT ;  /* 0x0000100006ff7812 */ /* 0x000fe200078cc0ff */
[----:B------:R-:W-:Y:S01]  /*d4690*/  IMAD.WIDE R28, R29, 0x2, R14 ;  /* 0x000000021d1c7825 */ /* 0x000fe200078e020e */
[----:B-----5:R-:W-:-:S02]  /*d46a0*/  PRMT R10, R11, 0x7632, R10 ;  /* 0x000076320b0a7816 */ /* 0x020fc4000000000a */
[----:B--2---:R-:W-:Y:S02]  /*d46b0*/  PRMT R13, R23, 0x7632, R13 ;  /* 0x00007632170d7816 */ /* 0x004fe4000000000d */
[----:B------:R-:W2:Y:S07]  /*d46c0*/  LDL.LU R23, [R1+0x9a8] ;  /* 0x0009a80001177983 */ /* 0x000eae0000300800 */
[----:B------:R4:W-:Y:S01]  /*d46d0*/  @P6 STG.E.U16 desc[UR76][R28.64], R13 ;  /* 0x0000000d1c006986 */ /* 0x0009e2000c10154c */
[----:B------:R-:W-:Y:S01]  /*d46e0*/  LOP3.LUT P6, RZ, R6, 0x800, RZ, 0xc0, !PT ;  /* 0x0000080006ff7812 */ /* 0x000fe200078cc0ff */
[----:B----4-:R-:W-:-:S02]  /*d46f0*/  IMAD.WIDE R28, R24, 0x2, R16 ;  /* 0x00000002181c7825 */ /* 0x010fc400078e0210 */
[----:B------:R-:W4:Y:S10]  /*d4700*/  LDL.LU R13, [R1+0x120] ;  /* 0x00012000010d7983 */ /* 0x000f340000300800 */
[----:B------:R0:W-:Y:S01]  /*d4710*/  @P6 STG.E.U16 desc[UR76][R28.64], R11 ;  /* 0x0000000b1c006986 */ /* 0x0001e2000c10154c */
[----:B------:R-:W-:Y:S01]  /*d4720*/  LOP3.LUT P6, RZ, R6, 0x400, RZ, 0xc0, !PT ;  /* 0x0000040006ff7812 */ /* 0x000fe200078cc0ff */
[----:B0-----:R-:W-:-:S12]  /*d4730*/  IMAD.WIDE R28, R24, 0x2, R14 ;  /* 0x00000002181c7825 */ /* 0x001fd800078e020e */
[----:B------:R0:W-:Y:S01]  /*d4740*/  @P6 STG.E.U16 desc[UR76][R28.64], R10 ;  /* 0x0000000a1c006986 */ /* 0x0001e2000c10154c */
[----:B------:R-:W-:Y:S01]  /*d4750*/  LOP3.LUT P6, RZ, R6, 0x200, RZ, 0xc0, !PT ;  /* 0x0000020006ff7812 */ /* 0x000fe200078cc0ff */
[----:B0-----:R-:W-:Y:S02]  /*d4760*/  IMAD.WIDE R10, R25, 0x2, R16 ;  /* 0x00000002190a7825 */ /* 0x001fe400078e0210 */
[----:B------:R-:W5:Y:S10]  /*d4770*/  LDL.LU R28, [R1+0x2bd8] ;  /* 0x002bd800011c7983 */ /* 0x000f740000300800 */
[----:B------:R0:W-:Y:S04]  /*d4780*/  @P6 STG.E.U16 desc[UR76][R10.64], R27 ;  /* 0x0000001b0a006986 */ /* 0x0001e8000c10154c */
[----:B0-----:R-:W2:Y:S01]  /*d4790*/  LDL.LU.64 R10, [R1+0x2bd0] ;  /* 0x002bd000010a7983 */ /* 0x001ea20000300a00 */
[----:B------:R-:W-:-:S02]  /*d47a0*/  LOP3.LUT P0, RZ, R9, 0x100000, RZ, 0xc0, !PT ;  /* 0x0010000009ff7812 */ /* 0x000fc4000780c0ff */
[----:B------:R-:W-:Y:S01]  /*d47b0*/  LOP3.LUT P3, RZ, R9, 0x200000, RZ, 0xc0, !PT ;  /* 0x0020000009ff7812 */ /* 0x000fe2000786c0ff */
[----:B------:R-:W-:Y:S01]  /*d47c0*/  IMAD.WIDE R24, R25, 0x2, R14 ;  /* 0x0000000219187825 */ /* 0x000fe200078e020e */
[----:B------:R-:W-:-:S09]  /*d47d0*/  PRMT R22, R27, 0x7632, R22 ;  /* 0x000076321b167816 */ /* 0x000fd20000000016 */
[----:B------:R0:W-:Y:S02]  /*d47e0*/  @P0 STG.E.U16 desc[UR76][R24.64], R22 ;  /* 0x0000001618000986 */ /* 0x0001e4000c10154c */
[----:B0-----:R-:W-:Y:S01]  /*d47f0*/  IMAD.WIDE R24, R21, 0x2, R16 ;  /* 0x0000000215187825 */ /* 0x001fe200078e0210 */
[C---:B------:R-:W-:Y:S02]  /*d4800*/  LOP3.LUT P1, RZ, R9.reuse, 0x400000, RZ, 0xc0, !PT ;  /* 0x0040000009ff7812 */ /* 0x040fe4000782c0ff */
[C---:B------:R-:W-:Y:S02]  /*d4810*/  LOP3.LUT P4, RZ, R9.reuse, 0x800000, RZ, 0xc0, !PT ;  /* 0x0080000009ff7812 */ /* 0x040fe4000788c0ff */
[C---:B------:R-:W-:Y:S02]  /*d4820*/  LOP3.LUT P2, RZ, R9.reuse, 0x1000000, RZ, 0xc0, !PT ;  /* 0x0100000009ff7812 */ /* 0x040fe4000784c0ff */
[----:B------:R-:W-:Y:S02]  /*d4830*/  LOP3.LUT P5, RZ, R9, 0x2000000, RZ, 0xc0, !PT ;  /* 0x0200000009ff7812 */ /* 0x000fe400078ac0ff */
[----:B------:R-:W-:Y:S01]  /*d4840*/  PRMT R12, R18, 0x7632, R12 ;  /* 0x00007632120c7816 */ /* 0x000fe2000000000c */
[----:B--2---:R0:W-:Y:S01]  /*d4850*/  @P3 STG.E.U16 desc[UR76][R24.64], R10 ;  /* 0x0000000a18003986 */ /* 0x0041e2000c10154c */
[----:B------:R-:W-:-:S03]  /*d4860*/  PRMT R20, R10, 0x7632, R20 ;  /* 0x000076320a147816 */ /* 0x000fc60000000014 */
[----:B0-----:R-:W2:Y:S01]  /*d4870*/  LDL.LU R10, [R1+0x2bcc] ;  /* 0x002bcc00010a7983 */ /* 0x001ea20000300800 */
[----:B------:R-:W-:-:S03]  /*d4880*/  IMAD.WIDE R24, R21, 0x2, R14 ;  /* 0x0000000215187825 */ /* 0x000fc600078e020e */
[----:B------:R-:W3:Y:S04]  /*d4890*/  LDL.LU R22, [R1+0x9ac] ;  /* 0x0009ac0001167983 */ /* 0x000ee80000300800 */
[----:B------:R0:W-:Y:S02]  /*d48a0*/  @P1 STG.E.U16 desc[UR76][R24.64], R20 ;  /* 0x0000001418001986 */ /* 0x0001e4000c10154c */
[----:B0-----:R-:W-:-:S05]  /*d48b0*/  IMAD.WIDE R20, R19, 0x2, R16 ;  /* 0x0000000213147825 */ /* 0x001fca00078e0210 */
[----:B------:R0:W-:Y:S02]  /*d48c0*/  @P4 STG.E.U16 desc[UR76][R20.64], R18 ;  /* 0x0000001214004986 */ /* 0x0001e4000c10154c */
[----:B0-----:R-:W-:Y:S02]  /*d48d0*/  IMAD.WIDE R20, R19, 0x2, R14 ;  /* 0x0000000213147825 */ /* 0x001fe400078e020e */
[----:B------:R-:W5:Y:S04]  /*d48e0*/  LDL.LU R19, [R1+0x110] ;  /* 0x0001100001137983 */ /* 0x000f680000300800 */
[----:B------:R0:W-:Y:S02]  /*d48f0*/  @P2 STG.E.U16 desc[UR76][R20.64], R12 ;  /* 0x0000000c14002986 */ /* 0x0001e4000c10154c */
[----:B0-----:R-:W-:-:S05]  /*d4900*/  IMAD.WIDE R20, R23, 0x2, R16 ;  /* 0x0000000217147825 */ /* 0x001fca00078e0210 */
[----:B----4-:R0:W-:Y:S04]  /*d4910*/  @P5 STG.E.U16 desc[UR76][R20.64], R13 ;  /* 0x0000000d14005986 */ /* 0x0101e8000c10154c */
[----:B0-----:R-:W4:Y:S04]  /*d4920*/  LDL.LU R20, [R1+0x9b0] ;  /* 0x0009b00001147983 */ /* 0x001f280000300800 */
[----:B------:R-:W4:Y:S04]  /*d4930*/  LDL.LU R21, [R1+0x124] ;  /* 0x0001240001157983 */ /* 0x000f280000300800 */
[----:B------:R-:W4:Y:S04]  /*d4940*/  LDL.LU R18, [R1+0x9b4] ;  /* 0x0009b40001127983 */ /* 0x000f280000300800 */
[----:B------:R-:W4:Y:S01]  /*d4950*/  LDL.LU R12, [R1+0x114] ;  /* 0x00011400010c7983 */ /* 0x000f220000300800 */
[----:B------:R-:W-:-:S03]  /*d4960*/  PRMT R5, R13, 0x7632, R5 ;  /* 0x000076320d057816 */ /* 0x000fc60000000005 */
[----:B------:R-:W4:Y:S04]  /*d4970*/  LDL.LU R13, [R1+0x9b8] ;  /* 0x0009b800010d7983 */ /* 0x000f280000300800 */
[----:B------:R-:W4:Y:S01]  /*d4980*/  LDL.LU R29, [R1+0x128] ;  /* 0x00012800011d7983 */ /* 0x000f220000300800 */
[----:B------:R-:W-:Y:S02]  /*d4990*/  LOP3.LUT R6, R6, 0xffffffdf, RZ, 0xc0, !PT ;  /* 0xffffffdf06067812 */ /* 0x000fe400078ec0ff */
[C---:B------:R-:W-:Y:S02]  /*d49a0*/  LOP3.LUT P3, RZ, R9.reuse, 0x4000000, RZ, 0xc0, !PT ;  /* 0x0400000009ff7812 */ /* 0x040fe4000786c0ff */
[----:B------:R-:W-:Y:S01]  /*d49b0*/  LOP3.LUT P0, RZ, R9, 0x8000000, RZ, 0xc0, !PT ;  /* 0x0800000009ff7812 */ /* 0x000fe2000780c0ff */
[----:B------:R-:W-:Y:S01]  /*d49c0*/  IMAD.WIDE R24, R23, 0x2, R14 ;  /* 0x0000000217187825 */ /* 0x000fe200078e020e */
[----:B------:R-:W-:-:S02]  /*d49d0*/  LOP3.LUT P4, RZ, R9, 0x10000000, RZ, 0xc0, !PT ;  /* 0x1000000009ff7812 */ /* 0x000fc4000788c0ff */
[----:B------:R-:W-:-:S07]  /*d49e0*/  LOP3.LUT P1, RZ, R9, 0x20000000, RZ, 0xc0, !PT ;  /* 0x2000000009ff7812 */ /* 0x000fce000782c0ff */
[----:B------:R3:W-:Y:S01]  /*d49f0*/  @P3 STG.E.U16 desc[UR76][R24.64], R5 ;  /* 0x0000000518003986 */ /* 0x0007e2000c10154c */
        /* <DEDUP_REMOVED lines=8> */
[----:B---3--:R-:W-:-:S04]  /*d4a80*/  IMAD.WIDE R24, R22, 0x2, R16 ;  /* 0x0000000216187825 */ /* 0x008fc800078e0210 */
[----:B------:R-:W-:-:S06]  /*d4a90*/  IMAD.WIDE R22, R22, 0x2, R14 ;  /* 0x0000000216167825 */ /* 0x000fcc00078e020e */
[----:B------:R-:W-:Y:S02]  /*d4aa0*/  @P6 LOP3.LUT R6, R6, 0x80, RZ, 0xfc, !PT ;  /* 0x0000008006066812 */ /* 0x000fe400078efcff */
[----:B------:R-:W-:Y:S02]  /*d4ab0*/  LOP3.LUT P6, RZ, R10, 0x1, RZ, 0xc0, !PT ;  /* 0x000000010aff7812 */ /* 0x000fe400078cc0ff */
[----:B-----5:R-:W-:Y:S01]  /*d4ac0*/  PRMT R4, R19, 0x7632, R4 ;  /* 0x0000763213047816 */ /* 0x020fe20000000004 */
[----:B------:R0:W-:Y:S01]  /*d4ad0*/  @P0 STG.E.U16 desc[UR76][R24.64], R19 ;  /* 0x0000001318000986 */ /* 0x0001e2000c10154c */
[----:B------:R-:W-:-:S03]  /*d4ae0*/  LOP3.LUT R6, R6, 0xfffffeff, RZ, 0xc0, !PT ;  /* 0xfffffeff06067812 */ /* 0x000fc600078ec0ff */
[----:B------:R4:W-:Y:S06]  /*d4af0*/  @P4 STG.E.U16 desc[UR76][R22.64], R4 ;  /* 0x0000000416004986 */ /* 0x0009ec000c10154c */
[----:B------:R-:W-:Y:S02]  /*d4b00*/  @P6 LOP3.LUT R6, R6, 0x100, RZ, 0xfc, !PT ;  /* 0x0000010006066812 */ /* 0x000fe400078efcff */
[----:B------:R-:W-:Y:S01]  /*d4b10*/  LOP3.LUT P6, RZ, R9, 0x80000000, RZ, 0xc0, !PT ;  /* 0x8000000009ff7812 */ /* 0x000fe200078cc0ff */
[----:B0-----:R-:W2:Y:S04]  /*d4b20*/  LDL.LU R24, [R1+0x2bc8] ;  /* 0x002bc80001187983 */ /* 0x001ea80000300800 */
[----:B------:R-:W3:Y:S04]  /*d4b30*/  LDL.LU R27, [R1+0x9bc] ;  /* 0x0009bc00011b7983 */ /* 0x000ee80000300800 */
[----:B------:R-:W2:Y:S01]  /*d4b40*/  LDL.LU R25, [R1+0x118] ;  /* 0x0001180001197983 */ /* 0x000ea20000300800 */
[----:B----4-:R-:W-:-:S03]  /*d4b50*/  IMAD.WIDE R4, R20, 0x2, R16 ;  /* 0x0000000214047825 */ /* 0x010fc600078e0210 */
[----:B------:R-:W4:Y:S01]  /*d4b60*/  LDL.LU R23, [R1+0x9c0] ;  /* 0x0009c00001177983 */ /* 0x000f220000300800 */
[----:B------:R-:W-:-:S03]  /*d4b70*/  PRMT R3, R21, 0x7632, R3 ;  /* 0x0000763215037816 */ /* 0x000fc60000000003 */
[----:B------:R0:W-:Y:S04]  /*d4b80*/  @P1 STG.E.U16 desc[UR76][R4.64], R21 ;  /* 0x0000001504001986 */ /* 0x0001e8000c10154c */
[----:B------:R-:W5:Y:S01]  /*d4b90*/  LDL.LU R19, [R1+0x12c] ;  /* 0x00012c0001137983 */ /* 0x000f620000300800 */
[----:B------:R-:W-:-:S03]  /*d4ba0*/  PRMT R2, R12, 0x7632, R2 ;  /* 0x000076320c027816 */ /* 0x000fc60000000002 */
[----:B------:R-:W4:Y:S01]  /*d4bb0*/  LDL.LU R22, [R1+0x9c4] ;  /* 0x0009c40001167983 */ /* 0x000f220000300800 */
[----:B0-----:R-:W-:-:S03]  /*d4bc0*/  IMAD.WIDE R4, R20, 0x2, R14 ;  /* 0x0000000214047825 */ /* 0x001fc600078e020e */
[----:B------:R-:W5:Y:S04]  /*d4bd0*/  LDL.LU R20, [R1+0x11c] ;  /* 0x00011c0001147983 */ /* 0x000f680000300800 */
[----:B------:R0:W-:Y:S02]  /*d4be0*/  @P5 STG.E.U16 desc[UR76][R4.64], R3 ;  /* 0x0000000304005986 */ /* 0x0001e4000c10154c */
[----:B0-----:R-:W-:-:S05]  /*d4bf0*/  IMAD.WIDE R4, R18, 0x2, R16 ;  /* 0x0000000212047825 */ /* 0x001fca00078e0210 */
[----:B------:R0:W-:Y:S01]  /*d4c00*/  @P6 STG.E.U16 desc[UR76][R4.64], R12 ;  /* 0x0000000c04006986 */ /* 0x0001e2000c10154c */
[----:B------:R-:W-:Y:S01]  /*d4c10*/  LOP3.LUT P6, RZ, R6, 0x100, RZ, 0xc0, !PT ;  /* 0x0000010006ff7812 */ /* 0x000fe200078cc0ff */
[----:B0-----:R-:W-:-:S12]  /*d4c20*/  IMAD.WIDE R4, R18, 0x2, R14 ;  /* 0x0000000212047825 */ /* 0x001fd800078e020e */
[----:B------:R0:W-:Y:S01]  /*d4c30*/  @P6 STG.E.U16 desc[UR76][R4.64], R2 ;  /* 0x0000000204006986 */ /* 0x0001e2000c10154c */
[C---:B------:R-:W-:Y:S01]  /*d4c40*/  LOP3.LUT P6, RZ, R6.reuse, 0x80, RZ, 0xc0, !PT ;  /* 0x0000008006ff7812 */ /* 0x040fe200078cc0ff */
[----:B0-----:R-:W-:Y:S01]  /*d4c50*/  IMAD.WIDE R2, R13, 0x2, R16 ;  /* 0x000000020d027825 */ /* 0x001fe200078e0210 */
[----:B------:R-:W-:Y:S01]  /*d4c60*/  PRMT R28, R29, 0x7632, R28 ;  /* 0x000076321d1c7816 */ /* 0x000fe2000000001c */
[----:B------:R-:W5:Y:S10]  /*d4c70*/  LDL.LU.64 R4, [R1+0x2bc0] ;  /* 0x002bc00001047983 */ /* 0x000f740000300a00 */
[----:B------:R0:W-:Y:S01]  /*d4c80*/  @P6 STG.E.U16 desc[UR76][R2.64], R29 ;  /* 0x0000001d02006986 */ /* 0x0001e2000c10154c */
[----:B------:R-:W-:Y:S01]  /*d4c90*/  LOP3.LUT P6, RZ, R6, 0x40, RZ, 0xc0, !PT ;  /* 0x0000004006ff7812 */ /* 0x000fe200078cc0ff */
[----:B------:R-:W-:-:S02]  /*d4ca0*/  IMAD.WIDE R12, R13, 0x2, R14 ;  /* 0x000000020d0c7825 */ /* 0x000fc400078e020e */
[----:B------:R-:W5:Y:S04]  /*d4cb0*/  LDL.LU R21, [R1+0x9c8] ;  /* 0x0009c80001157983 */ /* 0x000f680000300800 */
[----:B------:R-:W5:Y:S04]  /*d4cc0*/  LDL.LU R18, [R1+0x140] ;  /* 0x0001400001127983 */ /* 0x000f680000300800 */
[----:B0-----:R-:W5:Y:S04]  /*d4cd0*/  LDL.LU.64 R2, [R1+0x2bb8] ;  /* 0x002bb80001027983 */ /* 0x001f680000300a00 */
[----:B------:R0:W-:Y:S04]  /*d4ce0*/  @P6 STG.E.U16 desc[UR76][R12.64], R28 ;  /* 0x0000001c0c006986 */ /* 0x0001e8000c10154c */
[----:B0-----:R-:W5:Y:S01]  /*d4cf0*/  LDL.LU.64 R12, [R1+0x2bb0] ;  /* 0x002bb000010c7983 */ /* 0x001f620000300a00 */
[----:B------:R-:W-:-:S02]  /*d4d00*/  LOP3.LUT P6, RZ, R6, 0x20, RZ, 0xc0, !PT ;  /* 0x0000002006ff7812 */ /* 0x000fc400078cc0ff */
[C---:B------:R-:W-:Y:S02]  /*d4d10*/  LOP3.LUT P2, RZ, R10.reuse, 0x10, RZ, 0xc0, !PT ;  /* 0x000000100aff7812 */ /* 0x040fe4000784c0ff */
[C---:B------:R-:W-:Y:S02]  /*d4d20*/  LOP3.LUT P3, RZ, R10.reuse, 0x20, RZ, 0xc0, !PT ;  /* 0x000000200aff7812 */ /* 0x040fe4000786c0ff */
[C---:B------:R-:W-:Y:S02]  /*d4d30*/  LOP3.LUT P0, RZ, R10.reuse, 0x40, RZ, 0xc0, !PT ;  /* 0x000000400aff7812 */ /* 0x040fe4000780c0ff */
[C---:B------:R-:W-:Y:S02]  /*d4d40*/  LOP3.LUT P4, RZ, R10.reuse, 0x80, RZ, 0xc0, !PT ;  /* 0x000000800aff7812 */ /* 0x040fe4000788c0ff */
[----:B------:R-:W-:Y:S01]  /*d4d50*/  LOP3.LUT P1, RZ, R10, 0x100, RZ, 0xc0, !PT ;  /* 0x000001000aff7812 */ /* 0x000fe2000782c0ff */
[----:B---3--:R-:W-:Y:S01]  /*d4d60*/  IMAD.WIDE R28, R27, 0x2, R16 ;  /* 0x000000021b1c7825 */ /* 0x008fe200078e0210 */
[----:B--2---:R-:W-:-:S04]  /*d4d70*/  PRMT R24, R25, 0x7632, R24 ;  /* 0x0000763219187816 */ /* 0x004fc80000000018 */
[----:B------:R0:W-:Y:S02]  /*d4d80*/  @P6 STG.E.U16 desc[UR76][R28.64], R25 ;  /* 0x000000191c006986 */ /* 0x0001e4000c10154c */
[----:B0-----:R-:W-:-:S05]  /*d4d90*/  IMAD.WIDE R28, R27, 0x2, R14 ;  /* 0x000000021b1c7825 */ /* 0x001fca00078e020e */
[----:B------:R4:W-:Y:S02]  /*d4da0*/  @P2 STG.E.U16 desc[UR76][R28.64], R24 ;  /* 0x000000181c002986 */ /* 0x0009e4000c10154c */
[----:B----4-:R-:W-:-:S05]  /*d4db0*/  IMAD.WIDE R24, R23, 0x2, R16 ;  /* 0x0000000217187825 */ /* 0x010fca00078e0210 */
[----:B-----5:R0:W-:Y:S02]  /*d4dc0*/  @P3 STG.E.U16 desc[UR76][R24.64], R19 ;  /* 0x0000001318003986 */ /* 0x0201e4000c10154c */
[----:B0-----:R-:W-:Y:S01]  /*d4dd0*/  IMAD.WIDE R24, R23, 0x2, R14 ;  /* 0x0000000217187825 */ /* 0x001fe200078e020e */
[----:B------:R-:W-:Y:S02]  /*d4de0*/  PRMT R12, R19, 0x7632, R12 ;  /* 0x00007632130c7816 */ /* 0x000fe4000000000c */
[----:B------:R-:W2:Y:S01]  /*d4df0*/  LDL.LU R19, [R1+0x9cc] ;  /* 0x0009cc0001137983 */ /* 0x000ea20000300800 */
[----:B------:R-:W-:-:S03]  /*d4e00*/  PRMT R13, R20, 0x7632, R13 ;  /* 0x00007632140d7816 */ /* 0x000fc6000000000d */
[----:B------:R0:W-:Y:S02]  /*d4e10*/  @P0 STG.E.U16 desc[UR76][R24.64], R12 ;  /* 0x0000000c18000986 */ /* 0x0001e4000c10154c */
[C---:B0-----:R-:W-:Y:S02]  /*d4e20*/  IMAD.WIDE R24, R22.reuse, 0x2, R16 ;  /* 0x0000000216187825 */ /* 0x041fe400078e0210 */
[----:B------:R-:W3:Y:S02]  /*d4e30*/  LDL.LU R12, [R1+0x130] ;  /* 0x00013000010c7983 */ /* 0x000ee40000300800 */
[----:B------:R-:W-:Y:S02]  /*d4e40*/  IMAD.WIDE R22, R22, 0x2, R14 ;  /* 0x0000000216167825 */ /* 0x000fe400078e020e */
[----:B------:R-:W-:Y:S04]  /*d4e50*/  @P4 STG.E.U16 desc[UR76][R24.64], R20 ;  /* 0x0000001418004986 */ /* 0x000fe8000c10154c */
[----:B------:R0:W-:Y:S04]  /*d4e60*/  @P1 STG.E.U16 desc[UR76][R22.64], R13 ;  /* 0x0000000d16001986 */ /* 0x0001e8000c10154c */
[----:B0-----:R-:W4:Y:S04]  /*d4e70*/  LDL.LU R13, [R1+0x9d0] ;  /* 0x0009d000010d7983 */ /* 0x001f280000300800 */
[----:B------:R-:W5:Y:S01]  /*d4e80*/  LDL.LU R25, [R1+0x144] ;  /* 0x0001440001197983 */ /* 0x000f620000300800 */
[----:B------:R-:W-:-:S02]  /*d4e90*/  LOP3.LUT P5, RZ, R10, 0x200, RZ, 0xc0, !PT ;  /* 0x000002000aff7812 */ /* 0x000fc400078ac0ff */
[C---:B------:R-:W-:Y:S01]  /*d4ea0*/  LOP3.LUT P3, RZ, R10.reuse, 0x400, RZ, 0xc0, !PT ;  /* 0x000004000aff7812 */ /* 0x040fe2000786c0ff */
[----:B------:R-:W-:Y:S01]  /*d4eb0*/  IMAD.WIDE R22, R21, 0x2, R16 ;  /* 0x0000000215167825 */ /* 0x000fe200078e0210 */
[C---:B------:R-:W-:Y:S01]  /*d4ec0*/  LOP3.LUT P2, RZ, R10.reuse, 0x800, RZ, 0xc0, !PT ;  /* 0x000008000aff7812 */ /* 0x040fe2000784c0ff */
[----:B------:R-:W5:Y:S01]  /*d4ed0*/  LDL.LU R20, [R1+0x9d4] ;  /* 0x0009d40001147983 */ /* 0x000f620000300800 */
[----:B------:R-:W-:Y:S02]  /*d4ee0*/  LOP3.LUT P4, RZ, R10, 0x1000, RZ, 0xc0, !PT ;  /* 0x000010000aff7812 */ /* 0x000fe4000788c0ff */
[----:B------:R-:W-:Y:S01]  /*d4ef0*/  PRMT R3, R18, 0x7632, R3 ;  /* 0x0000763212037816 */ /* 0x000fe20000000003 */
[----:B------:R-:W5:Y:S04]  /*d4f00*/  LDL.LU R29, [R1+0x9d8] ;  /* 0x0009d800011d7983 */ /* 0x000f680000300800 */
[----:B------:R0:W-:Y:S01]  /*d4f10*/  @P5 STG.E.U16 desc[UR76][R22.64], R18 ;  /* 0x0000001216005986 */ /* 0x0001e2000c10154c */
[----:B------:R-:W-:-:S03]  /*d4f20*/  LOP3.LUT P0, RZ, R10, 0x2000, RZ, 0xc0, !PT ;  /* 0x000020000aff7812 */ /* 0x000fc6000780c0ff */
[----:B------:R-:W5:Y:S01]  /*d4f30*/  LDL.LU R27, [R1+0x148] ;  /* 0x00014800011b7983 */ /* 0x000f620000300800 */
[----:B0-----:R-:W-:-:S05]  /*d4f40*/  IMAD.WIDE R22, R21, 0x2, R14 ;  /* 0x0000000215167825 */ /* 0x001fca00078e020e */
[----:B------:R2:W-:Y:S02]  /*d4f50*/  @P3 STG.E.U16 desc[UR76][R22.64], R3 ;  /* 0x0000000316003986 */ /* 0x0005e4000c10154c */
[----:B--2---:R-:W-:-:S04]  /*d4f60*/  IMAD.WIDE R22, R19, 0x2, R16 ;  /* 0x0000000213167825 */ /* 0x004fc800078e0210 */
[----:B------:R-:W-:Y:S01]  /*d4f70*/  IMAD.WIDE R18, R19, 0x2, R14 ;  /* 0x0000000213127825 */ /* 0x000fe200078e020e */
[----:B---3--:R-:W-:Y:S01]  /*d4f80*/  PRMT R2, R12, 0x7632, R2 ;  /* 0x000076320c027816 */ /* 0x008fe20000000002 */
[----:B------:R0:W-:Y:S04]  /*d4f90*/  @P2 STG.E.U16 desc[UR76][R22.64], R12 ;  /* 0x0000000c16002986 */ /* 0x0001e8000c10154c */
[----:B------:R4:W-:Y:S04]  /*d4fa0*/  @P4 STG.E.U16 desc[UR76][R18.64], R2 ;  /* 0x0000000212004986 */ /* 0x0009e8000c10154c */
[----:B0-----:R-:W2:Y:S04]  /*d4fb0*/  LDL.LU R23, [R1+0x2bac] ;  /* 0x002bac0001177983 */ /* 0x001ea80000300800 */
[----:B------:R-:W3:Y:S01]  /*d4fc0*/  LDL.LU R22, [R1+0x9dc] ;  /* 0x0009dc0001167983 */ /* 0x000ee20000300800 */
[----:B----4-:R-:W-:-:S03]  /*d4fd0*/  IMAD.WIDE R2, R13, 0x2, R16 ;  /* 0x000000020d027825 */ /* 0x010fc600078e0210 */
[----:B------:R-:W4:Y:S04]  /*d4fe0*/  LDL.LU R21, [R1+0x138] ;  /* 0x0001380001157983 */ /* 0x000f280000300800 */
[----:B------:R-:W2:Y:S04]  /*d4ff0*/  LDL.LU R18, [R1+0x2ba8] ;  /* 0x002ba80001127983 */ /* 0x000ea80000300800 */
[----:B------:R-:W2:Y:S04]  /*d5000*/  LDL.LU R19, [R1+0x9e0] ;  /* 0x0009e00001137983 */ /* 0x000ea80000300800 */
[----:B-----5:R0:W-:Y:S04]  /*d5010*/  @P0 STG.E.U16 desc[UR76][R2.64], R25 ;  /* 0x0000001902000986 */ /* 0x0201e8000c10154c */
[----:B0-----:R-:W5:Y:S01]  /*d5020*/  LDL.LU.64 R2, [R1+0x2ba0] ;  /* 0x002ba00001027983 */ /* 0x001f620000300a00 */
[----:B------:R-:W-:-:S02]  /*d5030*/  LOP3.LUT P6, RZ, R10, 0x80000, RZ, 0xc0, !PT ;  /* 0x000800000aff7812 */ /* 0x000fc400078cc0ff */
[----:B------:R-:W-:-:S11]  /*d5040*/  LOP3.LUT R6, R6, 0xfffffffd, RZ, 0xc0, !PT ;  /* 0xfffffffd06067812 */ /* 0x000fd600078ec0ff */
[----:B------:R-:W-:Y:S02]  /*d5050*/  @P6 LOP3.LUT R6, R6, 0x2, RZ, 0xfc, !PT ;  /* 0x0000000206066812 */ /* 0x000fe400078efcff */
[----:B------:R-:W-:Y:S02]  /*d5060*/  LOP3.LUT P6, RZ, R10, 0x40000, RZ, 0xc0, !PT ;  /* 0x000400000aff7812 */ /* 0x000fe400078cc0ff */
[----:B------:R-:W-:-:S11]  /*d5070*/  LOP3.LUT R6, R6, 0xfffffffb, RZ, 0xc0, !PT ;  /* 0xfffffffb06067812 */ /* 0x000fd600078ec0ff */
[----:B------:R-:W-:Y:S02]  /*d5080*/  @P6 LOP3.LUT R6, R6, 0x4, RZ, 0xfc, !PT ;  /* 0x0000000406066812 */ /* 0x000fe400078efcff */
[----:B------:R-:W-:Y:S02]  /*d5090*/  LOP3.LUT P6, RZ, R10, 0x20000, RZ, 0xc0, !PT ;  /* 0x000200000aff7812 */ /* 0x000fe400078cc0ff */
[----:B------:R-:W-:-:S11]  /*d50a0*/  LOP3.LUT R6, R6, 0xfffffff7, RZ, 0xc0, !PT ;  /* 0xfffffff706067812 */ /* 0x000fd600078ec0ff */
[----:B------:R-:W-:Y:S02]  /*d50b0*/  @P6 LOP3.LUT R6, R6, 0x8, RZ, 0xfc, !PT ;  /* 0x0000000806066812 */ /* 0x000fe400078efcff */
[----:B------:R-:W-:Y:S02]  /*d50c0*/  LOP3.LUT P6, RZ, R10, 0x10000, RZ, 0xc0, !PT ;  /* 0x000100000aff7812 */ /* 0x000fe400078cc0ff */
[----:B------:R-:W-:Y:S02]  /*d50d0*/  LOP3.LUT R6, R6, 0xffffffef, RZ, 0xc0, !PT ;  /* 0xffffffef06067812 */ /* 0x000fe400078ec0ff */
[----:B------:R-:W-:Y:S01]  /*d50e0*/  LOP3.LUT P5, RZ, R10, 0x4000, RZ, 0xc0, !PT ;  /* 0x000040000aff7812 */ /* 0x000fe200078ac0ff */
[----:B------:R-:W-:-:S08]  /*d50f0*/  IMAD.WIDE R12, R13, 0x2, R14 ;  /* 0x000000020d0c7825 */ /* 0x000fd000078e020e */
[----:B------:R-:W-:Y:S02]  /*d5100*/  @P6 LOP3.LUT R6, R6, 0x10, RZ, 0xfc, !PT ;  /* 0x0000001006066812 */ /* 0x000fe400078efcff */
[----:B------:R-:W-:Y:S02]  /*d5110*/  LOP3.LUT P6, RZ, R10, 0x8000, RZ, 0xc0, !PT ;  /* 0x000080000aff7812 */ /* 0x000fe400078cc0ff */
[----:B-----5:R-:W-:Y:S01]  /*d5120*/  PRMT R3, R25, 0x7632, R3 ;  /* 0x0000763219037816 */ /* 0x020fe20000000003 */
[----:B------:R-:W-:Y:S01]  /*d5130*/  IMAD.WIDE R24, R20, 0x2, R16 ;  /* 0x0000000214187825 */ /* 0x000fe200078e0210 */
[----:B------:R-:W-:-:S03]  /*d5140*/  PRMT R2, R11, 0x7632, R2 ;  /* 0x000076320b027816 */ /* 0x000fc60000000002 */
[----:B------:R0:W-:Y:S06]  /*d5150*/  @P5 STG.E.U16 desc[UR76][R12.64], R3 ;  /* 0x000000030c005986 */ /* 0x0001ec000c10154c */
[----:B------:R1:W-:Y:S04]  /*d5160*/  @P6 STG.E.U16 desc[UR76][R24.64], R11 ;  /* 0x0000000b18006986 */ /* 0x0003e8000c10154c */
[----:B0-----:R-:W5:Y:S04]  /*d5170*/  LDL.LU R12, [R1+0x9e4] ;  /* 0x0009e400010c7983 */ /* 0x001f680000300800 */
[----:B------:R-:W5:Y:S04]  /*d5180*/  LDL.LU R13, [R1+0x13c] ;  /* 0x00013c00010d7983 */ /* 0x000f680000300800 */
[----:B-1----:R-:W5:Y:S01]  /*d5190*/  LDL.LU R11, [R1+0x2b9c] ;  /* 0x002b9c00010b7983 */ /* 0x002f620000300800 */
[----:B------:R-:W-:Y:S01]  /*d51a0*/  LOP3.LUT P6, RZ, R6, 0x10, RZ, 0xc0, !PT ;  /* 0x0000001006ff7812 */ /* 0x000fe200078cc0ff */
[----:B------:R-:W-:-:S12]  /*d51b0*/  IMAD.WIDE R24, R20, 0x2, R14 ;  /* 0x0000000214187825 */ /* 0x000fd800078e020e */
[----:B------:R0:W-:Y:S01]  /*d51c0*/  @P6 STG.E.U16 desc[UR76][R24.64], R2 ;  /* 0x0000000218006986 */ /* 0x0001e2000c10154c */
[C---:B------:R-:W-:Y:S01]  /*d51d0*/  LOP3.LUT P6, RZ, R6.reuse, 0x8, RZ, 0xc0, !PT ;  /* 0x0000000806ff7812 */ /* 0x040fe200078cc0ff */
[C---:B0-----:R-:W-:Y:S02]  /*d51e0*/  IMAD.WIDE R2, R29.reuse, 0x2, R16 ;  /* 0x000000021d027825 */ /* 0x041fe400078e0210 */
[----:B------:R-:W5:Y:S04]  /*d51f0*/  LDL.LU R24, [R1+0x2b98] ;  /* 0x002b980001187983 */ /* 0x000f680000300800 */
[----:B------:R-:W5:Y:S04]  /*d5200*/  LDL.LU R25, [R1+0x9e8] ;  /* 0x0009e80001197983 */ /* 0x000f680000300800 */
[----:B------:R-:W5:Y:S04]  /*d5210*/  LDL.LU R20, [R1+0x160] ;  /* 0x0001600001147983 */ /* 0x000f680000300800 */
[----:B------:R0:W-:Y:S04]  /*d5220*/  @P6 STG.E.U16 desc[UR76][R2.64], R27 ;  /* 0x0000001b02006986 */ /* 0x0001e8000c10154c */
[----:B0-----:R-:W5:Y:S01]  /*d5230*/  LDL.LU.64 R2, [R1+0x2b90] ;  /* 0x002b900001027983 */ /* 0x001f620000300a00 */
[----:B------:R-:W-:Y:S01]  /*d5240*/  LOP3.LUT P6, RZ, R6, 0x4, RZ, 0xc0, !PT ;  /* 0x0000000406ff7812 */ /* 0x000fe200078cc0ff */
[----:B------:R-:W-:Y:S01]  /*d5250*/  IMAD.WIDE R28, R29, 0x2, R14 ;  /* 0x000000021d1c7825 */ /* 0x000fe200078e020e */
[----:B------:R-:W-:-:S02]  /*d5260*/  PRMT R26, R27, 0x7632, R26 ;  /* 0x000076321b1a7816 */ /* 0x000fc4000000001a */
[----:B------:R-:W-:-:S09]  /*d5270*/  LOP3.LUT P1, RZ, R10, 0x100000, RZ, 0xc0, !PT ;  /* 0x001000000aff7812 */ /* 0x000fd2000782c0ff */
[----:B------:R3:W-:Y:S01]  /*d5280*/  @P6 STG.E.U16 desc[UR76][R28.64], R26 ;  /* 0x0000001a1c006986 */ /* 0x0007e2000c10154c */
[----:B------:R-:W-:Y:S02]  /*d5290*/  LOP3.LUT P6, RZ, R6, 0x2, RZ, 0xc0, !PT ;  /* 0x0000000206ff7812 */ /* 0x000fe400078cc0ff */
[----:B------:R-:W-:Y:S02]  /*d52a0*/  LOP3.LUT P3, RZ, R10, 0x200000, RZ, 0xc0, !PT ;  /* 0x002000000aff7812 */ /* 0x000fe4000786c0ff */
[----:B----4-:R-:W-:Y:S01]  /*d52b0*/  PRMT R5, R21, 0x7632, R5 ;  /* 0x0000763215057816 */ /* 0x010fe20000000005 */
[C---:B---3--:R-:W-:Y:S01]  /*d52c0*/  IMAD.WIDE R26, R22.reuse, 0x2, R16 ;  /* 0x00000002161a7825 */ /* 0x048fe200078e0210 */
[----:B------:R-:W3:Y:S07]  /*d52d0*/  LDL.LU R28, [R1+0x2b8c] ;  /* 0x002b8c00011c7983 */ /* 0x000eee0000300800 */
[----:B------:R0:W-:Y:S02]  /*d52e0*/  @P6 STG.E.U16 desc[UR76][R26.64], R21 ;  /* 0x000000151a006986 */ /* 0x0001e4000c10154c */
[----:B0-----:R-:W-:-:S05]  /*d52f0*/  IMAD.WIDE R26, R22, 0x2, R14 ;  /* 0x00000002161a7825 */ /* 0x001fca00078e020e */
[----:B------:R2:W-:Y:S02]  /*d5300*/  @P1 STG.E.U16 desc[UR76][R26.64], R5 ;  /* 0x000000051a001986 */ /* 0x0005e4000c10154c */
[----:B--2---:R-:W-:Y:S01]  /*d5310*/  IMAD.WIDE R26, R19, 0x2, R16 ;  /* 0x00000002131a7825 */ /* 0x004fe200078e0210 */
[C---:B------:R-:W-:Y:S02]  /*d5320*/  LOP3.LUT P2, RZ, R10.reuse, 0x400000, RZ, 0xc0, !PT ;  /* 0x004000000aff7812 */ /* 0x040fe4000784c0ff */
[C---:B------:R-:W-:Y:S02]  /*d5330*/  LOP3.LUT P4, RZ, R10.reuse, 0x800000, RZ, 0xc0, !PT ;  /* 0x008000000aff7812 */ /* 0x040fe4000788c0ff */
[C---:B------:R-:W-:Y:S02]  /*d5340*/  LOP3.LUT P0, RZ, R10.reuse, 0x1000000, RZ, 0xc0, !PT ;  /* 0x010000000aff7812 */ /* 0x040fe4000780c0ff */
[----:B------:R-:W-:Y:S01]  /*d5350*/  LOP3.LUT P5, RZ, R10, 0x2000000, RZ, 0xc0, !PT ;  /* 0x020000000aff7812 */ /* 0x000fe200078ac0ff */
[----:B-----5:R0:W-:Y:S01]  /*d5360*/  @P3 STG.E.U16 desc[UR76][R26.64], R11 ;  /* 0x0000000b1a003986 */ /* 0x0201e2000c10154c */
[----:B------:R-:W-:-:S03]  /*d5370*/  PRMT R4, R11, 0x7632, R4 ;  /* 0x000076320b047816 */ /* 0x000fc60000000004 */
[----:B0-----:R-:W2:Y:S01]  /*d5380*/  LDL.LU R11, [R1+0x2b88] ;  /* 0x002b8800010b7983 */ /* 0x001ea20000300800 */
[----:B------:R-:W-:-:S03]  /*d5390*/  IMAD.WIDE R26, R19, 0x2, R14 ;  /* 0x00000002131a7825 */ /* 0x000fc600078e020e */
[----:B------:R-:W4:Y:S04]  /*d53a0*/  LDL.LU R21, [R1+0x9ec] ;  /* 0x0009ec0001157983 */ /* 0x000f280000300800 */
[----:B------:R0:W-:Y:S04]  /*d53b0*/  @P2 STG.E.U16 desc[UR76][R26.64], R4 ;  /* 0x000000041a002986 */ /* 0x0001e8000c10154c */
[----:B------:R-:W5:Y:S04]  /*d53c0*/  LDL.LU R22, [R1+0x150] ;  /* 0x0001500001167983 */ /* 0x000f680000300800 */
[----:B------:R-:W3:Y:S01]  /*d53d0*/  LDL.LU R19, [R1+0x9f0] ;  /* 0x0009f00001137983 */ /* 0x000ee20000300800 */
[----:B0-----:R-:W-:-:S05]  /*d53e0*/  IMAD.WIDE R4, R12, 0x2, R16 ;  /* 0x000000020c047825 */ /* 0x001fca00078e0210 */
[----:B------:R0:W-:Y:S02]  /*d53f0*/  @P4 STG.E.U16 desc[UR76][R4.64], R13 ;  /* 0x0000000d04004986 */ /* 0x0001e4000c10154c */
[----:B0-----:R-:W-:Y:S01]  /*d5400*/  IMAD.WIDE R4, R12, 0x2, R14 ;  /* 0x000000020c047825 */ /* 0x001fe200078e020e */
[----:B------:R-:W-:Y:S01]  /*d5410*/  PRMT R3, R13, 0x7632, R3 ;  /* 0x000076320d037816 */ /* 0x000fe20000000003 */
[----:B------:R-:W3:Y:S04]  /*d5420*/  LDL.LU R12, [R1+0x164] ;  /* 0x00016400010c7983 */ /* 0x000ee80000300800 */
[----:B------:R0:W-:Y:S04]  /*d5430*/  @P0 STG.E.U16 desc[UR76][R4.64], R3 ;  /* 0x0000000304000986 */ /* 0x0001e8000c10154c */
[----:B------:R-:W3:Y:S01]  /*d5440*/  LDL.LU R13, [R1+0x9f4] ;  /* 0x0009f400010d7983 */ /* 0x000ee20000300800 */
[----:B0-----:R-:W-:-:S05]  /*d5450*/  IMAD.WIDE R4, R25, 0x2, R16 ;  /* 0x0000000219047825 */ /* 0x001fca00078e0210 */
[----:B------:R0:W-:Y:S04]  /*d5460*/  @P5 STG.E.U16 desc[UR76][R4.64], R20 ;  /* 0x0000001404005986 */ /* 0x0001e8000c10154c */
[----:B0-----:R-:W3:Y:S04]  /*d5470*/  LDL.LU R5, [R1+0x154] ;  /* 0x0001540001057983 */ /* 0x001ee80000300800 */
[----:B------:R-:W3:Y:S04]  /*d5480*/  LDL.LU R4, [R1+0x9f8] ;  /* 0x0009f80001047983 */ /* 0x000ee80000300800 */
[----:B------:R-:W3:Y:S01]  /*d5490*/  LDL.LU R3, [R1+0x168] ;  /* 0x0001680001037983 */ /* 0x000ee20000300800 */
[----:B------:R-:W-:-:S02]  /*d54a0*/  LOP3.LUT R8, R8, 0xdfffffff, RZ, 0xc0, !PT ;  /* 0xdfffffff08087812 */ /* 0x000fc400078ec0ff */
[C---:B------:R-:W-:Y:S02]  /*d54b0*/  LOP3.LUT P3, RZ, R10.reuse, 0x4000000, RZ, 0xc0, !PT ;  /* 0x040000000aff7812 */ /* 0x040fe4000786c0ff */
[C---:B------:R-:W-:Y:S01]  /*d54c0*/  LOP3.LUT P1, RZ, R10.reuse, 0x8000000, RZ, 0xc0, !PT ;  /* 0x080000000aff7812 */ /* 0x040fe2000782c0ff */
[----:B------:R-:W-:Y:S01]  /*d54d0*/  IMAD.WIDE R26, R25, 0x2, R14 ;  /* 0x00000002191a7825 */ /* 0x000fe200078e020e */
[----:B------:R-:W-:Y:S02]  /*d54e0*/  LOP3.LUT P4, RZ, R10, 0x10000000, RZ, 0xc0, !PT ;  /* 0x100000000aff7812 */ /* 0x000fe4000788c0ff */
[----:B------:R-:W-:Y:S02]  /*d54f0*/  PRMT R2, R20, 0x7632, R2 ;  /* 0x0000763214027816 */ /* 0x000fe40000000002 */
[C---:B------:R-:W-:Y:S02]  /*d5500*/  LOP3.LUT P2, RZ, R10.reuse, 0x20000000, RZ, 0xc0, !PT ;  /* 0x200000000aff7812 */ /* 0x040fe4000784c0ff */
[----:B------:R-:W-:-:S03]  /*d5510*/  LOP3.LUT P5, RZ, R10, 0x40000000, RZ, 0xc0, !PT ;  /* 0x400000000aff7812 */ /* 0x000fc600078ac0ff */
[----:B------:R0:W-:Y:S01]  /*d5520*/  @P3 STG.E.U16 desc[UR76][R26.64], R2 ;  /* 0x000000021a003986 */ /* 0x0001e2000c10154c */
[----:B------:R-:W-:-:S03]  /*d5530*/  LOP3.LUT R6, R6, 0xfffffffe, RZ, 0xc0, !PT ;  /* 0xfffffffe06067812 */ /* 0x000fc600078ec0ff */
[----:B0-----:R-:W3:Y:S04]  /*d5540*/  LDL.LU R2, [R1+0x9fc] ;  /* 0x0009fc0001027983 */ /* 0x001ee80000300800 */
[----:B------:R-:W3:Y:S01]  /*d5550*/  LDL.LU R29, [R1+0x158] ;  /* 0x00015800011d7983 */ /* 0x000ee20000300800 */
[----:B--2---:R-:W-:-:S13]  /*d5560*/  LOP3.LUT P6, RZ, R11, 0x8, RZ, 0xc0, !PT ;  /* 0x000000080bff7812 */ /* 0x004fda00078cc0ff */
[----:B------:R-:W-:Y:S02]  /*d5570*/  @P6 LOP3.LUT R8, R8, 0x20000000, RZ, 0xfc, !PT ;  /* 0x2000000008086812 */ /* 0x000fe400078efcff */
[----:B------:R-:W-:Y:S02]  /*d5580*/  LOP3.LUT P6, RZ, R11, 0x4, RZ, 0xc0, !PT ;  /* 0x000000040bff7812 */ /* 0x000fe400078cc0ff */
[----:B------:R-:W-:-:S11]  /*d5590*/  LOP3.LUT R8, R8, 0xbfffffff, RZ, 0xc0, !PT ;  /* 0xbfffffff08087812 */ /* 0x000fd600078ec0ff */
[----:B------:R-:W-:Y:S02]  /*d55a0*/  @P6 LOP3.LUT R8, R8, 0x40000000, RZ, 0xfc, !PT ;  /* 0x4000000008086812 */ /* 0x000fe400078efcff */
[----:B------:R-:W-:Y:S02]  /*d55b0*/  LOP3.LUT P6, RZ, R11, 0x2, RZ, 0xc0, !PT ;  /* 0x000000020bff7812 */ /* 0x000fe400078cc0ff */
[----:B------:R-:W-:Y:S01]  /*d55c0*/  LOP3.LUT R8, R8, 0x7fffffff, RZ, 0xc0, !PT ;  /* 0x7fffffff08087812 */ /* 0x000fe200078ec0ff */
[----:B----4-:R-:W-:-:S10]  /*d55d0*/  IMAD.WIDE R26, R21, 0x2, R16 ;  /* 0x00000002151a7825 */ /* 0x010fd400078e0210 */
[----:B------:R-:W-:Y:S02]  /*d55e0*/  @P6 LOP3.LUT R8, R8, 0x80000000, RZ, 0xfc, !PT ;  /* 0x8000000008086812 */ /* 0x000fe400078efcff */
[----:B------:R-:W-:Y:S01]  /*d55f0*/  LOP3.LUT P6, RZ, R11, 0x1, RZ, 0xc0, !PT ;  /* 0x000000010bff7812 */ /* 0x000fe200078cc0ff */
[----:B------:R-:W-:Y:S01]  /*d5600*/  IMAD.WIDE R20, R21, 0x2, R14 ;  /* 0x0000000215147825 */ /* 0x000fe200078e020e */
[----:B-----5:R-:W-:Y:S01]  /*d5610*/  PRMT R18, R22, 0x7632, R18 ;  /* 0x0000763216127816 */ /* 0x020fe20000000012 */
[----:B------:R0:W-:Y:S01]  /*d5620*/  @P1 STG.E.U16 desc[UR76][R26.64], R22 ;  /* 0x000000161a001986 */ /* 0x0001e2000c10154c */
[----:B---3--:R-:W-:-:S03]  /*d5630*/  PRMT R7, R12, 0x7632, R7 ;  /* 0x000076320c077816 */ /* 0x008fc60000000007 */
[----:B------:R1:W-:Y:S06]  /*d5640*/  @P4 STG.E.U16 desc[UR76][R20.64], R18 ;  /* 0x0000001214004986 */ /* 0x0003ec000c10154c */
[----:B------:R-:W-:Y:S02]  /*d5650*/  @P6 LOP3.LUT R6, R6, 0x1, RZ, 0xfc, !PT ;  /* 0x0000000106066812 */ /* 0x000fe400078efcff */
[----:B------:R-:W-:Y:S01]  /*d5660*/  LOP3.LUT P6, RZ, R10, 0x80000000, RZ, 0xc0, !PT ;  /* 0x800000000aff7812 */ /* 0x000fe200078cc0ff */
[----:B0-----:R-:W2:Y:S01]  /*d5670*/  LDL.LU R27, [R1+0xa00] ;  /* 0x000a0000011b7983 */ /* 0x001ea20000300800 */
[----:B-1----:R-:W-:-:S03]  /*d5680*/  IMAD.WIDE R20, R19, 0x2, R16 ;  /* 0x0000000213147825 */ /* 0x002fc600078e0210 */
[----:B------:R-:W3:Y:S01]  /*d5690*/  LDL.LU R25, [R1+0x16c] ;  /* 0x00016c0001197983 */ /* 0x000ee20000300800 */
[----:B------:R-:W-:-:S03]  /*d56a0*/  IMAD.WIDE R18, R19, 0x2, R14 ;  /* 0x0000000213127825 */ /* 0x000fc600078e020e */
[----:B------:R0:W-:Y:S04]  /*d56b0*/  @P2 STG.E.U16 desc[UR76][R20.64], R12 ;  /* 0x0000000c14002986 */ /* 0x0001e8000c10154c */
[----:B------:R1:W-:Y:S04]  /*d56c0*/  @P5 STG.E.U16 desc[UR76][R18.64], R7 ;  /* 0x0000000712005986 */ /* 0x0003e8000c10154c */
[----:B0-----:R-:W4:Y:S01]  /*d56d0*/  LDL.LU.64 R20, [R1+0x2b80] ;  /* 0x002b800001147983 */ /* 0x001f220000300a00 */
[----:B-1----:R-:W-:-:S03]  /*d56e0*/  IMAD.WIDE R18, R13, 0x2, R16 ;  /* 0x000000020d127825 */ /* 0x002fc600078e0210 */
[----:B------:R-:W5:Y:S04]  /*d56f0*/  LDL.LU R22, [R1+0xa04] ;  /* 0x000a040001167983 */ /* 0x000f680000300800 */
[----:B------:R0:W-:Y:S01]  /*d5700*/  @P6 STG.E.U16 desc[UR76][R18.64], R5 ;  /* 0x0000000512006986 */ /* 0x0001e2000c10154c */
[----:B------:R-:W-:Y:S01]  /*d5710*/  LOP3.LUT P6, RZ, R6, 0x1, RZ, 0xc0, !PT ;  /* 0x0000000106ff7812 */ /* 0x000fe200078cc0ff */
[----:B------:R-:W-:Y:S01]  /*d5720*/  IMAD.WIDE R12, R13, 0x2, R14 ;  /* 0x000000020d0c7825 */ /* 0x000fe200078e020e */
[----:B------:R-:W-:Y:S01]  /*d5730*/  PRMT R6, R5, 0x7632, R6 ;  /* 0x0000763205067816 */ /* 0x000fe20000000006 */
[----:B0-----:R-:W4:Y:S10]  /*d5740*/  LDL.LU.64 R18, [R1+0x2b78] ;  /* 0x002b780001127983 */ /* 0x001f340000300a00 */
[----:B------:R0:W-:Y:S01]  /*d5750*/  @P6 STG.E.U16 desc[UR76][R12.64], R6 ;  /* 0x000000060c006986 */ /* 0x0001e2000c10154c */
[----:B------:R-:W-:-:S03]  /*d5760*/  LOP3.LUT P6, RZ, R8, 0x80000000, RZ, 0xc0, !PT ;  /* 0x8000000008ff7812 */ /* 0x000fc600078cc0ff */
[----:B------:R-:W4:Y:S01]  /*d5770*/  LDL.LU R26, [R1+0xa08] ;  /* 0x000a0800011a7983 */ /* 0x000f220000300800 */
[----:B0-----:R-:W-:-:S09]  /*d5780*/  IMAD.WIDE R12, R4, 0x2, R16 ;  /* 0x00000002040c7825 */ /* 0x001fd200078e0210 */
[----:B------:R0:W-:Y:S04]  /*d5790*/  @P6 STG.E.U16 desc[UR76][R12.64], R3 ;  /* 0x000000030c006986 */ /* 0x0001e8000c10154c */
[----:B0-----:R-:W4:Y:S01]  /*d57a0*/  LDL.LU.64 R12, [R1+0x2b70] ;  /* 0x002b7000010c7983 */ /* 0x001f220000300a00 */
[----:B------:R-:W-:Y:S01]  /*d57b0*/  LOP3.LUT P6, RZ, R8, 0x40000000, RZ, 0xc0, !PT ;  /* 0x4000000008ff7812 */ /* 0x000fe200078cc0ff */
[----:B------:R-:W-:Y:S01]  /*d57c0*/  IMAD.WIDE R4, R4, 0x2, R14 ;  /* 0x0000000204047825 */ /* 0x000fe200078e020e */
[----:B------:R-:W-:Y:S02]  /*d57d0*/  PRMT R6, R3, 0x7632, R6 ;  /* 0x0000763203067816 */ /* 0x000fe40000000006 */
[----:B------:R-:W-:-:S09]  /*d57e0*/  LOP3.LUT P0, RZ, R11, 0x10, RZ, 0xc0, !PT ;  /* 0x000000100bff7812 */ /* 0x000fd2000780c0ff */
[----:B------:R0:W-:Y:S01]  /*d57f0*/  @P6 STG.E.U16 desc[UR76][R4.64], R6 ;  /* 0x0000000604006986 */ /* 0x0001e2000c10154c */
[----:B------:R-:W-:Y:S02]  /*d5800*/  LOP3.LUT P6, RZ, R8, 0x20000000, RZ, 0xc0, !PT ;  /* 0x2000000008ff7812 */ /* 0x000fe400078cc0ff */
[C---:B------:R-:W-:Y:S02]  /*d5810*/  LOP3.LUT P3, RZ, R11.reuse, 0x20, RZ, 0xc0, !PT ;  /* 0x000000200bff7812 */ /* 0x040fe4000786c0ff */
[----:B------:R-:W-:Y:S01]  /*d5820*/  LOP3.LUT P1, RZ, R11, 0x40, RZ, 0xc0, !PT ;  /* 0x000000400bff7812 */ /* 0x000fe2000782c0ff */
[----:B0-----:R-:W-:Y:S01]  /*d5830*/  IMAD.WIDE R4, R2, 0x2, R16 ;  /* 0x0000000202047825 */ /* 0x001fe200078e0210 */
[----:B------:R-:W-:-:S03]  /*d5840*/  PRMT R6, R29, 0x7632, R6 ;  /* 0x000076321d067816 */ /* 0x000fc60000000006 */
[----:B------:R-:W-:-:S04]  /*d5850*/  IMAD.WIDE R2, R2, 0x2, R14 ;  /* 0x0000000202027825 */ /* 0x000fc800078e020e */
[----:B------:R-:W-:Y:S04]  /*d5860*/  @P6 STG.E.U16 desc[UR76][R4.64], R29 ;  /* 0x0000001d04006986 */ /* 0x000fe8000c10154c */
[----:B------:R2:W-:Y:S01]  /*d5870*/  @P0 STG.E.U16 desc[UR76][R2.64], R6 ;  /* 0x0000000602000986 */ /* 0x0005e2000c10154c */
[----:B------:R-:W-:Y:S01]  /*d5880*/  LOP3.LUT P4, RZ, R11, 0x80, RZ, 0xc0, !PT ;  /* 0x000000800bff7812 */ /* 0x000fe2000788c0ff */
[----:B--2---:R-:W-:Y:S01]  /*d5890*/  IMAD.WIDE R2, R27, 0x2, R16 ;  /* 0x000000021b027825 */ /* 0x004fe200078e0210 */
[----:B---3--:R-:W-:-:S04]  /*d58a0*/  PRMT R6, R25, 0x7632, R6 ;  /* 0x0000763219067816 */ /* 0x008fc80000000006 */
[----:B------:R0:W-:Y:S02]  /*d58b0*/  @P3 STG.E.U16 desc[UR76][R2.64], R25 ;  /* 0x0000001902003986 */ /* 0x0001e4000c10154c */
[----:B0-----:R-:W-:Y:S02]  /*d58c0*/  IMAD.WIDE R2, R27, 0x2, R14 ;  /* 0x000000021b027825 */ /* 0x001fe400078e020e */
[----:B------:R-:W2:Y:S04]  /*d58d0*/  LDL.LU R27, [R1+0xa0c] ;  /* 0x000a0c00011b7983 */ /* 0x000ea80000300800 */
[----:B------:R5:W-:Y:S02]  /*d58e0*/  @P1 STG.E.U16 desc[UR76][R2.64], R6 ;  /* 0x0000000602001986 */ /* 0x000be4000c10154c */
[----:B-----5:R-:W-:-:S05]  /*d58f0*/  IMAD.WIDE R2, R22, 0x2, R16 ;  /* 0x0000000216027825 */ /* 0x020fca00078e0210 */
[----:B----4-:R0:W-:Y:S01]  /*d5900*/  @P4 STG.E.U16 desc[UR76][R2.64], R12 ;  /* 0x0000000c02004986 */ /* 0x0101e2000c10154c */
[----:B------:R-:W-:-:S03]  /*d5910*/  PRMT R6, R12, 0x7632, R6 ;  /* 0x000076320c067816 */ /* 0x000fc60000000006 */
[----:B0-----:R-:W3:Y:S04]  /*d5920*/  LDL.LU R12, [R1+0x2b68] ;  /* 0x002b6800010c7983 */ /* 0x001ee80000300800 */
[----:B------:R-:W4:Y:S01]  /*d5930*/  LDL.LU R25, [R1+0xa80] ;  /* 0x000a800001197983 */ /* 0x000f220000300800 */
[----:B------:R-:W-:-:S03]  /*d5940*/  IMAD.WIDE R2, R22, 0x2, R14 ;  /* 0x0000000216027825 */ /* 0x000fc600078e020e */
[----:B------:R-:W5:Y:S01]  /*d5950*/  LDL.LU R22, [R1+0x184] ;  /* 0x0001840001167983 */ /* 0x000f620000300800 */
[C---:B------:R-:W-:Y:S02]  /*d5960*/  LOP3.LUT P2, RZ, R11.reuse, 0x100, RZ, 0xc0, !PT ;  /* 0x000001000bff7812 */ /* 0x040fe4000784c0ff */
[C---:B------:R-:W-:Y:S01]  /*d5970*/  LOP3.LUT P5, RZ, R11.reuse, 0x200, RZ, 0xc0, !PT ;  /* 0x000002000bff7812 */ /* 0x040fe200078ac0ff */
[----:B------:R-:W3:Y:S01]  /*d5980*/  LDL.LU R4, [R1+0xa84] ;  /* 0x000a840001047983 */ /* 0x000ee20000300800 */
[----:B------:R-:W-:-:S09]  /*d5990*/  LOP3.LUT P6, RZ, R11, 0x80000, RZ, 0xc0, !PT ;  /* 0x000800000bff7812 */ /* 0x000fd200078cc0ff */
[----:B------:R0:W-:Y:S01]  /*d59a0*/  @P2 STG.E.U16 desc[UR76][R2.64], R6 ;  /* 0x0000000602002986 */ /* 0x0001e2000c10154c */
[----:B------:R-:W-:Y:S01]  /*d59b0*/  LOP3.LUT R8, R8, 0xfdffffff, RZ, 0xc0, !PT ;  /* 0xfdffffff08087812 */ /* 0x000fe200078ec0ff */
[----:B0-----:R-:W-:-:S05]  /*d59c0*/  IMAD.WIDE R2, R26, 0x2, R16 ;  /* 0x000000021a027825 */ /* 0x001fca00078e0210 */
[----:B------:R0:W-:Y:S01]  /*d59d0*/  @P5 STG.E.U16 desc[UR76][R2.64], R13 ;  /* 0x0000000d02005986 */ /* 0x0001e2000c10154c */
[----:B------:R-:W-:Y:S02]  /*d59e0*/  @P6 LOP3.LUT R8, R8, 0x2000000, RZ, 0xfc, !PT ;  /* 0x0200000008086812 */ /* 0x000fe400078efcff */
[----:B------:R-:W-:Y:S01]  /*d59f0*/  LOP3.LUT P6, RZ, R11, 0x40000, RZ, 0xc0, !PT ;  /* 0x000400000bff7812 */ /* 0x000fe200078cc0ff */
[----:B0-----:R-:W3:Y:S01]  /*d5a00*/  LDL.LU R2, [R1+0x174] ;  /* 0x0001740001027983 */ /* 0x001ee20000300800 */
[----:B------:R-:W-:-:S03]  /*d5a10*/  LOP3.LUT R8, R8, 0xfbffffff, RZ, 0xc0, !PT ;  /* 0xfbffffff08087812 */ /* 0x000fc600078ec0ff */
[----:B------:R-:W-:Y:S08]  /*d5a20*/  STL [R1+0x2ae8], R11 ;  /* 0x002ae80b01007387 */ /* 0x000ff00000100800 */
[----:B------:R-:W-:Y:S02]  /*d5a30*/  @P6 LOP3.LUT R8, R8, 0x4000000, RZ, 0xfc, !PT ;  /* 0x0400000008086812 */ /* 0x000fe400078efcff */
[----:B------:R-:W-:Y:S01]  /*d5a40*/  LOP3.LUT P6, RZ, R11, 0x20000, RZ, 0xc0, !PT ;  /* 0x000200000bff7812 */ /* 0x000fe200078cc0ff */
[----:B------:R0:W-:Y:S04]  /*d5a50*/  STL [R1+0x2b3c], R10 ;  /* 0x002b3c0a01007387 */ /* 0x0001e80000100800 */
[----:B------:R-:W3:Y:S01]  /*d5a60*/  LDL.LU R3, [R1+0xa88] ;  /* 0x000a880001037983 */ /* 0x000ee20000300800 */
[----:B------:R-:W-:-:S07]  /*d5a70*/  LOP3.LUT R8, R8, 0xf7ffffff, RZ, 0xc0, !PT ;  /* 0xf7ffffff08087812 */ /* 0x000fce00078ec0ff */
[----:B------:R-:W-:Y:S02]  /*d5a80*/  @P6 LOP3.LUT R8, R8, 0x8000000, RZ, 0xfc, !PT ;  /* 0x0800000008086812 */ /* 0x000fe400078efcff */
[C---:B------:R-:W-:Y:S02]  /*d5a90*/  LOP3.LUT P6, RZ, R11.reuse, 0x10000, RZ, 0xc0, !PT ;  /* 0x000100000bff7812 */ /* 0x040fe400078cc0ff */
[C---:B------:R-:W-:Y:S02]  /*d5aa0*/  LOP3.LUT P3, RZ, R11.reuse, 0x400, RZ, 0xc0, !PT ;  /* 0x000004000bff7812 */ /* 0x040fe4000786c0ff */
[----:B------:R-:W-:Y:S02]  /*d5ab0*/  LOP3.LUT R8, R8, 0xefffffff, RZ, 0xc0, !PT ;  /* 0xefffffff08087812 */ /* 0x000fe400078ec0ff */
[C---:B------:R-:W-:Y:S02]  /*d5ac0*/  LOP3.LUT P0, RZ, R11.reuse, 0x800, RZ, 0xc0, !PT ;  /* 0x000008000bff7812 */ /* 0x040fe4000780c0ff */
[----:B------:R-:W-:-:S02]  /*d5ad0*/  LOP3.LUT P4, RZ, R11, 0x1000, RZ, 0xc0, !PT ;  /* 0x000010000bff7812 */ /* 0x000fc4000788c0ff */
[C---:B------:R-:W-:Y:S02]  /*d5ae0*/  LOP3.LUT P1, RZ, R11.reuse, 0x2000, RZ, 0xc0, !PT ;  /* 0x000020000bff7812 */ /* 0x040fe4000782c0ff */
[C---:B------:R-:W-:Y:S02]  /*d5af0*/  LOP3.LUT P5, RZ, R11.reuse, 0x4000, RZ, 0xc0, !PT ;  /* 0x000040000bff7812 */ /* 0x040fe400078ac0ff */
[----:B------:R-:W-:Y:S02]  /*d5b00*/  @P6 LOP3.LUT R8, R8, 0x10000000, RZ, 0xfc, !PT ;  /* 0x1000000008086812 */ /* 0x000fe400078efcff */
[C---:B------:R-:W-:Y:S02]  /*d5b10*/  LOP3.LUT P6, RZ, R11.reuse, 0x8000, RZ, 0xc0, !PT ;  /* 0x000080000bff7812 */ /* 0x040fe400078cc0ff */
[----:B------:R-:W-:Y:S01]  /*d5b20*/  LOP3.LUT P2, RZ, R11, 0x100000, RZ, 0xc0, !PT ;  /* 0x001000000bff7812 */ /* 0x000fe2000784c0ff */
[----:B0-----:R-:W-:Y:S01]  /*d5b30*/  IMAD.WIDE R10, R26, 0x2, R14 ;  /* 0x000000021a0a7825 */ /* 0x001fe200078e020e */
[----:B------:R-:W-:-:S02]  /*d5b40*/  PRMT R6, R13, 0x7632, R6 ;  /* 0x000076320d067816 */ /* 0x000fc40000000006 */
[----:B------:R-:W3:Y:S04]  /*d5b50*/  LDL.LU R13, [R1+0x2b64] ;  /* 0x002b6400010d7983 */ /* 0x000ee80000300800 */
[----:B------:R-:W3:Y:S04]  /*d5b60*/  LDL.LU R29, [R1+0xa8c] ;  /* 0x000a8c00011d7983 */ /* 0x000ee80000300800 */
[----:B------:R0:W-:Y:S02]  /*d5b70*/  @P3 STG.E.U16 desc[UR76][R10.64], R6 ;  /* 0x000000060a003986 */ /* 0x0001e4000c10154c */
[----:B0-----:R-:W-:Y:S01]  /*d5b80*/  PRMT R6, R18, 0x7632, R6 ;  /* 0x0000763212067816 */ /* 0x001fe20000000006 */
[----:B--2---:R-:W-:-:S05]  /*d5b90*/  IMAD.WIDE R10, R27, 0x2, R16 ;  /* 0x000000021b0a7825 */ /* 0x004fca00078e0210 */
[----:B------:R0:W-:Y:S02]  /*d5ba0*/  @P0 STG.E.U16 desc[UR76][R10.64], R18 ;  /* 0x000000120a000986 */ /* 0x0001e4000c10154c */
[----:B0-----:R-:W-:Y:S02]  /*d5bb0*/  IMAD.WIDE R10, R27, 0x2, R14 ;  /* 0x000000021b0a7825 */ /* 0x001fe400078e020e */
[----:B------:R-:W2:Y:S04]  /*d5bc0*/  LDL.LU R18, [R1+0x2b60] ;  /* 0x002b600001127983 */ /* 0x000ea80000300800 */
[----:B------:R-:W2:Y:S04]  /*d5bd0*/  LDL.LU R26, [R1+0xa90] ;  /* 0x000a9000011a7983 */ /* 0x000ea80000300800 */
[----:B------:R4:W-:Y:S04]  /*d5be0*/  @P4 STG.E.U16 desc[UR76][R10.64], R6 ;  /* 0x000000060a004986 */ /* 0x0009e8000c10154c */
[----:B------:R-:W2:Y:S01]  /*d5bf0*/  LDL.LU R27, [R1+0x18c] ;  /* 0x00018c00011b7983 */ /* 0x000ea20000300800 */
[----:B----4-:R-:W-:-:S05]  /*d5c00*/  IMAD.WIDE R10, R25, 0x2, R16 ;  /* 0x00000002190a7825 */ /* 0x010fca00078e0210 */
[----:B-----5:R0:W-:Y:S01]  /*d5c10*/  @P1 STG.E.U16 desc[UR76][R10.64], R22 ;  /* 0x000000160a001986 */ /* 0x0201e2000c10154c */
[----:B------:R-:W-:Y:S01]  /*d5c20*/  PRMT R6, R22, 0x7632, R6 ;  /* 0x0000763216067816 */ /* 0x000fe20000000006 */
[----:B0-----:R-:W-:Y:S02]  /*d5c30*/  IMAD.WIDE R10, R25, 0x2, R14 ;  /* 0x00000002190a7825 */ /* 0x001fe400078e020e */
[----:B------:R-:W4:Y:S04]  /*d5c40*/  LDL.LU R25, [R1+0xa94] ;  /* 0x000a940001197983 */ /* 0x000f280000300800 */
[----:B------:R-:W5:Y:S04]  /*d5c50*/  LDL.LU R22, [R1+0x17c] ;  /* 0x00017c0001167983 */ /* 0x000f680000300800 */
[----:B------:R3:W-:Y:S02]  /*d5c60*/  @P5 STG.E.U16 desc[UR76][R10.64], R6 ;  /* 0x000000060a005986 */ /* 0x0007e4000c10154c */
[----:B---3--:R-:W-:-:S05]  /*d5c70*/  IMAD.WIDE R10, R4, 0x2, R16 ;  /* 0x00000002040a7825 */ /* 0x008fca00078e0210 */
[----:B------:R0:W-:Y:S01]  /*d5c80*/  @P6 STG.E.U16 desc[UR76][R10.64], R2 ;  /* 0x000000020a006986 */ /* 0x0001e2000c10154c */
[----:B------:R-:W-:Y:S01]  /*d5c90*/  LOP3.LUT P6, RZ, R8, 0x10000000, RZ, 0xc0, !PT ;  /* 0x1000000008ff7812 */ /* 0x000fe200078cc0ff */
[----:B------:R-:W-:Y:S01]  /*d5ca0*/  IMAD.WIDE R4, R4, 0x2, R14 ;  /* 0x0000000204047825 */ /* 0x000fe200078e020e */
[----:B------:R-:W-:-:S03]  /*d5cb0*/  PRMT R6, R2, 0x7632, R6 ;  /* 0x0000763202067816 */ /* 0x000fc60000000006 */
[----:B0-----:R-:W-:Y:S01]  /*d5cc0*/  IMAD.WIDE R10, R3, 0x2, R16 ;  /* 0x00000002030a7825 */ /* 0x001fe200078e0210 */
[----:B------:R-:W3:Y:S07]  /*d5cd0*/  LDL.LU R2, [R1+0xa98] ;  /* 0x000a980001027983 */ /* 0x000eee0000300800 */
[----:B------:R0:W-:Y:S01]  /*d5ce0*/  @P6 STG.E.U16 desc[UR76][R4.64], R6 ;  /* 0x0000000604006986 */ /* 0x0001e2000c10154c */
[C---:B------:R-:W-:Y:S02]  /*d5cf0*/  LOP3.LUT P6, RZ, R8.reuse, 0x8000000, RZ, 0xc0, !PT ;  /* 0x0800000008ff7812 */ /* 0x040fe400078cc0ff */
[----:B0-----:R-:W-:Y:S01]  /*d5d00*/  PRMT R6, R19, 0x7632, R6 ;  /* 0x0000763213067816 */ /* 0x001fe20000000006 */
[----:B------:R-:W3:Y:S10]  /*d5d10*/  LDL.LU R4, [R1+0x1a0] ;  /* 0x0001a00001047983 */ /* 0x000ef40000300800 */
[----:B------:R0:W-:Y:S01]  /*d5d20*/  @P6 STG.E.U16 desc[UR76][R10.64], R19 ;  /* 0x000000130a006986 */ /* 0x0001e2000c10154c */
[----:B------:R-:W-:Y:S01]  /*d5d30*/  LOP3.LUT P6, RZ, R8, 0x4000000, RZ, 0xc0, !PT ;  /* 0x0400000008ff7812 */ /* 0x000fe200078cc0ff */
[----:B0-----:R-:W-:Y:S01]  /*d5d40*/  IMAD.WIDE R10, R3, 0x2, R14 ;  /* 0x00000002030a7825 */ /* 0x001fe200078e020e */
[----:B------:R-:W-:Y:S01]  /*d5d50*/  LOP3.LUT P3, RZ, R12, 0x400000, RZ, 0xc0, !PT ;  /* 0x004000000cff7812 */ /* 0x000fe2000786c0ff */
[----:B------:R-:W3:Y:S10]  /*d5d60*/  LDL.LU R19, [R1+0x2b5c] ;  /* 0x002b5c0001137983 */ /* 0x000ef40000300800 */
[----:B------:R0:W-:Y:S01]  /*d5d70*/  @P6 STG.E.U16 desc[UR76][R10.64], R6 ;  /* 0x000000060a006986 */ /* 0x0001e2000c10154c */
[----:B------:R-:W-:Y:S01]  /*d5d80*/  LOP3.LUT P6, RZ, R8, 0x2000000, RZ, 0xc0, !PT ;  /* 0x0200000008ff7812 */ /* 0x000fe200078cc0ff */
[----:B0-----:R-:W-:Y:S01]  /*d5d90*/  IMAD.WIDE R10, R29, 0x2, R16 ;  /* 0x000000021d0a7825 */ /* 0x001fe200078e0210 */
[----:B------:R-:W-:-:S11]  /*d5da0*/  PRMT R6, R20, 0x7632, R6 ;  /* 0x0000763214067816 */ /* 0x000fd60000000006 */
[----:B------:R0:W-:Y:S01]  /*d5db0*/  @P6 STG.E.U16 desc[UR76][R10.64], R20 ;  /* 0x000000140a006986 */ /* 0x0001e2000c10154c */
[----:B------:R-:W-:Y:S01]  /*d5dc0*/  LOP3.LUT P0, RZ, R12, 0x1000000, RZ, 0xc0, !PT ;  /* 0x010000000cff7812 */ /* 0x000fe2000780c0ff */
[----:B0-----:R-:W-:Y:S01]  /*d5dd0*/  IMAD.WIDE R10, R29, 0x2, R14 ;  /* 0x000000021d0a7825 */ /* 0x001fe200078e020e */
[----:B------:R-:W-:Y:S01]  /*d5de0*/  LOP3.LUT P4, RZ, R13, 0x400000, RZ, 0xc0, !PT ;  /* 0x004000000dff7812 */ /* 0x000fe2000788c0ff */
[----:B------:R-:W3:Y:S04]  /*d5df0*/  LDL.LU R20, [R1+0x2b58] ;  /* 0x002b580001147983 */ /* 0x000ee80000300800 */
[----:B------:R2:W-:Y:S02]  /*d5e00*/  @P2 STG.E.U16 desc[UR76][R10.64], R6 ;  /* 0x000000060a002986 */ /* 0x0005e4000c10154c */
[----:B--2---:R-:W-:-:S05]  /*d5e10*/  IMAD.WIDE R10, R26, 0x2, R16 ;  /* 0x000000021a0a7825 */ /* 0x004fca00078e0210 */
[----:B------:R0:W-:Y:S01]  /*d5e20*/  @P3 STG.E.U16 desc[UR76][R10.64], R27 ;  /* 0x0000001b0a003986 */ /* 0x0001e2000c10154c */
[----:B------:R-:W-:Y:S01]  /*d5e30*/  PRMT R6, R27, 0x7632, R6 ;  /* 0x000076321b067816 */ /* 0x000fe20000000006 */
[----:B0-----:R-:W-:Y:S02]  /*d5e40*/  IMAD.WIDE R10, R26, 0x2, R14 ;  /* 0x000000021a0a7825 */ /* 0x001fe400078e020e */
        /* <DEDUP_REMOVED lines=9> */
[----:B------:R-:W5:Y:S01]  /*d5ee0*/  LDL.LU R29, [R1+0xaa4] ;  /* 0x000aa400011d7983 */ /* 0x000f620000300800 */
[----:B------:R-:W-:-:S02]  /*d5ef0*/  LOP3.LUT P6, RZ, R13, 0x2000000, RZ, 0xc0, !PT ;  /* 0x020000000dff7812 */ /* 0x000fc400078cc0ff */
[----:B------:R-:W-:Y:S02]  /*d5f00*/  LOP3.LUT P1, RZ, R13, 0x1000000, RZ, 0xc0, !PT ;  /* 0x010000000dff7812 */ /* 0x000fe4000782c0ff */
[----:B------:R-:W-:Y:S02]  /*d5f10*/  LOP3.LUT R8, R8, 0xffdfffff, RZ, 0xc0, !PT ;  /* 0xffdfffff08087812 */ /* 0x000fe400078ec0ff */
[----:B------:R-:W-:-:S07]  /*d5f20*/  LOP3.LUT P5, RZ, R18, 0x1000000, RZ, 0xc0, !PT ;  /* 0x0100000012ff7812 */ /* 0x000fce00078ac0ff */
[----:B------:R-:W-:Y:S02]  /*d5f30*/  @P6 LOP3.LUT R8, R8, 0x200000, RZ, 0xfc, !PT ;  /* 0x0020000008086812 */ /* 0x000fe400078efcff */
[----:B------:R-:W-:Y:S01]  /*d5f40*/  LOP3.LUT P6, RZ, R12, 0x4000000, RZ, 0xc0, !PT ;  /* 0x040000000cff7812 */ /* 0x000fe200078cc0ff */
[----:B------:R3:W-:Y:S01]  /*d5f50*/  @P1 STG.E.U16 desc[UR76][R10.64], R6 ;  /* 0x000000060a001986 */ /* 0x0007e2000c10154c */
[----:B------:R-:W-:Y:S01]  /*d5f60*/  LOP3.LUT R8, R8, 0xffbfffff, RZ, 0xc0, !PT ;  /* 0xffbfffff08087812 */ /* 0x000fe200078ec0ff */
[----:B---3--:R-:W-:Y:S01]  /*d5f70*/  IMAD.WIDE R10, R2, 0x2, R16 ;  /* 0x00000002020a7825 */ /* 0x008fe200078e0210 */
[----:B------:R-:W-:-:S04]  /*d5f80*/  PRMT R6, R4, 0x7632, R6 ;  /* 0x0000763204067816 */ /* 0x000fc80000000006 */
[----:B------:R0:W-:Y:S05]  /*d5f90*/  @P5 STG.E.U16 desc[UR76][R10.64], R4 ;  /* 0x000000040a005986 */ /* 0x0001ea000c10154c */
[----:B------:R-:W-:Y:S02]  /*d5fa0*/  @P6 LOP3.LUT R8, R8, 0x400000, RZ, 0xfc, !PT ;  /* 0x0040000008086812 */ /* 0x000fe400078efcff */
[----:B------:R-:W-:Y:S02]  /*d5fb0*/  LOP3.LUT P6, RZ, R12, 0x2000000, RZ, 0xc0, !PT ;  /* 0x020000000cff7812 */ /* 0x000fe400078cc0ff */
[----:B------:R-:W-:Y:S01]  /*d5fc0*/  LOP3.LUT P3, RZ, R18, 0x4000000, RZ, 0xc0, !PT ;  /* 0x0400000012ff7812 */ /* 0x000fe2000786c0ff */
[----:B0-----:R-:W3:Y:S04]  /*d5fd0*/  LDL.LU R4, [R1+0xaa8] ;  /* 0x000aa80001047983 */ /* 0x001ee80000300800 */
[----:B------:R-:W3:Y:S01]  /*d5fe0*/  LDL.LU R7, [R1+0x1a8] ;  /* 0x0001a80001077983 */ /* 0x000ee20000300800 */
[----:B------:R-:W-:-:S02]  /*d5ff0*/  LOP3.LUT P2, RZ, R19, 0x100000, RZ, 0xc0, !PT ;  /* 0x0010000013ff7812 */ /* 0x000fc4000784c0ff */
[----:B------:R-:W-:Y:S01]  /*d6000*/  LOP3.LUT R8, R8, 0xff7fffff, RZ, 0xc0, !PT ;  /* 0xff7fffff08087812 */ /* 0x000fe200078ec0ff */
[----:B------:R-:W-:Y:S01]  /*d6010*/  IMAD.WIDE R2, R2, 0x2, R14 ;  /* 0x0000000202027825 */ /* 0x000fe200078e020e */
[C---:B------:R-:W-:Y:S02]  /*d6020*/  LOP3.LUT P4, RZ, R19.reuse, 0x400000, RZ, 0xc0, !PT ;  /* 0x0040000013ff7812 */ /* 0x040fe4000788c0ff */
[----:B------:R-:W-:Y:S02]  /*d6030*/  @P6 LOP3.LUT R8, R8, 0x800000, RZ, 0xfc, !PT ;  /* 0x0080000008086812 */ /* 0x000fe400078efcff */
[----:B------:R-:W-:Y:S01]  /*d6040*/  LOP3.LUT P6, RZ, R19, 0x1000000, RZ, 0xc0, !PT ;  /* 0x0100000013ff7812 */ /* 0x000fe200078cc0ff */
[----:B------:R2:W-:Y:S01]  /*d6050*/  @P3 STG.E.U16 desc[UR76][R2.64], R6 ;  /* 0x0000000602003986 */ /* 0x0005e2000c10154c */
[----:B------:R-:W-:-:S11]  /*d6060*/  LOP3.LUT R8, R8, 0xfeffffff, RZ, 0xc0, !PT ;  /* 0xfeffffff08087812 */ /* 0x000fd600078ec0ff */
[----:B------:R-:W-:Y:S02]  /*d6070*/  @P6 LOP3.LUT R8, R8, 0x1000000, RZ, 0xfc, !PT ;  /* 0x0100000008086812 */ /* 0x000fe400078efcff */
[C---:B------:R-:W-:Y:S02]  /*d6080*/  LOP3.LUT P0, RZ, R20.reuse, 0x40000, RZ, 0xc0, !PT ;  /* 0x0004000014ff7812 */ /* 0x040fe4000780c0ff */
[----:B------:R-:W-:Y:S02]  /*d6090*/  LOP3.LUT P5, RZ, R20, 0x100000, RZ, 0xc0, !PT ;  /* 0x0010000014ff7812 */ /* 0x000fe400078ac0ff */
[----:B------:R-:W-:Y:S01]  /*d60a0*/  LOP3.LUT P6, RZ, R19, 0x800000, RZ, 0xc0, !PT ;  /* 0x0080000013ff7812 */ /* 0x000fe200078cc0ff */
[----:B--2---:R-:W-:-:S04]  /*d60b0*/  IMAD.WIDE R2, R26, 0x2, R16 ;  /* 0x000000021a027825 */ /* 0x004fc800078e0210 */
[----:B------:R-:W-:Y:S01]  /*d60c0*/  IMAD.WIDE R10, R26, 0x2, R14 ;  /* 0x000000021a0a7825 */ /* 0x000fe200078e020e */
[----:B------:R-:W-:Y:S01]  /*d60d0*/  PRMT R6, R27, 0x7632, R6 ;  /* 0x000076321b067816 */ /* 0x000fe20000000006 */
[----:B------:R0:W-:Y:S04]  /*d60e0*/  @P2 STG.E.U16 desc[UR76][R2.64], R27 ;  /* 0x0000001b02002986 */ /* 0x0001e8000c10154c */
[----:B------:R4:W-:Y:S04]  /*d60f0*/  @P4 STG.E.U16 desc[UR76][R10.64], R6 ;  /* 0x000000060a004986 */ /* 0x0009e8000c10154c */
[----:B0-----:R-:W2:Y:S04]  /*d6100*/  LDL.LU R3, [R1+0xaac] ;  /* 0x000aac0001037983 */ /* 0x001ea80000300800 */
[----:B------:R-:W2:Y:S04]  /*d6110*/  LDL.LU R26, [R1+0x198] ;  /* 0x00019800011a7983 */ /* 0x000ea80000300800 */
[----:B------:R-:W2:Y:S01]  /*d6120*/  LDL.LU R27, [R1+0xab0] ;  /* 0x000ab000011b7983 */ /* 0x000ea20000300800 */
[----:B----4-:R-:W-:Y:S01]  /*d6130*/  IMAD.WIDE R10, R25, 0x2, R16 ;  /* 0x00000002190a7825 */ /* 0x010fe200078e0210 */
[----:B-----5:R-:W-:-:S04]  /*d6140*/  PRMT R6, R22, 0x7632, R6 ;  /* 0x0000763216067816 */ /* 0x020fc80000000006 */
[----:B------:R0:W-:Y:S02]  /*d6150*/  @P0 STG.E.U16 desc[UR76][R10.64], R22 ;  /* 0x000000160a000986 */ /* 0x0001e4000c10154c */
[----:B0-----:R-:W-:Y:S02]  /*d6160*/  IMAD.WIDE R10, R25, 0x2, R14 ;  /* 0x00000002190a7825 */ /* 0x001fe400078e020e */
[----:B------:R-:W4:Y:S04]  /*d6170*/  LDL.LU R25, [R1+0xab4] ;  /* 0x000ab40001197983 */ /* 0x000f280000300800 */
[----:B------:R0:W-:Y:S04]  /*d6180*/  @P5 STG.E.U16 desc[UR76][R10.64], R6 ;  /* 0x000000060a005986 */ /* 0x0001e8000c10154c */
[----:B------:R-:W5:Y:S01]  /*d6190*/  LDL.LU R22, [R1+0x19c] ;  /* 0x00019c0001167983 */ /* 0x000f620000300800 */
[----:B0-----:R-:W-:Y:S01]  /*d61a0*/  IMAD.WIDE R10, R29, 0x2, R16 ;  /* 0x000000021d0a7825 */ /* 0x001fe200078e0210 */
[----:B------:R-:W-:-:S04]  /*d61b0*/  PRMT R6, R21, 0x7632, R6 ;  /* 0x0000763215067816 */ /* 0x000fc80000000006 */
[----:B------:R0:W-:Y:S04]  /*d61c0*/  @P6 STG.E.U16 desc[UR76][R10.64], R21 ;  /* 0x000000150a006986 */ /* 0x0001e8000c10154c */
[----:B0-----:R-:W4:Y:S01]  /*d61d0*/  LDL.LU R21, [R1+0x2b54] ;  /* 0x002b540001157983 */ /* 0x001f220000300800 */
[----:B------:R-:W-:-:S03]  /*d61e0*/  LOP3.LUT P6, RZ, R8, 0x1000000, RZ, 0xc0, !PT ;  /* 0x0100000008ff7812 */ /* 0x000fc600078cc0ff */
[----:B------:R-:W5:Y:S01]  /*d61f0*/  LDL.LU R2, [R1+0xab8] ;  /* 0x000ab80001027983 */ /* 0x000f620000300800 */
[----:B------:R-:W-:-:S03]  /*d6200*/  IMAD.WIDE R10, R29, 0x2, R14 ;  /* 0x000000021d0a7825 */ /* 0x000fc600078e020e */
[----:B------:R-:W5:Y:S06]  /*d6210*/  LDL.LU R29, [R1+0x1d0] ;  /* 0x0001d000011d7983 */ /* 0x000f6c0000300800 */
[----:B------:R3:W-:Y:S01]  /*d6220*/  @P6 STG.E.U16 desc[UR76][R10.64], R6 ;  /* 0x000000060a006986 */ /* 0x0007e2000c10154c */
[----:B------:R-:W-:Y:S01]  /*d6230*/  LOP3.LUT P6, RZ, R8, 0x800000, RZ, 0xc0, !PT ;  /* 0x0080000008ff7812 */ /* 0x000fe200078cc0ff */
[----:B---3--:R-:W-:-:S12]  /*d6240*/  IMAD.WIDE R10, R4, 0x2, R16 ;  /* 0x00000002040a7825 */ /* 0x008fd800078e0210 */
[----:B------:R-:W-:Y:S01]  /*d6250*/  @P6 STG.E.U16 desc[UR76][R10.64], R7 ;  /* 0x000000070a006986 */ /* 0x000fe2000c10154c */
[----:B------:R-:W-:Y:S01]  /*d6260*/  LOP3.LUT P6, RZ, R8, 0x400000, RZ, 0xc0, !PT ;  /* 0x0040000008ff7812 */ /* 0x000fe200078cc0ff */
[----:B------:R-:W-:Y:S01]  /*d6270*/  IMAD.WIDE R4, R4, 0x2, R14 ;  /* 0x0000000204047825 */ /* 0x000fe200078e020e */
[----:B------:R-:W-:Y:S02]  /*d6280*/  PRMT R6, R7, 0x7632, R6 ;  /* 0x0000763207067816 */ /* 0x000fe40000000006 */
[----:B------:R-:W-:-:S09]  /*d6290*/  LOP3.LUT P1, RZ, R13, 0x4000000, RZ, 0xc0, !PT ;  /* 0x040000000dff7812 */ /* 0x000fd2000782c0ff */
[----:B------:R2:W-:Y:S01]  /*d62a0*/  @P6 STG.E.U16 desc[UR76][R4.64], R6 ;  /* 0x0000000604006986 */ /* 0x0005e2000c10154c */
[----:B------:R-:W-:Y:S02]  /*d62b0*/  LOP3.LUT P6, RZ, R8, 0x200000, RZ, 0xc0, !PT ;  /* 0x0020000008ff7812 */ /* 0x000fe400078cc0ff */
[C---:B------:R-:W-:Y:S02]  /*d62c0*/  LOP3.LUT P3, RZ, R18.reuse, 0x8000000, RZ, 0xc0, !PT ;  /* 0x0800000012ff7812 */ /* 0x040fe4000786c0ff */
[----:B------:R-:W-:Y:S02]  /*d62d0*/  LOP3.LUT P2, RZ, R18, 0x10000000, RZ, 0xc0, !PT ;  /* 0x1000000012ff7812 */ /* 0x000fe4000784c0ff */
[----:B------:R-:W-:Y:S01]  /*d62e0*/  LOP3.LUT P4, RZ, R20, 0x200000, RZ, 0xc0, !PT ;  /* 0x0020000014ff7812 */ /* 0x000fe2000788c0ff */
[----:B--2---:R-:W-:Y:S01]  /*d62f0*/  IMAD.WIDE R4, R3, 0x2, R16 ;  /* 0x0000000203047825 */ /* 0x004fe200078e0210 */
[----:B------:R-:W-:-:S05]  /*d6300*/  PRMT R6, R26, 0x7632, R6 ;  /* 0x000076321a067816 */ /* 0x000fca0000000006 */
[----:B------:R0:W-:Y:S02]  /*d6310*/  @P6 STG.E.U16 desc[UR76][R4.64], R26 ;  /* 0x0000001a04006986 */ /* 0x0001e4000c10154c */
[----:B0-----:R-:W-:-:S05]  /*d6320*/  IMAD.WIDE R4, R3, 0x2, R14 ;  /* 0x0000000203047825 */ /* 0x001fca00078e020e */
[----:B------:R0:W-:Y:S02]  /*d6330*/  @P1 STG.E.U16 desc[UR76][R4.64], R6 ;  /* 0x0000000604001986 */ /* 0x0001e4000c10154c */
[----:B0-----:R-:W-:-:S05]  /*d6340*/  IMAD.WIDE R4, R27, 0x2, R16 ;  /* 0x000000021b047825 */ /* 0x001fca00078e0210 */
[----:B----4-:R0:W-:Y:S01]  /*d6350*/  @P3 STG.E.U16 desc[UR76][R4.64], R21 ;  /* 0x0000001504003986 */ /* 0x0101e2000c10154c */
[----:B------:R-:W-:Y:S01]  /*d6360*/  PRMT R6, R21, 0x7632, R6 ;  /* 0x0000763215067816 */ /* 0x000fe20000000006 */
[----:B0-----:R-:W-:Y:S02]  /*d6370*/  IMAD.WIDE R4, R27, 0x2, R14 ;  /* 0x000000021b047825 */ /* 0x001fe400078e020e */
[----:B------:R-:W2:Y:S04]  /*d6380*/  LDL.LU R21, [R1+0x2b50] ;  /* 0x002b500001157983 */ /* 0x000ea80000300800 */
[----:B------:R-:W3:Y:S04]  /*d6390*/  LDL.LU R26, [R1+0xabc] ;  /* 0x000abc00011a7983 */ /* 0x000ee80000300800 */
[----:B------:R0:W-:Y:S04]  /*d63a0*/  @P2 STG.E.U16 desc[UR76][R4.64], R6 ;  /* 0x0000000604002986 */ /* 0x0001e8000c10154c */
[----:B------:R-:W4:Y:S01]  /*d63b0*/  LDL.LU R27, [R1+0x1b0] ;  /* 0x0001b000011b7983 */ /* 0x000f220000300800 */
[----:B0-----:R-:W-:-:S05]  /*d63c0*/  IMAD.WIDE R4, R25, 0x2, R16 ;  /* 0x0000000219047825 */ /* 0x001fca00078e0210 */
[----:B-----5:R0:W-:Y:S01]  /*d63d0*/  @P4 STG.E.U16 desc[UR76][R4.64], R22 ;  /* 0x0000001604004986 */ /* 0x0201e2000c10154c */
[----:B------:R-:W-:Y:S01]  /*d63e0*/  PRMT R6, R22, 0x7632, R6 ;  /* 0x0000763216067816 */ /* 0x000fe20000000006 */
[----:B0-----:R-:W-:Y:S02]  /*d63f0*/  IMAD.WIDE R4, R25, 0x2, R14 ;  /* 0x0000000219047825 */ /* 0x001fe400078e020e */
[----:B------:R-:W5:Y:S04]  /*d6400*/  LDL.LU R25, [R1+0xac0] ;  /* 0x000ac00001197983 */ /* 0x000f680000300800 */
[----:B------:R-:W2:Y:S01]  /*d6410*/  LDL.LU R22, [R1+0x1d4] ;  /* 0x0001d40001167983 */ /* 0x000ea20000300800 */
[C---:B------:R-:W-:Y:S02]  /*d6420*/  LOP3.LUT P0, RZ, R20.reuse, 0x400000, RZ, 0xc0, !PT ;  /* 0x0040000014ff7812 */ /* 0x040fe4000780c0ff */
[----:B------:R-:W-:-:S11]  /*d6430*/  LOP3.LUT P5, RZ, R20, 0x800000, RZ, 0xc0, !PT ;  /* 0x0080000014ff7812 */ /* 0x000fd600078ac0ff */
[----:B------:R0:W-:Y:S02]  /*d6440*/  @P0 STG.E.U16 desc[UR76][R4.64], R6 ;  /* 0x0000000604000986 */ /* 0x0001e4000c10154c */
[----:B0-----:R-:W-:-:S05]  /*d6450*/  IMAD.WIDE R4, R2, 0x2, R16 ;  /* 0x0000000202047825 */ /* 0x001fca00078e0210 */
[----:B------:R0:W-:Y:S04]  /*d6460*/  @P5 STG.E.U16 desc[UR76][R4.64], R29 ;  /* 0x0000001d04005986 */ /* 0x0001e8000c10154c */
[----:B0-----:R-:W2:Y:S04]  /*d6470*/  LDL.LU R4, [R1+0xac4] ;  /* 0x000ac40001047983 */ /* 0x001ea80000300800 */
[----:B------:R-:W2:Y:S04]  /*d6480*/  LDL.LU R3, [R1+0x1b4] ;  /* 0x0001b40001037983 */ /* 0x000ea80000300800 */
[----:B------:R-:W2:Y:S04]  /*d6490*/  LDL.LU R7, [R1+0xac8] ;  /* 0x000ac80001077983 */ /* 0x000ea80000300800 */
[----:B------:R-:W2:Y:S01]  /*d64a0*/  LDL.LU R5, [R1+0x1d8] ;  /* 0x0001d80001057983 */ /* 0x000ea20000300800 */
[----:B------:R-:W-:-:S02]  /*d64b0*/  LOP3.LUT P3, RZ, R20, 0x1000000, RZ, 0xc0, !PT ;  /* 0x0100000014ff7812 */ /* 0x000fc4000786c0ff */
[----:B------:R-:W-:Y:S01]  /*d64c0*/  LOP3.LUT P1, RZ, R19, 0x2000000, RZ, 0xc0, !PT ;  /* 0x0200000013ff7812 */ /* 0x000fe2000782c0ff */
[----:B------:R-:W-:Y:S01]  /*d64d0*/  IMAD.WIDE R10, R2, 0x2, R14 ;  /* 0x00000002020a7825 */ /* 0x000fe200078e020e */
[----:B------:R-:W-:Y:S01]  /*d64e0*/  PRMT R6, R29, 0x7632, R6 ;  /* 0x000076321d067816 */ /* 0x000fe20000000006 */
[----:B------:R-:W2:Y:S01]  /*d64f0*/  LDL.LU R2, [R1+0xacc] ;  /* 0x000acc0001027983 */ /* 0x000ea20000300800 */
[----:B------:R-:W-:-:S03]  /*d6500*/  LOP3.LUT P4, RZ, R19, 0x4000000, RZ, 0xc0, !PT ;  /* 0x0400000013ff7812 */ /* 0x000fc6000788c0ff */
[----:B------:R-:W2:Y:S04]  /*d6510*/  LDL.LU R29, [R1+0x1b8] ;  /* 0x0001b800011d7983 */ /* 0x000ea80000300800 */
[----:B------:R3:W-:Y:S01]  /*d6520*/  @P3 STG.E.U16 desc[UR76][R10.64], R6 ;  /* 0x000000060a003986 */ /* 0x0007e2000c10154c */
[----:B------:R-:W-:Y:S02]  /*d6530*/  LOP3.LUT P2, RZ, R12, 0x8000000, RZ, 0xc0, !PT ;  /* 0x080000000cff7812 */ /* 0x000fe4000784c0ff */
[----:B------:R-:W-:Y:S01]  /*d6540*/  LOP3.LUT R8, R8, 0xfffdffff, RZ, 0xc0, !PT ;  /* 0xfffdffff08087812 */ /* 0x000fe200078ec0ff */
[----:B---3--:R-:W-:-:S05]  /*d6550*/  IMAD.WIDE R10, R26, 0x2, R16 ;  /* 0x000000021a0a7825 */ /* 0x008fca00078e0210 */
[----:B----4-:R0:W-:Y:S01]  /*d6560*/  @P1 STG.E.U16 desc[UR76][R10.64], R27 ;  /* 0x0000001b0a001986 */ /* 0x0101e2000c10154c */
[----:B------:R-:W-:Y:S01]  /*d6570*/  PRMT R6, R27, 0x7632, R6 ;  /* 0x000076321b067816 */ /* 0x000fe20000000006 */
[----:B0-----:R-:W-:Y:S02]  /*d6580*/  IMAD.WIDE R10, R26, 0x2, R14 ;  /* 0x000000021a0a7825 */ /* 0x001fe400078e020e */
[----:B------:R-:W3:Y:S04]  /*d6590*/  LDL.LU R26, [R1+0xad0] ;  /* 0x000ad000011a7983 */ /* 0x000ee80000300800 */
[----:B------:R5:W-:Y:S04]  /*d65a0*/  @P4 STG.E.U16 desc[UR76][R10.64], R6 ;  /* 0x000000060a004986 */ /* 0x000be8000c10154c */
[----:B------:R-:W4:Y:S01]  /*d65b0*/  LDL.LU R27, [R1+0x1dc] ;  /* 0x0001dc00011b7983 */ /* 0x000f220000300800 */
[----:B-----5:R-:W-:-:S05]  /*d65c0*/  IMAD.WIDE R10, R25, 0x2, R16 ;  /* 0x00000002190a7825 */ /* 0x020fca00078e0210 */
[----:B--2---:R0:W-:Y:S01]  /*d65d0*/  @P2 STG.E.U16 desc[UR76][R10.64], R22 ;  /* 0x000000160a002986 */ /* 0x0041e2000c10154c */
[----:B------:R-:W-:Y:S01]  /*d65e0*/  PRMT R6, R22, 0x7632, R6 ;  /* 0x0000763216067816 */ /* 0x000fe20000000006 */
[----:B0-----:R-:W-:Y:S02]  /*d65f0*/  IMAD.WIDE R10, R25, 0x2, R14 ;  /* 0x00000002190a7825 */ /* 0x001fe400078e020e */
[----:B------:R-:W2:Y:S04]  /*d6600*/  LDL.LU R25, [R1+0xad4] ;  /* 0x000ad40001197983 */ /* 0x000ea80000300800 */
[----:B------:R-:W5:Y:S01]  /*d6610*/  LDL.LU R22, [R1+0x1bc] ;  /* 0x0001bc0001167983 */ /* 0x000f620000300800 */
[----:B------:R-:W-:-:S13]  /*d6620*/  LOP3.LUT P6, RZ, R21, 0x10000, RZ, 0xc0, !PT ;  /* 0x0001000015ff7812 */ /* 0x000fda00078cc0ff */
        /* <DEDUP_REMOVED lines=10> */
[----:B------:R0:W-:Y:S10]  /*d66d0*/  @P5 STG.E.U16 desc[UR76][R10.64], R6 ;  /* 0x000000060a005986 */ /* 0x0001f4000c10154c */
[----:B------:R-:W-:-:S02]  /*d66e0*/  @P6 LOP3.LUT R8, R8, 0x100000, RZ, 0xfc, !PT ;  /* 0x0010000008086812 */ /* 0x000fc400078efcff */
[----:B------:R-:W-:Y:S01]  /*d66f0*/  LOP3.LUT P6, RZ, R13, 0x8000000, RZ, 0xc0, !PT ;  /* 0x080000000dff7812 */ /* 0x000fe200078cc0ff */
[----:B0-----:R-:W-:Y:S01]  /*d6700*/  IMAD.WIDE R10, R4, 0x2, R16 ;  /* 0x00000002040a7825 */ /* 0x001fe200078e0210 */
[----:B------:R-:W-:-:S11]  /*d6710*/  PRMT R6, R3, 0x7632, R6 ;  /* 0x0000763203067816 */ /* 0x000fd60000000006 */
[----:B------:R0:W-:Y:S01]  /*d6720*/  @P6 STG.E.U16 desc[UR76][R10.64], R3 ;  /* 0x000000030a006986 */ /* 0x0001e2000c10154c */
[----:B------:R-:W-:Y:S01]  /*d6730*/  LOP3.LUT P6, RZ, R8, 0x100000, RZ, 0xc0, !PT ;  /* 0x0010000008ff7812 */ /* 0x000fe200078cc0ff */
[----:B0-----:R-:W-:Y:S02]  /*d6740*/  IMAD.WIDE R10, R4, 0x2, R14 ;  /* 0x00000002040a7825 */ /* 0x001fe400078e020e */
[----:B------:R-:W5:Y:S10]  /*d6750*/  LDL.LU R4, [R1+0xad8] ;  /* 0x000ad80001047983 */ /* 0x000f740000300800 */
[----:B------:R0:W-:Y:S01]  /*d6760*/  @P6 STG.E.U16 desc[UR76][R10.64], R6 ;  /* 0x000000060a006986 */ /* 0x0001e2000c10154c */
[----:B------:R-:W-:-:S03]  /*d6770*/  LOP3.LUT P6, RZ, R8, 0x80000, RZ, 0xc0, !PT ;  /* 0x0008000008ff7812 */ /* 0x000fc600078cc0ff */
[----:B------:R-:W5:Y:S01]  /*d6780*/  LDL.LU R3, [R1+0x1f0] ;  /* 0x0001f00001037983 */ /* 0x000f620000300800 */
[----:B0-----:R-:W-:-:S09]  /*d6790*/  IMAD.WIDE R10, R7, 0x2, R16 ;  /* 0x00000002070a7825 */ /* 0x001fd200078e0210 */
[----:B------:R0:W-:Y:S01]  /*d67a0*/  @P6 STG.E.U16 desc[UR76][R10.64], R5 ;  /* 0x000000050a006986 */ /* 0x0001e2000c10154c */
[----:B------:R-:W-:Y:S02]  /*d67b0*/  LOP3.LUT P6, RZ, R8, 0x40000, RZ, 0xc0, !PT ;  /* 0x0004000008ff7812 */ /* 0x000fe400078cc0ff */
[----:B------:R-:W-:Y:S01]  /*d67c0*/  PRMT R6, R5, 0x7632, R6 ;  /* 0x0000763205067816 */ /* 0x000fe20000000006 */
[----:B0-----:R-:W-:-:S10]  /*d67d0*/  IMAD.WIDE R10, R7, 0x2, R14 ;  /* 0x00000002070a7825 */ /* 0x001fd400078e020e */
[----:B------:R0:W-:Y:S01]  /*d67e0*/  @P6 STG.E.U16 desc[UR76][R10.64], R6 ;  /* 0x000000060a006986 */ /* 0x0001e2000c10154c */
[----:B------:R-:W-:Y:S02]  /*d67f0*/  LOP3.LUT P6, RZ, R8, 0x20000, RZ, 0xc0, !PT ;  /* 0x0002000008ff7812 */ /* 0x000fe400078cc0ff */
[----:B------:R-:W-:Y:S02]  /*d6800*/  LOP3.LUT P0, RZ, R21, 0x40000, RZ, 0xc0, !PT ;  /* 0x0004000015ff7812 */ /* 0x000fe4000780c0ff */
[----:B------:R-:W-:Y:S01]  /*d6810*/  LOP3.LUT P3, RZ, R20, 0x2000000, RZ, 0xc0, !PT ;  /* 0x0200000014ff7812 */ /* 0x000fe2000786c0ff */
[----:B0-----:R-:W-:Y:S01]  /*d6820*/  IMAD.WIDE R10, R2, 0x2, R16 ;  /* 0x00000002020a7825 */ /* 0x001fe200078e0210 */
[----:B------:R-:W-:-:S07]  /*d6830*/  PRMT R6, R29, 0x7632, R6 ;  /* 0x000076321d067816 */ /* 0x000fce0000000006 */
[----:B------:R0:W-:Y:S01]  /*d6840*/  @P6 STG.E.U16 desc[UR76][R10.64], R29 ;  /* 0x0000001d0a006986 */ /* 0x0001e2000c10154c */
[----:B------:R-:W-:Y:S01]  /*d6850*/  LOP3.LUT P1, RZ, R20, 0x4000000, RZ, 0xc0, !PT ;  /* 0x0400000014ff7812 */ /* 0x000fe2000782c0ff */
[----:B0-----:R-:W-:-:S05]  /*d6860*/  IMAD.WIDE R10, R2, 0x2, R14 ;  /* 0x00000002020a7825 */ /* 0x001fca00078e020e */
[----:B------:R3:W-:Y:S01]  /*d6870*/  @P0 STG.E.U16 desc[UR76][R10.64], R6 ;  /* 0x000000060a000986 */ /* 0x0007e2000c10154c */
[----:B------:R-:W-:Y:S01]  /*d6880*/  LOP3.LUT P4, RZ, R19, 0x8000000, RZ, 0xc0, !PT ;  /* 0x0800000013ff7812 */ /* 0x000fe2000788c0ff */
[----:B---3--:R-:W-:-:S05]  /*d6890*/  IMAD.WIDE R10, R26, 0x2, R16 ;  /* 0x000000021a0a7825 */ /* 0x008fca00078e0210 */
[----:B----4-:R0:W-:Y:S01]  /*d68a0*/  @P3 STG.E.U16 desc[UR76][R10.64], R27 ;  /* 0x0000001b0a003986 */ /* 0x0101e2000c10154c */
[----:B------:R-:W-:Y:S01]  /*d68b0*/  PRMT R6, R27, 0x7632, R6 ;  /* 0x000076321b067816 */ /* 0x000fe20000000006 */
[----:B0-----:R-:W-:Y:S02]  /*d68c0*/  IMAD.WIDE R10, R26, 0x2, R14 ;  /* 0x000000021a0a7825 */ /* 0x001fe400078e020e */
[----:B------:R-:W3:Y:S04]  /*d68d0*/  LDL.LU R26, [R1+0xadc] ;  /* 0x000adc00011a7983 */ /* 0x000ee80000300800 */
[----:B------:R2:W-:Y:S04]  /*d68e0*/  @P1 STG.E.U16 desc[UR76][R10.64], R6 ;  /* 0x000000060a001986 */ /* 0x0005e8000c10154c */
[----:B------:R-:W4:Y:S01]  /*d68f0*/  LDL.LU R27, [R1+0x1e0] ;  /* 0x0001e000011b7983 */ /* 0x000f220000300800 */
[----:B--2---:R-:W-:-:S05]  /*d6900*/  IMAD.WIDE R10, R25, 0x2, R16 ;  /* 0x00000002190a7825 */ /* 0x004fca00078e0210 */
[----:B-----5:R0:W-:Y:S01]  /*d6910*/  @P4 STG.E.U16 desc[UR76][R10.64], R22 ;  /* 0x000000160a004986 */ /* 0x0201e2000c10154c */
[----:B------:R-:W-:Y:S01]  /*d6920*/  PRMT R6, R22, 0x7632, R6 ;  /* 0x0000763216067816 */ /* 0x000fe20000000006 */
[----:B0-----:R-:W-:Y:S02]  /*d6930*/  IMAD.WIDE R10, R25, 0x2, R14 ;  /* 0x00000002190a7825 */ /* 0x001fe400078e020e */
[----:B------:R-:W2:Y:S04]  /*d6940*/  LDL.LU R25, [R1+0xae0] ;  /* 0x000ae00001197983 */ /* 0x000ea80000300800 */
[----:B------:R-:W5:Y:S04]  /*d6950*/  LDL.LU R22, [R1+0x1f4] ;  /* 0x0001f40001167983 */ /* 0x000f680000300800 */
[----:B------:R-:W5:Y:S04]  /*d6960*/  LDL.LU R2, [R1+0xae4] ;  /* 0x000ae40001027983 */ /* 0x000f680000300800 */
[----:B------:R-:W5:Y:S01]  /*d6970*/  LDL.LU R29, [R1+0x1e4] ;  /* 0x0001e400011d7983 */ /* 0x000f620000300800 */
[----:B------:R-:W-:-:S02]  /*d6980*/  LOP3.LUT P2, RZ, R19, 0x10000000, RZ, 0xc0, !PT ;  /* 0x1000000013ff7812 */ /* 0x000fc4000784c0ff */
[C---:B------:R-:W-:Y:S01]  /*d6990*/  LOP3.LUT P5, RZ, R12.reuse, 0x20000000, RZ, 0xc0, !PT ;  /* 0x200000000cff7812 */ /* 0x040fe200078ac0ff */
[----:B------:R-:W5:Y:S01]  /*d69a0*/  LDL.LU R7, [R1+0xae8] ;  /* 0x000ae80001077983 */ /* 0x000f620000300800 */
[----:B------:R-:W-:-:S09]  /*d69b0*/  LOP3.LUT P3, RZ, R12, 0x40000000, RZ, 0xc0, !PT ;  /* 0x400000000cff7812 */ /* 0x000fd2000786c0ff */
[----:B------:R0:W-:Y:S01]  /*d69c0*/  @P2 STG.E.U16 desc[UR76][R10.64], R6 ;  /* 0x000000060a002986 */ /* 0x0001e2000c10154c */
[C---:B------:R-:W-:Y:S02]  /*d69d0*/  LOP3.LUT P0, RZ, R13.reuse, 0x20000000, RZ, 0xc0, !PT ;  /* 0x200000000dff7812 */ /* 0x040fe4000780c0ff */
[----:B------:R-:W-:Y:S02]  /*d69e0*/  LOP3.LUT P4, RZ, R13, 0x40000000, RZ, 0xc0, !PT ;  /* 0x400000000dff7812 */ /* 0x000fe4000788c0ff */
[----:B------:R-:W-:Y:S01]  /*d69f0*/  LOP3.LUT P1, RZ, R18, 0x80000000, RZ, 0xc0, !PT ;  /* 0x8000000012ff7812 */ /* 0x000fe2000782c0ff */
[----:B0-----:R-:W-:-:S04]  /*d6a00*/  IMAD.WIDE R10, R4, 0x2, R16 ;  /* 0x00000002040a7825 */ /* 0x001fc800078e0210 */
[----:B------:R-:W-:Y:S01]  /*d6a10*/  IMAD.WIDE R4, R4, 0x2, R14 ;  /* 0x0000000204047825 */ /* 0x000fe200078e020e */
[----:B------:R-:W-:Y:S01]  /*d6a20*/  PRMT R6, R3, 0x7632, R6 ;  /* 0x0000763203067816 */ /* 0x000fe20000000006 */
[----:B------:R-:W-:Y:S04]  /*d6a30*/  @P5 STG.E.U16 desc[UR76][R10.64], R3 ;  /* 0x000000030a005986 */ /* 0x000fe8000c10154c */
[----:B------:R0:W-:Y:S04]  /*d6a40*/  @P3 STG.E.U16 desc[UR76][R4.64], R6 ;  /* 0x0000000604003986 */ /* 0x0001e8000c10154c */
[----:B0-----:R-:W5:Y:S04]  /*d6a50*/  LDL.LU R5, [R1+0x1f8] ;  /* 0x0001f80001057983 */ /* 0x001f680000300800 */
[----:B------:R-:W5:Y:S04]  /*d6a60*/  LDL.LU R4, [R1+0xaec] ;  /* 0x000aec0001047983 */ /* 0x000f680000300800 */
[----:B------:R-:W5:Y:S01]  /*d6a70*/  LDL.LU R3, [R1+0x1e8] ;  /* 0x0001e80001037983 */ /* 0x000f620000300800 */
        /* <DEDUP_REMOVED lines=12> */
[----:B------:R-:W5:Y:S01]  /*d6b40*/  LDL.LU R22, [R1+0x1ec] ;  /* 0x0001ec0001167983 */ /* 0x000f620000300800 */
        /* <DEDUP_REMOVED lines=20> */
[----:B------:R-:W5:Y:S04]  /*d6c90*/  LDL.LU R2, [R1+0xaf8] ;  /* 0x000af80001027983 */ /* 0x000f680000300800 */
[----:B------:R-:W5:Y:S06]  /*d6ca0*/  LDL.LU R29, [R1+0x210] ;  /* 0x00021000011d7983 */ /* 0x000f6c0000300800 */
[----:B------:R0:W-:Y:S01]  /*d6cb0*/  @P6 STG.E.U16 desc[UR76][R10.64], R6 ;  /* 0x000000060a006986 */ /* 0x0001e2000c10154c */
[----:B------:R-:W-:Y:S01]  /*d6cc0*/  LOP3.LUT P6, RZ, R8, 0x8000, RZ, 0xc0, !PT ;  /* 0x0000800008ff7812 */ /* 0x000fe200078cc0ff */
[----:B0-----:R-:W-:-:S12]  /*d6cd0*/  IMAD.WIDE R10, R7, 0x2, R16 ;  /* 0x00000002070a7825 */ /* 0x001fd800078e0210 */
[----:B------:R0:W-:Y:S01]  /*d6ce0*/  @P6 STG.E.U16 desc[UR76][R10.64], R5 ;  /* 0x000000050a006986 */ /* 0x0001e2000c10154c */
[----:B------:R-:W-:Y:S02]  /*d6cf0*/  LOP3.LUT P6, RZ, R8, 0x4000, RZ, 0xc0, !PT ;  /* 0x0000400008ff7812 */ /* 0x000fe400078cc0ff */
[----:B------:R-:W-:Y:S02]  /*d6d00*/  PRMT R6, R5, 0x7632, R6 ;  /* 0x0000763205067816 */ /* 0x000fe40000000006 */
[----:B------:R-:W-:Y:S01]  /*d6d10*/  LOP3.LUT P2, RZ, R19, 0x40000000, RZ, 0xc0, !PT ;  /* 0x4000000013ff7812 */ /* 0x000fe2000784c0ff */
[----:B0-----:R-:W-:-:S08]  /*d6d20*/  IMAD.WIDE R10, R7, 0x2, R14 ;  /* 0x00000002070a7825 */ /* 0x001fd000078e020e */
[----:B------:R0:W-:Y:S01]  /*d6d30*/  @P6 STG.E.U16 desc[UR76][R10.64], R6 ;  /* 0x000000060a006986 */ /* 0x0001e2000c10154c */
[----:B------:R-:W-:Y:S02]  /*d6d40*/  LOP3.LUT P6, RZ, R8, 0x2000, RZ, 0xc0, !PT ;  /* 0x0000200008ff7812 */ /* 0x000fe400078cc0ff */
[----:B------:R-:W-:Y:S02]  /*d6d50*/  LOP3.LUT P3, RZ, R12, 0x80000000, RZ, 0xc0, !PT ;  /* 0x800000000cff7812 */ /* 0x000fe4000786c0ff */
[----:B------:R-:W-:Y:S01]  /*d6d60*/  LOP3.LUT P0, RZ, R19, 0x1, RZ, 0xc0, !PT ;  /* 0x0000000113ff7812 */ /* 0x000fe2000780c0ff */
[----:B0-----:R-:W-:Y:S01]  /*d6d70*/  IMAD.WIDE R10, R4, 0x2, R16 ;  /* 0x00000002040a7825 */ /* 0x001fe200078e0210 */
[----:B------:R-:W-:-:S03]  /*d6d80*/  PRMT R6, R3, 0x7632, R6 ;  /* 0x0000763203067816 */ /* 0x000fc60000000006 */
[----:B------:R-:W-:-:S04]  /*d6d90*/  IMAD.WIDE R4, R4, 0x2, R14 ;  /* 0x0000000204047825 */ /* 0x000fc800078e020e */
[----:B------:R-:W-:Y:S04]  /*d6da0*/  @P6 STG.E.U16 desc[UR76][R10.64], R3 ;  /* 0x000000030a006986 */ /* 0x000fe8000c10154c */
        /* <DEDUP_REMOVED lines=16> */
[----:B------:R-:W-:-:S11]  /*d6eb0*/  LOP3.LUT P5, RZ, R13, 0x2, RZ, 0xc0, !PT ;  /* 0x000000020dff7812 */ /* 0x000fd600078ac0ff */
[----:B------:R0:W-:Y:S02]  /*d6ec0*/  @P1 STG.E.U16 desc[UR76][R4.64], R6 ;  /* 0x0000000604001986 */ /* 0x0001e4000c10154c */
[----:B0-----:R-:W-:-:S05]  /*d6ed0*/  IMAD.WIDE R4, R2, 0x2, R16 ;  /* 0x0000000202047825 */ /* 0x001fca00078e0210 */
[----:B------:R0:W-:Y:S04]  /*d6ee0*/  @P5 STG.E.U16 desc[UR76][R4.64], R29 ;  /* 0x0000001d04005986 */ /* 0x0001e8000c10154c */
[----:B0-----:R-:W5:Y:S04]  /*d6ef0*/  LDL.LU R4, [R1+0xb04] ;  /* 0x000b040001047983 */ /* 0x001f680000300800 */
[----:B------:R-:W5:Y:S04]  /*d6f00*/  LDL.LU R3, [R1+0x204] ;  /* 0x0002040001037983 */ /* 0x000f680000300800 */
[----:B------:R-:W5:Y:S04]  /*d6f10*/  LDL.LU R7, [R1+0xb08] ;  /* 0x000b080001077983 */ /* 0x000f680000300800 */
[----:B------:R-:W5:Y:S01]  /*d6f20*/  LDL.LU R5, [R1+0x218] ;  /* 0x0002180001057983 */ /* 0x000f620000300800 */
[----:B------:R-:W-:-:S02]  /*d6f30*/  LOP3.LUT P3, RZ, R13, 0x4, RZ, 0xc0, !PT ;  /* 0x000000040dff7812 */ /* 0x000fc4000786c0ff */
[----:B------:R-:W-:Y:S01]  /*d6f40*/  LOP3.LUT P2, RZ, R21, 0x200000, RZ, 0xc0, !PT ;  /* 0x0020000015ff7812 */ /* 0x000fe2000784c0ff */
[----:B------:R-:W-:Y:S01]  /*d6f50*/  IMAD.WIDE R10, R2, 0x2, R14 ;  /* 0x00000002020a7825 */ /* 0x000fe200078e020e */
[----:B------:R-:W-:Y:S01]  /*d6f60*/  PRMT R6, R29, 0x7632, R6 ;  /* 0x000076321d067816 */ /* 0x000fe20000000006 */
[----:B------:R-:W5:Y:S01]  /*d6f70*/  LDL.LU R2, [R1+0xb0c] ;  /* 0x000b0c0001027983 */ /* 0x000f620000300800 */
[----:B------:R-:W-:-:S03]  /*d6f80*/  LOP3.LUT P4, RZ, R21, 0x400000, RZ, 0xc0, !PT ;  /* 0x0040000015ff7812 */ /* 0x000fc6000788c0ff */
[----:B------:R-:W5:Y:S04]  /*d6f90*/  LDL.LU R29, [R1+0x208] ;  /* 0x00020800011d7983 */ /* 0x000f680000300800 */
        /* <DEDUP_REMOVED lines=52> */
[----:B0-----:R-:W-:Y:S01]  /*d72e0*/  IMAD.WIDE R10, R2, 0x2, R14 ;  /* 0x00000002020a7825 */ /* 0x001fe200078e020e */
[----:B------:R-:W-:Y:S01]  /*d72f0*/  LOP3.LUT P4, RZ, R21, 0x800000, RZ, 0xc0, !PT ;  /* 0x0080000015ff7812 */ /* 0x000fe2000788c0ff */
[----:B------:R-:W5:Y:S04]  /*d7300*/  LDL.LU R2, [R1+0xb1c] ;  /* 0x000b1c0001027983 */ /* 0x000f680000300800 */
[----:B------:R3:W-:Y:S02]  /*d7310*/  @P1 STG.E.U16 desc[UR76][R10.64], R6 ;  /* 0x000000060a001986 */ /* 0x0007e4000c10154c */
[----:B---3--:R-:W-:-:S05]  /*d7320*/  IMAD.WIDE R10, R26, 0x2, R16 ;  /* 0x000000021a0a7825 */ /* 0x008fca00078e0210 */
[----:B----4-:R0:W-:Y:S01]  /*d7330*/  @P3 STG.E.U16 desc[UR76][R10.64], R27 ;  /* 0x0000001b0a003986 */ /* 0x0101e2000c10154c */
[----:B------:R-:W-:Y:S01]  /*d7340*/  PRMT R6, R27, 0x7632, R6 ;  /* 0x000076321b067816 */ /* 0x000fe20000000006 */
[----:B0-----:R-:W-:Y:S02]  /*d7350*/  IMAD.WIDE R10, R26, 0x2, R14 ;  /* 0x000000021a0a7825 */ /* 0x001fe400078e020e */
[----:B------:R-:W3:Y:S04]  /*d7360*/  LDL.LU R27, [R1+0x220] ;  /* 0x00022000011b7983 */ /* 0x000ee80000300800 */
[----:B------:R2:W-:Y:S02]  /*d7370*/  @P2 STG.E.U16 desc[UR76][R10.64], R6 ;  /* 0x000000060a002986 */ /* 0x0005e4000c10154c */
[----:B--2---:R-:W-:-:S05]  /*d7380*/  IMAD.WIDE R10, R25, 0x2, R16 ;  /* 0x00000002190a7825 */ /* 0x004fca00078e0210 */
[----:B-----5:R0:W-:Y:S01]  /*d7390*/  @P4 STG.E.U16 desc[UR76][R10.64], R22 ;  /* 0x000000160a004986 */ /* 0x0201e2000c10154c */
[----:B------:R-:W-:Y:S01]  /*d73a0*/  PRMT R6, R22, 0x7632, R6 ;  /* 0x0000763216067816 */ /* 0x000fe20000000006 */
[----:B0-----:R-:W-:Y:S02]  /*d73b0*/  IMAD.WIDE R10, R25, 0x2, R14 ;  /* 0x00000002190a7825 */ /* 0x001fe400078e020e */
[----:B------:R-:W2:Y:S04]  /*d73c0*/  LDL.LU R25, [R1+0xb20] ;  /* 0x000b200001197983 */ /* 0x000ea80000300800 */
[----:B------:R-:W4:Y:S04]  /*d73d0*/  LDL.LU R22, [R1+0x234] ;  /* 0x0002340001167983 */ /* 0x000f280000300800 */
[----:B------:R-:W5:Y:S04]  /*d73e0*/  LDL.LU R29, [R1+0xb24] ;  /* 0x000b2400011d7983 */ /* 0x000f680000300800 */
[----:B------:R-:W5:Y:S01]  /*d73f0*/  LDL.LU R26, [R1+0x224] ;  /* 0x00022400011a7983 */ /* 0x000f620000300800 */
[----:B------:R-:W-:-:S02]  /*d7400*/  LOP3.LUT P0, RZ, R21, 0x1000000, RZ, 0xc0, !PT ;  /* 0x0100000015ff7812 */ /* 0x000fc4000780c0ff */
[----:B------:R-:W-:Y:S01]  /*d7410*/  LOP3.LUT P5, RZ, R20, 0x80000000, RZ, 0xc0, !PT ;  /* 0x8000000014ff7812 */ /* 0x000fe200078ac0ff */
        /* <DEDUP_REMOVED lines=14> */
[----:B------:R-:W-:-:S05]  /*d7500*/  IMAD.WIDE R10, R2, 0x2, R16 ;  /* 0x00000002020a7825 */ /* 0x000fca00078e0210 */
[----:B---3--:R0:W-:Y:S01]  /*d7510*/  @P1 STG.E.U16 desc[UR76][R10.64], R27 ;  /* 0x0000001b0a001986 */ /* 0x0081e2000c10154c */
[----:B------:R-:W-:Y:S01]  /*d7520*/  PRMT R6, R27, 0x7632, R6 ;  /* 0x000076321b067816 */ /* 0x000fe20000000006 */
[----:B0-----:R-:W-:Y:S02]  /*d7530*/  IMAD.WIDE R10, R2, 0x2, R14 ;  /* 0x00000002020a7825 */ /* 0x001fe400078e020e */
[----:B------:R-:W3:Y:S04]  /*d7540*/  LDL.LU R2, [R1+0xb40] ;  /* 0x000b400001027983 */ /* 0x000ee80000300800 */
[----:B------:R2:W-:Y:S04]  /*d7550*/  @P4 STG.E.U16 desc[UR76][R10.64], R6 ;  /* 0x000000060a004986 */ /* 0x0005e8000c10154c */
[----:B------:R-:W3:Y:S01]  /*d7560*/  LDL.LU R27, [R1+0x23c] ;  /* 0x00023c00011b7983 */ /* 0x000ee20000300800 */
[----:B--2---:R-:W-:-:S05]  /*d7570*/  IMAD.WIDE R10, R25, 0x2, R16 ;  /* 0x00000002190a7825 */ /* 0x004fca00078e0210 */
[----:B----4-:R0:W-:Y:S01]  /*d7580*/  @P2 STG.E.U16 desc[UR76][R10.64], R22 ;  /* 0x000000160a002986 */ /* 0x0101e2000c10154c */
[----:B------:R-:W-:Y:S01]  /*d7590*/  PRMT R6, R22, 0x7632, R6 ;  /* 0x0000763216067816 */ /* 0x000fe20000000006 */
[----:B0-----:R-:W-:Y:S02]  /*d75a0*/  IMAD.WIDE R10, R25, 0x2, R14 ;  /* 0x00000002190a7825 */ /* 0x001fe400078e020e */
[----:B------:R-:W2:Y:S04]  /*d75b0*/  LDL.LU R25, [R1+0xb4c] ;  /* 0x000b4c0001197983 */ /* 0x000ea80000300800 */
[----:B------:R-:W4:Y:S01]  /*d75c0*/  LDL.LU R22, [R1+0x22c] ;  /* 0x00022c0001167983 */ /* 0x000f220000300800 */
        /* <DEDUP_REMOVED lines=15> */
[----:B-----5:R-:W-:Y:S01]  /*d76c0*/  IMAD.WIDE R10, R29, 0x2, R16 ;  /* 0x000000021d0a7825 */ /* 0x020fe200078e0210 */
[----:B------:R-:W-:-:S11]  /*d76d0*/  PRMT R6, R26, 0x7632, R6 ;  /* 0x000076321a067816 */ /* 0x000fd60000000006 */
[----:B------:R0:W-:Y:S02]  /*d76e0*/  @P6 STG.E.U16 desc[UR76][R10.64], R26 ;  /* 0x0000001a0a006986 */ /* 0x0001e4000c10154c */
[----:B0-----:R-:W-:Y:S02]  /*d76f0*/  IMAD.WIDE R10, R29, 0x2, R14 ;  /* 0x000000021d0a7825 */ /* 0x001fe400078e020e */
[----:B------:R-:W5:Y:S04]  /*d7700*/  LDL.LU R29, [R1+0xb58] ;  /* 0x000b5800011d7983 */ /* 0x000f680000300800 */
[----:B------:R-:W5:Y:S01]  /*d7710*/  LDL.LU R26, [R1+0x250] ;  /* 0x00025000011a7983 */ /* 0x000f620000300800 */
[----:B------:R-:W-:-:S13]  /*d7720*/  LOP3.LUT P6, RZ, R8, 0x100, RZ, 0xc0, !PT ;  /* 0x0000010008ff7812 */ /* 0x000fda00078cc0ff */
        /* <DEDUP_REMOVED lines=10> */
[C---:B------:R-:W-:Y:S02]  /*d77d0*/  LOP3.LUT P3, RZ, R21.reuse, 0x2, RZ, 0xc0, !PT ;  /* 0x0000000215ff7812 */ /* 0x040fe4000786c0ff */
[----:B------:R-:W-:Y:S01]  /*d77e0*/  LOP3.LUT P1, RZ, R21, 0x4, RZ, 0xc0, !PT ;  /* 0x0000000415ff7812 */ /* 0x000fe2000782c0ff */
[----:B0-----:R-:W-:Y:S01]  /*d77f0*/  IMAD.WIDE R10, R4, 0x2, R16 ;  /* 0x00000002040a7825 */ /* 0x001fe200078e0210 */
[----:B------:R-:W-:-:S03]  /*d7800*/  PRMT R6, R3, 0x7632, R6 ;  /* 0x0000763203067816 */ /* 0x000fc60000000006 */
[----:B------:R-:W-:-:S04]  /*d7810*/  IMAD.WIDE R4, R4, 0x2, R14 ;  /* 0x0000000204047825 */ /* 0x000fc800078e020e */
[----:B------:R-:W-:Y:S01]  /*d7820*/  @P6 STG.E.U16 desc[UR76][R10.64], R3 ;  /* 0x000000030a006986 */ /* 0x000fe2000c10154c */
[----:B------:R-:W-:-:S03]  /*d7830*/  LOP3.LUT P4, RZ, R20, 0x8, RZ, 0xc0, !PT ;  /* 0x0000000814ff7812 */ /* 0x000fc6000788c0ff */
[----:B------:R3:W-:Y:S02]  /*d7840*/  @P0 STG.E.U16 desc[UR76][R4.64], R6 ;  /* 0x0000000604000986 */ /* 0x0007e4000c10154c */
[----:B---3--:R-:W-:-:S04]  /*d7850*/  IMAD.WIDE R4, R2, 0x2, R16 ;  /* 0x0000000202047825 */ /* 0x008fc800078e0210 */
[----:B------:R-:W-:Y:S01]  /*d7860*/  IMAD.WIDE R2, R2, 0x2, R14 ;  /* 0x0000000202027825 */ /* 0x000fe200078e020e */
[----:B------:R-:W-:Y:S01]  /*d7870*/  PRMT R6, R27, 0x7632, R6 ;  /* 0x000076321b067816 */ /* 0x000fe20000000006 */
[----:B------:R0:W-:Y:S04]  /*d7880*/  @P3 STG.E.U16 desc[UR76][R4.64], R27 ;  /* 0x0000001b04003986 */ /* 0x0001e8000c10154c */
[----:B------:R2:W-:Y:S04]  /*d7890*/  @P1 STG.E.U16 desc[UR76][R2.64], R6 ;  /* 0x0000000602001986 */ /* 0x0005e8000c10154c */
[----:B0-----:R-:W3:Y:S01]  /*d78a0*/  LDL.LU R27, [R1+0xb64] ;  /* 0x000b6400011b7983 */ /* 0x001ee20000300800 */
[----:B--2---:R-:W-:-:S05]  /*d78b0*/  IMAD.WIDE R2, R25, 0x2, R16 ;  /* 0x0000000219027825 */ /* 0x004fca00078e0210 */
[----:B----4-:R0:W-:Y:S01]  /*d78c0*/  @P4 STG.E.U16 desc[UR76][R2.64], R22 ;  /* 0x0000001602004986 */ /* 0x0101e2000c10154c */
[----:B------:R-:W-:Y:S01]  /*d78d0*/  PRMT R6, R22, 0x7632, R6 ;  /* 0x0000763216067816 */ /* 0x000fe20000000006 */
[----:B0-----:R-:W-:Y:S02]  /*d78e0*/  IMAD.WIDE R2, R25, 0x2, R14 ;  /* 0x0000000219027825 */ /* 0x001fe400078e020e */
[----:B------:R-:W2:Y:S04]  /*d78f0*/  LDL.LU R25, [R1+0x240] ;  /* 0x0002400001197983 */ /* 0x000ea80000300800 */
[----:B------:R-:W4:Y:S04]  /*d7900*/  LDL.LU R22, [R1+0xb70] ;  /* 0x000b700001167983 */ /* 0x000f280000300800 */
[----:B------:R-:W4:Y:S01]  /*d7910*/  LDL.LU R7, [R1+0x254] ;  /* 0x0002540001077983 */ /* 0x000f220000300800 */
[----:B------:R-:W-:-:S02]  /*d7920*/  LOP3.LUT P2, RZ, R20, 0x10, RZ, 0xc0, !PT ;  /* 0x0000001014ff7812 */ /* 0x000fc4000784c0ff */
[----:B------:R-:W-:-:S11]  /*d7930*/  LOP3.LUT P5, RZ, R19, 0x20, RZ, 0xc0, !PT ;  /* 0x0000002013ff7812 */ /* 0x000fd600078ac0ff */
[----:B------:R5:W-:Y:S02]  /*d7940*/  @P2 STG.E.U16 desc[UR76][R2.64], R6 ;  /* 0x0000000602002986 */ /* 0x000be4000c10154c */
[----:B-----5:R-:W-:-:S05]  /*d7950*/  IMAD.WIDE R2, R29, 0x2, R16 ;  /* 0x000000021d027825 */ /* 0x020fca00078e0210 */
[----:B------:R0:W-:Y:S04]  /*d7960*/  @P5 STG.E.U16 desc[UR76][R2.64], R26 ;  /* 0x0000001a02005986 */ /* 0x0001e8000c10154c */
[----:B0-----:R-:W5:Y:S04]  /*d7970*/  LDL.LU R2, [R1+0xb7c] ;  /* 0x000b7c0001027983 */ /* 0x001f680000300800 */
[----:B------:R-:W5:Y:S04]  /*d7980*/  LDL.LU R5, [R1+0x244] ;  /* 0x0002440001057983 */ /* 0x000f680000300800 */
[----:B------:R-:W5:Y:S04]  /*d7990*/  LDL.LU R4, [R1+0xb88] ;  /* 0x000b880001047983 */ /* 0x000f680000300800 */
[----:B------:R-:W5:Y:S01]  /*d79a0*/  LDL.LU R3, [R1+0x258] ;  /* 0x0002580001037983 */ /* 0x000f620000300800 */
[----:B------:R-:W-:-:S03]  /*d79b0*/  IMAD.WIDE R10, R29, 0x2, R14 ;  /* 0x000000021d0a7825 */ /* 0x000fc600078e020e */
[----:B------:R-:W5:Y:S01]  /*d79c0*/  LDL.LU R29, [R1+0xb94] ;  /* 0x000b9400011d7983 */ /* 0x000f620000300800 */
[----:B------:R-:W-:Y:S02]  /*d79d0*/  LOP3.LUT P3, RZ, R19, 0x40, RZ, 0xc0, !PT ;  /* 0x0000004013ff7812 */ /* 0x000fe4000786c0ff */
[----:B------:R-:W-:Y:S02]  /*d79e0*/  LOP3.LUT P0, RZ, R12, 0x20, RZ, 0xc0, !PT ;  /* 0x000000200cff7812 */ /* 0x000fe4000780c0ff */
[----:B------:R-:W-:Y:S02]  /*d79f0*/  PRMT R6, R26, 0x7632, R6 ;  /* 0x000076321a067816 */ /* 0x000fe40000000006 */
[----:B------:R-:W-:Y:S01]  /*d7a00*/  LOP3.LUT P4, RZ, R12, 0x40, RZ, 0xc0, !PT ;  /* 0x000000400cff7812 */ /* 0x000fe2000788c0ff */
[----:B------:R-:W5:Y:S01]  /*d7a10*/  LDL.LU R26, [R1+0xba0] ;  /* 0x000ba000011a7983 */ /* 0x000f620000300800 */
[----:B------:R-:W-:-:S05]  /*d7a20*/  LOP3.LUT P1, RZ, R13, 0x80, RZ, 0xc0, !PT ;  /* 0x000000800dff7812 */ /* 0x000fca000782c0ff */
[----:B------:R3:W-:Y:S02]  /*d7a30*/  @P3 STG.E.U16 desc[UR76][R10.64], R6 ;  /* 0x000000060a003986 */ /* 0x0007e4000c10154c */
[----:B---3--:R-:W-:-:S05]  /*d7a40*/  IMAD.WIDE R10, R27, 0x2, R16 ;  /* 0x000000021b0a7825 */ /* 0x008fca00078e0210 */
[----:B--2---:R0:W-:Y:S01]  /*d7a50*/  @P0 STG.E.U16 desc[UR76][R10.64], R25 ;  /* 0x000000190a000986 */ /* 0x0041e2000c10154c */
[----:B------:R-:W-:Y:S01]  /*d7a60*/  PRMT R6, R25, 0x7632, R6 ;  /* 0x0000763219067816 */ /* 0x000fe20000000006 */
[----:B0-----:R-:W-:Y:S02]  /*d7a70*/  IMAD.WIDE R10, R27, 0x2, R14 ;  /* 0x000000021b0a7825 */ /* 0x001fe400078e020e */
[----:B------:R-:W2:Y:S04]  /*d7a80*/  LDL.LU R27, [R1+0x25c] ;  /* 0x00025c00011b7983 */ /* 0x000ea80000300800 */
[----:B------:R4:W-:Y:S04]  /*d7a90*/  @P4 STG.E.U16 desc[UR76][R10.64], R6 ;  /* 0x000000060a004986 */ /* 0x0009e8000c10154c */
[----:B------:R-:W3:Y:S01]  /*d7aa0*/  LDL.LU R25, [R1+0xbac] ;  /* 0x000bac0001197983 */ /* 0x000ee20000300800 */
[----:B----4-:R-:W-:-:S05]  /*d7ab0*/  IMAD.WIDE R10, R22, 0x2, R16 ;  /* 0x00000002160a7825 */ /* 0x010fca00078e0210 */
[----:B------:R0:W-:Y:S02]  /*d7ac0*/  @P1 STG.E.U16 desc[UR76][R10.64], R7 ;  /* 0x000000070a001986 */ /* 0x0001e4000c10154c */
[----:B0-----:R-:W-:Y:S02]  /*d7ad0*/  IMAD.WIDE R10, R22, 0x2, R14 ;  /* 0x00000002160a7825 */ /* 0x001fe400078e020e */
        /* <DEDUP_REMOVED lines=12> */
[----:B------:R-:W-:Y:S02]  /*d7ba0*/  LOP3.LUT R8, R8, 0xffffffef, RZ, 0xc0, !PT ;  /* 0xffffffef08087812 */ /* 0x000fe400078ec0ff */
[----:B------:R-:W-:-:S09]  /*d7bb0*/  PRMT R6, R7, 0x7632, R6 ;  /* 0x0000763207067816 */ /* 0x000fd20000000006 */
[----:B------:R-:W-:Y:S02]  /*d7bc0*/  @P6 LOP3.LUT R8, R8, 0x10, RZ, 0xfc, !PT ;  /* 0x0000001008086812 */ /* 0x000fe400078efcff */
[----:B------:R-:W-:Y:S01]  /*d7bd0*/  LOP3.LUT P6, RZ, R21, 0x8000000, RZ, 0xc0, !PT ;  /* 0x0800000015ff7812 */ /* 0x000fe200078cc0ff */
[----:B------:R5:W-:Y:S02]  /*d7be0*/  @P5 STG.E.U16 desc[UR76][R10.64], R6 ;  /* 0x000000060a005986 */ /* 0x000be4000c10154c */
[----:B-----5:R-:W-:-:S10]  /*d7bf0*/  IMAD.WIDE R10, R2, 0x2, R16 ;  /* 0x00000002020a7825 */ /* 0x020fd400078e0210 */
[----:B------:R0:W-:Y:S01]  /*d7c00*/  @P6 STG.E.U16 desc[UR76][R10.64], R5 ;  /* 0x000000050a006986 */ /* 0x0001e2000c10154c */
[----:B------:R-:W-:Y:S02]  /*d7c10*/  LOP3.LUT P6, RZ, R8, 0x10, RZ, 0xc0, !PT ;  /* 0x0000001008ff7812 */ /* 0x000fe400078cc0ff */
[----:B------:R-:W-:Y:S01]  /*d7c20*/  PRMT R6, R5, 0x7632, R6 ;  /* 0x0000763205067816 */ /* 0x000fe20000000006 */
[----:B0-----:R-:W-:Y:S02]  /*d7c30*/  IMAD.WIDE R10, R2, 0x2, R14 ;  /* 0x00000002020a7825 */ /* 0x001fe400078e020e */
[----:B------:R-:W5:Y:S08]  /*d7c40*/  LDL.LU R2, [R1+0xbb8] ;  /* 0x000bb80001027983 */ /* 0x000f700000300800 */
[----:B------:R0:W-:Y:S01]  /*d7c50*/  @P6 STG.E.U16 desc[UR76][R10.64], R6 ;  /* 0x000000060a006986 */ /* 0x0001e2000c10154c */
[----:B------:R-:W-:Y:S01]  /*d7c60*/  LOP3.LUT P6, RZ, R8, 0x8, RZ, 0xc0, !PT ;  /* 0x0000000808ff7812 */ /* 0x000fe200078cc0ff */
[----:B0-----:R-:W-:-:S12]  /*d7c70*/  IMAD.WIDE R10, R4, 0x2, R16 ;  /* 0x00000002040a7825 */ /* 0x001fd800078e0210 */
[----:B------:R-:W-:Y:S01]  /*d7c80*/  @P6 STG.E.U16 desc[UR76][R10.64], R3 ;  /* 0x000000030a006986 */ /* 0x000fe2000c10154c */
[----:B------:R-:W-:Y:S01]  /*d7c90*/  LOP3.LUT P6, RZ, R8, 0x4, RZ, 0xc0, !PT ;  /* 0x0000000408ff7812 */ /* 0x000fe200078cc0ff */
[----:B------:R-:W-:Y:S01]  /*d7ca0*/  IMAD.WIDE R4, R4, 0x2, R14 ;  /* 0x0000000204047825 */ /* 0x000fe200078e020e */
[----:B------:R-:W-:-:S11]  /*d7cb0*/  PRMT R6, R3, 0x7632, R6 ;  /* 0x0000763203067816 */ /* 0x000fd60000000006 */
[----:B------:R0:W-:Y:S01]  /*d7cc0*/  @P6 STG.E.U16 desc[UR76][R4.64], R6 ;  /* 0x0000000604006986 */ /* 0x0001e2000c10154c */
[----:B------:R-:W-:Y:S01]  /*d7cd0*/  LOP3.LUT P6, RZ, R8, 0x2, RZ, 0xc0, !PT ;  /* 0x0000000208ff7812 */ /* 0x000fe200078cc0ff */
[----:B0-----:R-:W-:Y:S01]  /*d7ce0*/  IMAD.WIDE R4, R29, 0x2, R16 ;  /* 0x000000021d047825 */ /* 0x001fe200078e0210 */
[----:B------:R-:W-:-:S11]  /*d7cf0*/  PRMT R6, R0, 0x7632, R6 ;  /* 0x0000763200067816 */ /* 0x000fd60000000006 */
[----:B------:R0:W-:Y:S01]  /*d7d00*/  @P6 STG.E.U16 desc[UR76][R4.64], R0 ;  /* 0x0000000004006986 */ /* 0x0001e2000c10154c */
[----:B------:R-:W-:-:S03]  /*d7d10*/  LOP3.LUT P2, RZ, R20, 0x40, RZ, 0xc0, !PT ;  /* 0x0000004014ff7812 */ /* 0x000fc6000784c0ff */
[----:B0-----:R-:W5:Y:S01]  /*d7d20*/  LDL.LU R0, [R1+0x2b4c] ;  /* 0x002b4c0001007983 */ /* 0x001f620000300800 */
[----:B------:R-:W-:Y:S01]  /*d7d30*/  LOP3.LUT P3, RZ, R19, 0x80, RZ, 0xc0, !PT ;  /* 0x0000008013ff7812 */ /* 0x000fe2000786c0ff */
[----:B------:R-:W-:Y:S01]  /*d7d40*/  IMAD.WIDE R4, R29, 0x2, R14 ;  /* 0x000000021d047825 */ /* 0x000fe200078e020e */
[----:B------:R-:W-:-:S07]  /*d7d50*/  LOP3.LUT P0, RZ, R19, 0x100, RZ, 0xc0, !PT ;  /* 0x0000010013ff7812 */ /* 0x000fce000780c0ff */
[----:B------:R0:W-:Y:S01]  /*d7d60*/  @P2 STG.E.U16 desc[UR76][R4.64], R6 ;  /* 0x0000000604002986 */ /* 0x0001e2000c10154c */
[----:B------:R-:W-:Y:S01]  /*d7d70*/  LOP3.LUT P4, RZ, R12, 0x80, RZ, 0xc0, !PT ;  /* 0x000000800cff7812 */ /* 0x000fe2000788c0ff */
[----:B0-----:R-:W-:-:S05]  /*d7d80*/  IMAD.WIDE R4, R26, 0x2, R16 ;  /* 0x000000021a047825 */ /* 0x001fca00078e0210 */
[----:B--2---:R0:W-:Y:S01]  /*d7d90*/  @P3 STG.E.U16 desc[UR76][R4.64], R27 ;  /* 0x0000001b04003986 */ /* 0x0041e2000c10154c */
[----:B------:R-:W-:Y:S01]  /*d7da0*/  PRMT R6, R27, 0x7632, R6 ;  /* 0x000076321b067816 */ /* 0x000fe20000000006 */
[----:B0-----:R-:W-:Y:S02]  /*d7db0*/  IMAD.WIDE R4, R26, 0x2, R14 ;  /* 0x000000021a047825 */ /* 0x001fe400078e020e */
[----:B------:R-:W2:Y:S04]  /*d7dc0*/  LDL.LU R26, [R1+0xbc4] ;  /* 0x000bc400011a7983 */ /* 0x000ea80000300800 */
[----:B------:R3:W-:Y:S04]  /*d7dd0*/  @P0 STG.E.U16 desc[UR76][R4.64], R6 ;  /* 0x0000000604000986 */ /* 0x0007e8000c10154c */
[----:B------:R-:W2:Y:S01]  /*d7de0*/  LDL.LU R27, [R1+0x290] ;  /* 0x00029000011b7983 */ /* 0x000ea20000300800 */
[----:B---3--:R-:W-:-:S05]  /*d7df0*/  IMAD.WIDE R4, R25, 0x2, R16 ;  /* 0x0000000219047825 */ /* 0x008fca00078e0210 */
[----:B----4-:R0:W-:Y:S01]  /*d7e00*/  @P4 STG.E.U16 desc[UR76][R4.64], R22 ;  /* 0x0000001604004986 */ /* 0x0101e2000c10154c */
[----:B------:R-:W-:Y:S01]  /*d7e10*/  PRMT R6, R22, 0x7632, R6 ;  /* 0x0000763216067816 */ /* 0x000fe20000000006 */
[----:B0-----:R-:W-:Y:S02]  /*d7e20*/  IMAD.WIDE R4, R25, 0x2, R14 ;  /* 0x0000000219047825 */ /* 0x001fe400078e020e */
[----:B------:R-:W3:Y:S04]  /*d7e30*/  LDL.LU R25, [R1+0xbd0] ;  /* 0x000bd00001197983 */ /* 0x000ee80000300800 */
[----:B------:R-:W4:Y:S04]  /*d7e40*/  LDL.LU R22, [R1+0x264] ;  /* 0x0002640001167983 */ /* 0x000f280000300800 */
[----:B------:R-:W4:Y:S04]  /*d7e50*/  LDL.LU R3, [R1+0xbdc] ;  /* 0x000bdc0001037983 */ /* 0x000f280000300800 */
[----:B------:R-:W4:Y:S01]  /*d7e60*/  LDL.LU R29, [R1+0x294] ;  /* 0x00029400011d7983 */ /* 0x000f220000300800 */
[----:B------:R-:W-:-:S02]  /*d7e70*/  LOP3.LUT P1, RZ, R12, 0x100, RZ, 0xc0, !PT ;  /* 0x000001000cff7812 */ /* 0x000fc4000782c0ff */
[C---:B------:R-:W-:Y:S02]  /*d7e80*/  LOP3.LUT P5, RZ, R13.reuse, 0x200, RZ, 0xc0, !PT ;  /* 0x000002000dff7812 */ /* 0x040fe400078ac0ff */
[----:B------:R-:W-:-:S09]  /*d7e90*/  LOP3.LUT P3, RZ, R13, 0x400, RZ, 0xc0, !PT ;  /* 0x000004000dff7812 */ /* 0x000fd2000786c0ff */
[----:B------:R5:W-:Y:S01]  /*d7ea0*/  @P1 STG.E.U16 desc[UR76][R4.64], R6 ;  /* 0x0000000604001986 */ /* 0x000be2000c10154c */
[C---:B------:R-:W-:Y:S02]  /*d7eb0*/  LOP3.LUT P2, RZ, R21.reuse, 0x20000000, RZ, 0xc0, !PT ;  /* 0x2000000015ff7812 */ /* 0x040fe4000784c0ff */
[C---:B------:R-:W-:Y:S02]  /*d7ec0*/  LOP3.LUT P4, RZ, R21.reuse, 0x40000000, RZ, 0xc0, !PT ;  /* 0x4000000015ff7812 */ /* 0x040fe4000788c0ff */
[----:B------:R-:W-:Y:S01]  /*d7ed0*/  LOP3.LUT P0, RZ, R21, 0x20, RZ, 0xc0, !PT ;  /* 0x0000002015ff7812 */ /* 0x000fe2000780c0ff */
[----:B-----5:R-:W-:-:S05]  /*d7ee0*/  IMAD.WIDE R4, R2, 0x2, R16 ;  /* 0x0000000202047825 */ /* 0x020fca00078e0210 */
[----:B------:R0:W-:Y:S01]  /*d7ef0*/  @P5 STG.E.U16 desc[UR76][R4.64], R0 ;  /* 0x0000000004005986 */ /* 0x0001e2000c10154c */
[----:B------:R-:W-:Y:S01]  /*d7f00*/  PRMT R6, R0, 0x7632, R6 ;  /* 0x0000763200067816 */ /* 0x000fe20000000006 */
[----:B0-----:R-:W-:Y:S02]  /*d7f10*/  IMAD.WIDE R4, R2, 0x2, R14 ;  /* 0x0000000202047825 */ /* 0x001fe400078e020e */
[----:B------:R-:W5:Y:S04]  /*d7f20*/  LDL.LU R0, [R1+0x2b48] ;  /* 0x002b480001007983 */ /* 0x000f680000300800 */
[----:B------:R-:W5:Y:S04]  /*d7f30*/  LDL.LU R7, [R1+0xbe8] ;  /* 0x000be80001077983 */ /* 0x000f680000300800 */
[----:B------:R0:W-:Y:S04]  /*d7f40*/  @P3 STG.E.U16 desc[UR76][R4.64], R6 ;  /* 0x0000000604003986 */ /* 0x0001e8000c10154c */
[----:B0-----:R-:W5:Y:S04]  /*d7f50*/  LDL.LU R5, [R1+0x268] ;  /* 0x0002680001057983 */ /* 0x001f680000300800 */
[----:B------:R-:W5:Y:S04]  /*d7f60*/  LDL.LU R4, [R1+0xbf4] ;  /* 0x000bf40001047983 */ /* 0x000f680000300800 */
[----:B------:R-:W5:Y:S01]  /*d7f70*/  LDL.LU R2, [R1+0x298] ;  /* 0x0002980001027983 */ /* 0x000f620000300800 */
[----:B--2---:R-:W-:-:S05]  /*d7f80*/  IMAD.WIDE R10, R26, 0x2, R16 ;  /* 0x000000021a0a7825 */ /* 0x004fca00078e0210 */
[----:B------:R0:W-:Y:S01]  /*d7f90*/  @P2 STG.E.U16 desc[UR76][R10.64], R27 ;  /* 0x0000001b0a002986 */ /* 0x0001e2000c10154c */
        /* <DEDUP_REMOVED lines=31> */
[----:B------:R-:W4:Y:S04]  /*d8190*/  LDL.LU R3, [R1+0xc78] ;  /* 0x000c780001037983 */ /* 0x000f280000300800 */
[----:B------:R-:W4:Y:S06]  /*d81a0*/  LDL.LU R29, [R1+0x2a0] ;  /* 0x0002a000011d7983 */ /* 0x000f2c0000300800 */
[----:B------:R5:W-:Y:S01]  /*d81b0*/  @P6 STG.E.U16 desc[UR76][R10.64], R6 ;  /* 0x000000060a006986 */ /* 0x000be2000c10154c */
[----:B------:R-:W-:-:S02]  /*d81c0*/  LOP3.LUT P6, RZ, R9, 0x80000000, RZ, 0xc0, !PT ;  /* 0x8000000009ff7812 */ /* 0x000fc400078cc0ff */
[----:B------:R-:W-:Y:S02]  /*d81d0*/  LOP3.LUT P1, RZ, R12, 0x400, RZ, 0xc0, !PT ;  /* 0x000004000cff7812 */ /* 0x000fe4000782c0ff */
[----:B------:R-:W-:Y:S01]  /*d81e0*/  LOP3.LUT P3, RZ, R13, 0x800, RZ, 0xc0, !PT ;  /* 0x000008000dff7812 */ /* 0x000fe2000786c0ff */
[----:B-----5:R-:W-:-:S08]  /*d81f0*/  IMAD.WIDE R10, R7, 0x2, R16 ;  /* 0x00000002070a7825 */ /* 0x020fd000078e0210 */
[----:B------:R0:W-:Y:S01]  /*d8200*/  @P6 STG.E.U16 desc[UR76][R10.64], R5 ;  /* 0x000000050a006986 */ /* 0x0001e2000c10154c */
[----:B------:R-:W-:Y:S02]  /*d8210*/  LOP3.LUT P6, RZ, R9, 0x40000000, RZ, 0xc0, !PT ;  /* 0x4000000009ff7812 */ /* 0x000fe400078cc0ff */
[----:B------:R-:W-:Y:S01]  /*d8220*/  PRMT R6, R5, 0x7632, R6 ;  /* 0x0000763205067816 */ /* 0x000fe20000000006 */
[----:B0-----:R-:W-:-:S10]  /*d8230*/  IMAD.WIDE R10, R7, 0x2, R14 ;  /* 0x00000002070a7825 */ /* 0x001fd400078e020e */
[----:B------:R0:W-:Y:S01]  /*d8240*/  @P6 STG.E.U16 desc[UR76][R10.64], R6 ;  /* 0x000000060a006986 */ /* 0x0001e2000c10154c */
[----:B------:R-:W-:Y:S02]  /*d8250*/  LOP3.LUT P6, RZ, R9, 0x20000000, RZ, 0xc0, !PT ;  /* 0x2000000009ff7812 */ /* 0x000fe400078cc0ff */
[----:B------:R-:W-:Y:S01]  /*d8260*/  LOP3.LUT P2, RZ, R13, 0x1000, RZ, 0xc0, !PT ;  /* 0x000010000dff7812 */ /* 0x000fe2000784c0ff */
[----:B0-----:R-:W-:Y:S01]  /*d8270*/  IMAD.WIDE R10, R4, 0x2, R16 ;  /* 0x00000002040a7825 */ /* 0x001fe200078e0210 */
[----:B------:R-:W-:-:S03]  /*d8280*/  PRMT R6, R2, 0x7632, R6 ;  /* 0x0000763202067816 */ /* 0x000fc60000000006 */
[----:B------:R-:W-:-:S06]  /*d8290*/  IMAD.WIDE R4, R4, 0x2, R14 ;  /* 0x0000000204047825 */ /* 0x000fcc00078e020e */
[----:B------:R-:W-:Y:S04]  /*d82a0*/  @P6 STG.E.U16 desc[UR76][R10.64], R2 ;  /* 0x000000020a006986 */ /* 0x000fe8000c10154c */
[----:B------:R2:W-:Y:S01]  /*d82b0*/  @P1 STG.E.U16 desc[UR76][R4.64], R6 ;  /* 0x0000000604001986 */ /* 0x0005e2000c10154c */
[----:B------:R-:W-:Y:S01]  /*d82c0*/  LOP3.LUT P4, RZ, R21, 0x80000000, RZ, 0xc0, !PT ;  /* 0x8000000015ff7812 */ /* 0x000fe2000788c0ff */
[----:B--2---:R-:W-:-:S05]  /*d82d0*/  IMAD.WIDE R4, R26, 0x2, R16 ;  /* 0x000000021a047825 */ /* 0x004fca00078e0210 */
[----:B------:R0:W-:Y:S01]  /*d82e0*/  @P3 STG.E.U16 desc[UR76][R4.64], R27 ;  /* 0x0000001b04003986 */ /* 0x0001e2000c10154c */
[----:B------:R-:W-:Y:S01]  /*d82f0*/  PRMT R6, R27, 0x7632, R6 ;  /* 0x000076321b067816 */ /* 0x000fe20000000006 */
[----:B0-----:R-:W-:Y:S02]  /*d8300*/  IMAD.WIDE R4, R26, 0x2, R14 ;  /* 0x000000021a047825 */ /* 0x001fe400078e020e */
[----:B------:R-:W2:Y:S04]  /*d8310*/  LDL.LU R26, [R1+0xc84] ;  /* 0x000c8400011a7983 */ /* 0x000ea80000300800 */
[----:B------:R3:W-:Y:S04]  /*d8320*/  @P2 STG.E.U16 desc[UR76][R4.64], R6 ;  /* 0x0000000604002986 */ /* 0x0007e8000c10154c */
[----:B------:R-:W5:Y:S01]  /*d8330*/  LDL.LU R27, [R1+0x2b0] ;  /* 0x0002b000011b7983 */ /* 0x000f620000300800 */
[----:B---3--:R-:W-:-:S05]  /*d8340*/  IMAD.WIDE R4, R25, 0x2, R16 ;  /* 0x0000000219047825 */ /* 0x008fca00078e0210 */
[----:B----4-:R0:W-:Y:S01]  /*d8350*/  @P4 STG.E.U16 desc[UR76][R4.64], R22 ;  /* 0x0000001604004986 */ /* 0x0101e2000c10154c */
[----:B------:R-:W-:Y:S01]  /*d8360*/  PRMT R6, R22, 0x7632, R6 ;  /* 0x0000763216067816 */ /* 0x000fe20000000006 */
[----:B0-----:R-:W-:Y:S02]  /*d8370*/  IMAD.WIDE R4, R25, 0x2, R14 ;  /* 0x0000000219047825 */ /* 0x001fe400078e020e */
[----:B------:R-:W3:Y:S04]  /*d8380*/  LDL.LU R25, [R1+0xc90] ;  /* 0x000c900001197983 */ /* 0x000ee80000300800 */
[----:B------:R-:W4:Y:S01]  /*d8390*/  LDL.LU R22, [R1+0x2a4] ;  /* 0x0002a40001167983 */ /* 0x000f220000300800 */
[----:B------:R-:W-:Y:S02]  /*d83a0*/  LOP3.LUT P0, RZ, R0, 0x1, RZ, 0xc0, !PT ;  /* 0x0000000100ff7812 */ /* 0x000fe4000780c0ff */
[----:B------:R-:W-:-:S11]  /*d83b0*/  LOP3.LUT P5, RZ, R21, 0x80, RZ, 0xc0, !PT ;  /* 0x0000008015ff7812 */ /* 0x000fd600078ac0ff */
[----:B------:R0:W-:Y:S02]  /*d83c0*/  @P0 STG.E.U16 desc[UR76][R4.64], R6 ;  /* 0x0000000604000986 */ /* 0x0001e4000c10154c */
[----:B0-----:R-:W-:-:S05]  /*d83d0*/  IMAD.WIDE R4, R3, 0x2, R16 ;  /* 0x0000000203047825 */ /* 0x001fca00078e0210 */
[----:B------:R0:W-:Y:S04]  /*d83e0*/  @P5 STG.E.U16 desc[UR76][R4.64], R29 ;  /* 0x0000001d04005986 */ /* 0x0001e8000c10154c */
[----:B0-----:R-:W4:Y:S04]  /*d83f0*/  LDL.LU R4, [R1+0xc9c] ;  /* 0x000c9c0001047983 */ /* 0x001f280000300800 */
[----:B------:R-:W4:Y:S04]  /*d8400*/  LDL.LU R2, [R1+0x2b4] ;  /* 0x0002b40001027983 */ /* 0x000f280000300800 */
[----:B------:R-:W4:Y:S04]  /*d8410*/  LDL.LU R7, [R1+0xca8] ;  /* 0x000ca80001077983 */ /* 0x000f280000300800 */
[----:B------:R-:W4:Y:S01]  /*d8420*/  LDL.LU R5, [R1+0x2a8] ;  /* 0x0002a80001057983 */ /* 0x000f220000300800 */
[----:B------:R-:W-:-:S02]  /*d8430*/  LOP3.LUT P3, RZ, R21, 0x100, RZ, 0xc0, !PT ;  /* 0x0000010015ff7812 */ /* 0x000fc4000786c0ff */
[C---:B------:R-:W-:Y:S01]  /*d8440*/  LOP3.LUT P1, RZ, R20.reuse, 0x200, RZ, 0xc0, !PT ;  /* 0x0000020014ff7812 */ /* 0x040fe2000782c0ff */
[----:B------:R-:W-:Y:S01]  /*d8450*/  IMAD.WIDE R10, R3, 0x2, R14 ;  /* 0x00000002030a7825 */ /* 0x000fe200078e020e */
[----:B------:R-:W-:Y:S01]  /*d8460*/  PRMT R6, R29, 0x7632, R6 ;  /* 0x000076321d067816 */ /* 0x000fe20000000006 */
[----:B------:R-:W4:Y:S01]  /*d8470*/  LDL.LU R3, [R1+0xcb4] ;  /* 0x000cb40001037983 */ /* 0x000f220000300800 */
[----:B------:R-:W-:-:S03]  /*d8480*/  LOP3.LUT P4, RZ, R20, 0x400, RZ, 0xc0, !PT ;  /* 0x0000040014ff7812 */ /* 0x000fc6000788c0ff */
[----:B------:R-:W4:Y:S04]  /*d8490*/  LDL.LU R29, [R1+0x2b8] ;  /* 0x0002b800011d7983 */ /* 0x000f280000300800 */
[----:B------:R2:W-:Y:S01]  /*d84a0*/  @P3 STG.E.U16 desc[UR76][R10.64], R6 ;  /* 0x000000060a003986 */ /* 0x0005e2000c10154c */
[----:B------:R-:W-:Y:S01]  /*d84b0*/  LOP3.LUT P2, RZ, R19, 0x800, RZ, 0xc0, !PT ;  /* 0x0000080013ff7812 */ /* 0x000fe2000784c0ff */
[----:B--2---:R-:W-:-:S05]  /*d84c0*/  IMAD.WIDE R10, R26, 0x2, R16 ;  /* 0x000000021a0a7825 */ /* 0x004fca00078e0210 */
[----:B-----5:R0:W-:Y:S01]  /*d84d0*/  @P1 STG.E.U16 desc[UR76][R10.64], R27 ;  /* 0x0000001b0a001986 */ /* 0x0201e2000c10154c */
        /* <DEDUP_REMOVED lines=29> */
[C---:B------:R-:W-:Y:S01]  /*d86b0*/  LOP3.LUT P6, RZ, R9.reuse, 0x10000000, RZ, 0xc0, !PT ;  /* 0x1000000009ff7812 */ /* 0x040fe200078cc0ff */
[----:B0-----:R-:W-:Y:S02]  /*d86c0*/  IMAD.WIDE R10, R4, 0x2, R14 ;  /* 0x00000002040a7825 */ /* 0x001fe400078e020e */
[----:B------:R-:W4:Y:S10]  /*d86d0*/  LDL.LU R4, [R1+0xcd8] ;  /* 0x000cd80001047983 */ /* 0x000f340000300800 */
[----:B------:R0:W-:Y:S01]  /*d86e0*/  @P6 STG.E.U16 desc[UR76][R10.64], R6 ;  /* 0x000000060a006986 */ /* 0x0001e2000c10154c */
[----:B------:R-:W-:-:S03]  /*d86f0*/  LOP3.LUT P6, RZ, R9, 0x8000000, RZ, 0xc0, !PT ;  /* 0x0800000009ff7812 */ /* 0x000fc600078cc0ff */
[----:B------:R-:W4:Y:S01]  /*d8700*/  LDL.LU R2, [R1+0x2c0] ;  /* 0x0002c00001027983 */ /* 0x000f220000300800 */
        /* <DEDUP_REMOVED lines=32> */
[C---:B------:R-:W-:Y:S01]  /*d8910*/  LOP3.LUT P5, RZ, R19.reuse, 0x2000, RZ, 0xc0, !PT ;  /* 0x0000200013ff7812 */ /* 0x040fe200078ac0ff */
[----:B------:R-:W4:Y:S01]  /*d8920*/  LDL.LU R7, [R1+0xcec] ;  /* 0x000cec0001077983 */ /* 0x000f220000300800 */
        /* <DEDUP_REMOVED lines=10> */
[----:B0-----:R-:W4:Y:S04]  /*d89d0*/  LDL.LU R5, [R1+0x2c8] ;  /* 0x0002c80001057983 */ /* 0x001f280000300800 */
[----:B------:R-:W4:Y:S04]  /*d89e0*/  LDL.LU R4, [R1+0xcf0] ;  /* 0x000cf00001047983 */ /* 0x000f280000300800 */
[----:B------:R-:W4:Y:S01]  /*d89f0*/  LDL.LU R2, [R1+0x2d8] ;  /* 0x0002d80001027983 */ /* 0x000f220000300800 */
        /* <DEDUP_REMOVED lines=32> */
[----:B0-----:R-:W-:Y:S01]  /*d8c00*/  IMAD.WIDE R10, R3, 0x2, R14 ;  /* 0x00000002030a7825 */ /* 0x001fe200078e020e */
[----:B------:R-:W-:Y:S01]  /*d8c10*/  LOP3.LUT P2, RZ, R20, 0x4000, RZ, 0xc0, !PT ;  /* 0x0000400014ff7812 */ /* 0x000fe2000784c0ff */
[----:B------:R-:W4:Y:S10]  /*d8c20*/  LDL.LU R3, [R1+0xcfc] ;  /* 0x000cfc0001037983 */ /* 0x000f340000300800 */
[----:B------:R0:W-:Y:S01]  /*d8c30*/  @P6 STG.E.U16 desc[UR76][R10.64], R6 ;  /* 0x000000060a006986 */ /* 0x0001e2000c10154c */
[----:B------:R-:W-:-:S02]  /*d8c40*/  LOP3.LUT P6, RZ, R9, 0x800000, RZ, 0xc0, !PT ;  /* 0x0080000009ff7812 */ /* 0x000fc400078cc0ff */
[----:B------:R-:W-:Y:S01]  /*d8c50*/  LOP3.LUT P3, RZ, R19, 0x8000, RZ, 0xc0, !PT ;  /* 0x0000800013ff7812 */ /* 0x000fe2000786c0ff */
        /* <DEDUP_REMOVED lines=31> */
[----:B------:R-:W-:Y:S02]  /*d8e50*/  LOP3.LUT P1, RZ, R12, 0x10000, RZ, 0xc0, !PT ;  /* 0x000100000cff7812 */ /* 0x000fe4000782c0ff */
[----:B------:R-:W-:Y:S02]  /*d8e60*/  LOP3.LUT R9, R9, 0xfffdffff, RZ, 0xc0, !PT ;  /* 0xfffdffff09097812 */ /* 0x000fe400078ec0ff */
[C---:B------:R-:W-:Y:S02]  /*d8e70*/  LOP3.LUT P5, RZ, R13.reuse, 0x20000, RZ, 0xc0, !PT ;  /* 0x000200000dff7812 */ /* 0x040fe400078ac0ff */
[----:B------:R-:W-:-:S05]  /*d8e80*/  LOP3.LUT P3, RZ, R13, 0x40000, RZ, 0xc0, !PT ;  /* 0x000400000dff7812 */ /* 0x000fca000786c0ff */
[----:B------:R-:W-:Y:S02]  /*d8e90*/  @P6 LOP3.LUT R9, R9, 0x20000, RZ, 0xfc, !PT ;  /* 0x0002000009096812 */ /* 0x000fe400078efcff */
[----:B------:R-:W-:Y:S01]  /*d8ea0*/  LOP3.LUT P6, RZ, R19, 0x40000, RZ, 0xc0, !PT ;  /* 0x0004000013ff7812 */ /* 0x000fe200078cc0ff */
[----:B------:R0:W-:Y:S01]  /*d8eb0*/  @P1 STG.E.U16 desc[UR76][R4.64], R6 ;  /* 0x0000000604001986 */ /* 0x0001e2000c10154c */
[----:B------:R-:W-:-:S03]  /*d8ec0*/  LOP3.LUT R9, R9, 0xfffbffff, RZ, 0xc0, !PT ;  /* 0xfffbffff09097812 */ /* 0x000fc600078ec0ff */
[----:B------:R-:W-:Y:S04]  /*d8ed0*/  STL.64 [R1+0x2b40], R18 ;  /* 0x002b401201007387 */ /* 0x000fe80000100a00 */
[----:B------:R-:W4:Y:S04]  /*d8ee0*/  LDL.LU R7, [R1+0xd0c] ;  /* 0x000d0c0001077983 */ /* 0x000f280000300800 */
[----:B------:R-:W-:Y:S02]  /*d8ef0*/  @P6 LOP3.LUT R9, R9, 0x40000, RZ, 0xfc, !PT ;  /* 0x0004000009096812 */ /* 0x000fe400078efcff */
[----:B------:R-:W-:-:S02]  /*d8f00*/  LOP3.LUT P6, RZ, R19, 0x20000, RZ, 0xc0, !PT ;  /* 0x0002000013ff7812 */ /* 0x000fc400078cc0ff */
[C---:B------:R-:W-:Y:S02]  /*d8f10*/  LOP3.LUT P2, RZ, R0.reuse, 0x20, RZ, 0xc0, !PT ;  /* 0x0000002000ff7812 */ /* 0x040fe4000784c0ff */
[----:B------:R-:W-:Y:S02]  /*d8f20*/  LOP3.LUT R9, R9, 0xfff7ffff, RZ, 0xc0, !PT ;  /* 0xfff7ffff09097812 */ /* 0x000fe400078ec0ff */
[----:B------:R-:W-:Y:S01]  /*d8f30*/  LOP3.LUT P4, RZ, R0, 0x40, RZ, 0xc0, !PT ;  /* 0x0000004000ff7812 */ /* 0x000fe2000788c0ff */
[----:B0-----:R-:W-:-:S05]  /*d8f40*/  IMAD.WIDE R4, R3, 0x2, R16 ;  /* 0x0000000203047825 */ /* 0x001fca00078e0210 */
[----:B------:R0:W-:Y:S01]  /*d8f50*/  @P5 STG.E.U16 desc[UR76][R4.64], R29 ;  /* 0x0000001d04005986 */ /* 0x0001e2000c10154c */
[----:B------:R-:W-:Y:S01]  /*d8f60*/  PRMT R6, R29, 0x7632, R6 ;  /* 0x000076321d067816 */ /* 0x000fe20000000006 */
[----:B0-----:R-:W-:-:S05]  /*d8f70*/  IMAD.WIDE R4, R3, 0x2, R14 ;  /* 0x0000000203047825 */ /* 0x001fca00078e020e */
[----:B------:R0:W-:Y:S01]  /*d8f80*/  @P3 STG.E.U16 desc[UR76][R4.64], R6 ;  /* 0x0000000604003986 */ /* 0x0001e2000c10154c */
[----:B------:R-:W-:-:S03]  /*d8f90*/  @P6 LOP3.LUT R9, R9, 0x80000, RZ, 0xfc, !PT ;  /* 0x0008000009096812 */ /* 0x000fc600078efcff */
[----:B0-----:R-:W4:Y:S01]  /*d8fa0*/  LDL.LU R5, [R1+0x2e8] ;  /* 0x0002e80001057983 */ /* 0x001f220000300800 */
[----:B------:R-:W-:Y:S02]  /*d8fb0*/  LOP3.LUT P6, RZ, R20, 0x10000, RZ, 0xc0, !PT ;  /* 0x0001000014ff7812 */ /* 0x000fe400078cc0ff */
[C---:B------:R-:W-:Y:S01]  /*d8fc0*/  LOP3.LUT P0, RZ, R21.reuse, 0x2000, RZ, 0xc0, !PT ;  /* 0x0000200015ff7812 */ /* 0x040fe2000780c0ff */
[----:B------:R-:W4:Y:S01]  /*d8fd0*/  LDL.LU R4, [R1+0xd10] ;  /* 0x000d100001047983 */ /* 0x000f220000300800 */
[----:B------:R-:W-:Y:S02]  /*d8fe0*/  LOP3.LUT P5, RZ, R21, 0x4000, RZ, 0xc0, !PT ;  /* 0x0000400015ff7812 */ /* 0x000fe400078ac0ff */
[----:B------:R-:W-:-:S07]  /*d8ff0*/  LOP3.LUT R9, R9, 0xffefffff, RZ, 0xc0, !PT ;  /* 0xffefffff09097812 */ /* 0x000fce00078ec0ff */
[----:B------:R-:W-:Y:S02]  /*d9000*/  @P6 LOP3.LUT R9, R9, 0x100000, RZ, 0xfc, !PT ;  /* 0x0010000009096812 */ /* 0x000fe400078efcff */
[----:B------:R-:W-:Y:S01]  /*d9010*/  LOP3.LUT P6, RZ, R20, 0x8000, RZ, 0xc0, !PT ;  /* 0x0000800014ff7812 */ /* 0x000fe200078cc0ff */
[----:B--2---:R-:W-:-:S05]  /*d9020*/  IMAD.WIDE R18, R26, 0x2, R16 ;  /* 0x000000021a127825 */ /* 0x004fca00078e0210 */
[----:B-----5:R0:W-:Y:S01]  /*d9030*/  @P2 STG.E.U16 desc[UR76][R18.64], R27 ;  /* 0x0000001b12002986 */ /* 0x0201e2000c10154c */
[----:B------:R-:W-:Y:S01]  /*d9040*/  PRMT R6, R27, 0x7632, R6 ;  /* 0x000076321b067816 */ /* 0x000fe20000000006 */
[----:B0-----:R-:W-:Y:S02]  /*d9050*/  IMAD.WIDE R18, R26, 0x2, R14 ;  /* 0x000000021a127825 */ /* 0x001fe400078e020e */
[----:B------:R-:W2:Y:S04]  /*d9060*/  LDL.LU R26, [R1+0x2f8] ;  /* 0x0002f800011a7983 */ /* 0x000ea80000300800 */
[----:B------:R3:W-:Y:S04]  /*d9070*/  @P4 STG.E.U16 desc[UR76][R18.64], R6 ;  /* 0x0000000612004986 */ /* 0x0007e8000c10154c */
[----:B------:R-:W5:Y:S04]  /*d9080*/  LDL.LU R27, [R1+0xd14] ;  /* 0x000d1400011b7983 */ /* 0x000f680000300800 */
[----:B------:R-:W5:Y:S01]  /*d9090*/  LDL.LU R29, [R1+0x2ec] ;  /* 0x0002ec00011d7983 */ /* 0x000f620000300800 */
[----:B---3--:R-:W-:Y:S01]  /*d90a0*/  IMAD.WIDE R18, R25, 0x2, R16 ;  /* 0x0000000219127825 */ /* 0x008fe200078e0210 */
[----:B----4-:R-:W-:-:S04]  /*d90b0*/  PRMT R6, R22, 0x7632, R6 ;  /* 0x0000763216067816 */ /* 0x010fc80000000006 */
[----:B------:R0:W-:Y:S02]  /*d90c0*/  @P0 STG.E.U16 desc[UR76][R18.64], R22 ;  /* 0x0000001612000986 */ /* 0x0001e4000c10154c */
[----:B0-----:R-:W-:Y:S02]  /*d90d0*/  IMAD.WIDE R18, R25, 0x2, R14 ;  /* 0x0000000219127825 */ /* 0x001fe400078e020e */
[----:B------:R-:W3:Y:S04]  /*d90e0*/  LDL.LU R22, [R1+0xd18] ;  /* 0x000d180001167983 */ /* 0x000ee80000300800 */
[----:B------:R0:W-:Y:S04]  /*d90f0*/  @P5 STG.E.U16 desc[UR76][R18.64], R6 ;  /* 0x0000000612005986 */ /* 0x0001e8000c10154c */
[----:B------:R-:W4:Y:S01]  /*d9100*/  LDL.LU R25, [R1+0x2fc] ;  /* 0x0002fc0001197983 */ /* 0x000f220000300800 */
[----:B0-----:R-:W-:-:S05]  /*d9110*/  IMAD.WIDE R18, R2, 0x2, R16 ;  /* 0x0000000202127825 */ /* 0x001fca00078e0210 */
[----:B------:R0:W-:Y:S01]  /*d9120*/  @P6 STG.E.U16 desc[UR76][R18.64], R11 ;  /* 0x0000000b12006986 */ /* 0x0001e2000c10154c */
[----:B------:R-:W-:Y:S01]  /*d9130*/  LOP3.LUT P6, RZ, R9, 0x100000, RZ, 0xc0, !PT ;  /* 0x0010000009ff7812 */ /* 0x000fe200078cc0ff */
[----:B------:R-:W-:Y:S01]  /*d9140*/  IMAD.WIDE R2, R2, 0x2, R14 ;  /* 0x0000000202027825 */ /* 0x000fe200078e020e */
[----:B------:R-:W-:Y:S01]  /*d9150*/  PRMT R6, R11, 0x7632, R6 ;  /* 0x000076320b067816 */ /* 0x000fe20000000006 */
[----:B0-----:R-:W4:Y:S10]  /*d9160*/  LDL.LU.64 R18, [R1+0x2b40] ;  /* 0x002b400001127983 */ /* 0x001f340000300a00 */
[----:B------:R0:W-:Y:S04]  /*d9170*/  @P6 STG.E.U16 desc[UR76][R2.64], R6 ;  /* 0x0000000602006986 */ /* 0x0001e8000c10154c */
[----:B0-----:R-:W4:Y:S04]  /*d9180*/  LDL.LU R3, [R1+0xd1c] ;  /* 0x000d1c0001037983 */ /* 0x001f280000300800 */
[----:B------:R-:W4:Y:S01]  /*d9190*/  LDL.LU R2, [R1+0x300] ;  /* 0x0003000001027983 */ /* 0x000f220000300800 */
[----:B------:R-:W-:Y:S01]  /*d91a0*/  LOP3.LUT P6, RZ, R9, 0x80000, RZ, 0xc0, !PT ;  /* 0x0008000009ff7812 */ /* 0x000fe200078cc0ff */
[----:B------:R-:W-:Y:S01]  /*d91b0*/  IMAD.WIDE R10, R7, 0x2, R16 ;  /* 0x00000002070a7825 */ /* 0x000fe200078e0210 */
[----:B------:R-:W-:-:S02]  /*d91c0*/  LOP3.LUT P1, RZ, R12, 0x40000, RZ, 0xc0, !PT ;  /* 0x000400000cff7812 */ /* 0x000fc4000782c0ff */
[C---:B------:R-:W-:Y:S02]  /*d91d0*/  LOP3.LUT P3, RZ, R13.reuse, 0x80000, RZ, 0xc0, !PT ;  /* 0x000800000dff7812 */ /* 0x040fe4000786c0ff */
[----:B------:R-:W-:-:S07]  /*d91e0*/  LOP3.LUT P2, RZ, R13, 0x100000, RZ, 0xc0, !PT ;  /* 0x001000000dff7812 */ /* 0x000fce000784c0ff */
[----:B------:R0:W-:Y:S01]  /*d91f0*/  @P6 STG.E.U16 desc[UR76][R10.64], R5 ;  /* 0x000000050a006986 */ /* 0x0001e2000c10154c */
[----:B------:R-:W-:Y:S02]  /*d9200*/  LOP3.LUT P6, RZ, R9, 0x40000, RZ, 0xc0, !PT ;  /* 0x0004000009ff7812 */ /* 0x000fe400078cc0ff */
[----:B------:R-:W-:Y:S01]  /*d9210*/  PRMT R6, R5, 0x7632, R6 ;  /* 0x0000763205067816 */ /* 0x000fe20000000006 */
[----:B0-----:R-:W-:-:S10]  /*d9220*/  IMAD.WIDE R10, R7, 0x2, R14 ;  /* 0x00000002070a7825 */ /* 0x001fd400078e020e */
[----:B------:R0:W-:Y:S01]  /*d9230*/  @P6 STG.E.U16 desc[UR76][R10.64], R6 ;  /* 0x000000060a006986 */ /* 0x0001e2000c10154c */
[----:B------:R-:W-:Y:S02]  /*d9240*/  LOP3.LUT P6, RZ, R9, 0x20000, RZ, 0xc0, !PT ;  /* 0x0002000009ff7812 */ /* 0x000fe400078cc0ff */
[----:B------:R-:W-:Y:S01]  /*d9250*/  LOP3.LUT P4, RZ, R0, 0x80, RZ, 0xc0, !PT ;  /* 0x0000008000ff7812 */ /* 0x000fe2000788c0ff */
[----:B0-----:R-:W-:-:S04]  /*d9260*/  IMAD.WIDE R10, R4, 0x2, R16 ;  /* 0x00000002040a7825 */ /* 0x001fc800078e0210 */
[----:B------:R-:W-:Y:S01]  /*d9270*/  IMAD.WIDE R4, R4, 0x2, R14 ;  /* 0x0000000204047825 */ /* 0x000fe200078e020e */
[----:B------:R-:W-:Y:S02]  /*d9280*/  LOP3.LUT P0, RZ, R0, 0x100, RZ, 0xc0, !PT ;  /* 0x0000010000ff7812 */ /* 0x000fe4000780c0ff */
[----:B------:R-:W-:Y:S02]  /*d9290*/  LOP3.LUT R9, R9, 0xffffdfff, RZ, 0xc0, !PT ;  /* 0xffffdfff09097812 */ /* 0x000fe400078ec0ff */
[----:B------:R-:W-:Y:S02]  /*d92a0*/  LOP3.LUT P5, RZ, R21, 0x8000, RZ, 0xc0, !PT ;  /* 0x0000800015ff7812 */ /* 0x000fe400078ac0ff */
[----:B--2---:R-:W-:Y:S01]  /*d92b0*/  PRMT R6, R26, 0x7632, R6 ;  /* 0x000076321a067816 */ /* 0x004fe20000000006 */
[----:B------:R0:W-:Y:S01]  /*d92c0*/  @P6 STG.E.U16 desc[UR76][R10.64], R26 ;  /* 0x0000001a0a006986 */ /* 0x0001e2000c10154c */
[----:B------:R-:W-:-:S03]  /*d92d0*/  LOP3.LUT P6, RZ, R0, 0x200, RZ, 0xc0, !PT ;  /* 0x0000020000ff7812 */ /* 0x000fc600078cc0ff */
[----:B------:R5:W-:Y:S04]  /*d92e0*/  @P1 STG.E.U16 desc[UR76][R4.64], R6 ;  /* 0x0000000604001986 */ /* 0x000be8000c10154c */
[----:B0-----:R-:W2:Y:S01]  /*d92f0*/  LDL.LU R10, [R1+0x2b3c] ;  /* 0x002b3c00010a7983 */ /* 0x001ea20000300800 */
[----:B-----5:R-:W-:Y:S01]  /*d9300*/  IMAD.WIDE R4, R27, 0x2, R16 ;  /* 0x000000021b047825 */ /* 0x020fe200078e0210 */
[----:B------:R-:W-:-:S03]  /*d9310*/  PRMT R6, R29, 0x7632, R6 ;  /* 0x000076321d067816 */ /* 0x000fc60000000006 */
[----:B------:R-:W-:Y:S01]  /*d9320*/  IMAD.WIDE R26, R27, 0x2, R14 ;  /* 0x000000021b1a7825 */ /* 0x000fe200078e020e */
[----:B------:R0:W-:Y:S04]  /*d9330*/  @P3 STG.E.U16 desc[UR76][R4.64], R29 ;  /* 0x0000001d04003986 */ /* 0x0001e8000c10154c */
[----:B------:R3:W-:Y:S01]  /*d9340*/  @P2 STG.E.U16 desc[UR76][R26.64], R6 ;  /* 0x000000061a002986 */ /* 0x0007e2000c10154c */
[----:B------:R-:W-:Y:S02]  /*d9350*/  @P6 LOP3.LUT R9, R9, 0x2000, RZ, 0xfc, !PT ;  /* 0x0000200009096812 */ /* 0x000fe400078efcff */
[----:B------:R-:W-:Y:S01]  /*d9360*/  LOP3.LUT P3, RZ, R21, 0x20000, RZ, 0xc0, !PT ;  /* 0x0002000015ff7812 */ /* 0x000fe2000786c0ff */
[----:B0-----:R-:W5:Y:S01]  /*d9370*/  LDL.LU R5, [R1+0x2b38] ;  /* 0x002b380001057983 */ /* 0x001f620000300800 */
[----:B---3--:R-:W-:Y:S01]  /*d9380*/  IMAD.WIDE R26, R22, 0x2, R16 ;  /* 0x00000002161a7825 */ /* 0x008fe200078e0210 */
[----:B------:R-:W-:-:S04]  /*d9390*/  LOP3.LUT P1, RZ, R20, 0x20000, RZ, 0xc0, !PT ;  /* 0x0002000014ff7812 */ /* 0x000fc8000782c0ff */
[----:B----4-:R0:W-:Y:S01]  /*d93a0*/  @P4 STG.E.U16 desc[UR76][R26.64], R25 ;  /* 0x000000191a004986 */ /* 0x0101e2000c10154c */
[----:B------:R-:W-:Y:S01]  /*d93b0*/  LOP3.LUT P4, RZ, R20, 0x80000, RZ, 0xc0, !PT ;  /* 0x0008000014ff7812 */ /* 0x000fe2000788c0ff */
[----:B------:R-:W-:Y:S01]  /*d93c0*/  IMAD.WIDE R20, R22, 0x2, R14 ;  /* 0x0000000216147825 */ /* 0x000fe200078e020e */
[----:B------:R-:W-:Y:S02]  /*d93d0*/  LOP3.LUT P6, RZ, R13, 0x800000, RZ, 0xc0, !PT ;  /* 0x008000000dff7812 */ /* 0x000fe400078cc0ff */
[----:B------:R-:W-:Y:S01]  /*d93e0*/  PRMT R6, R25, 0x7632, R6 ;  /* 0x0000763219067816 */ /* 0x000fe20000000006 */
[----:B0-----:R-:W3:Y:S04]  /*d93f0*/  LDL.LU.64 R26, [R1+0x2b30] ;  /* 0x002b3000011a7983 */ /* 0x001ee80000300a00 */
[----:B------:R-:W4:Y:S04]  /*d9400*/  LDL.LU R29, [R1+0xd20] ;  /* 0x000d2000011d7983 */ /* 0x000f280000300800 */
[----:B------:R-:W2:Y:S01]  /*d9410*/  LDL.LU R22, [R1+0x310] ;  /* 0x0003100001167983 */ /* 0x000ea20000300800 */
[----:B------:R-:W-:-:S03]  /*d9420*/  LOP3.LUT R9, R9, 0xffffbfff, RZ, 0xc0, !PT ;  /* 0xffffbfff09097812 */ /* 0x000fc600078ec0ff */
[----:B------:R0:W-:Y:S01]  /*d9430*/  @P0 STG.E.U16 desc[UR76][R20.64], R6 ;  /* 0x0000000614000986 */ /* 0x0001e2000c10154c */
[----:B------:R-:W-:-:S03]  /*d9440*/  LOP3.LUT P2, RZ, R19, 0x80000, RZ, 0xc0, !PT ;  /* 0x0008000013ff7812 */ /* 0x000fc6000784c0ff */
[----:B------:R-:W3:Y:S01]  /*d9450*/  LDL.LU R25, [R1+0xd24] ;  /* 0x000d240001197983 */ /* 0x000ee20000300800 */
[----:B------:R-:W-:Y:S02]  /*d9460*/  @P6 LOP3.LUT R9, R9, 0x4000, RZ, 0xfc, !PT ;  /* 0x0000400009096812 */ /* 0x000fe400078efcff */
[----:B------:R-:W-:Y:S01]  /*d9470*/  LOP3.LUT P6, RZ, R13, 0x200000, RZ, 0xc0, !PT ;  /* 0x002000000dff7812 */ /* 0x000fe200078cc0ff */
[----:B------:R-:W3:Y:S01]  /*d9480*/  LDL.LU R7, [R1+0x314] ;  /* 0x0003140001077983 */ /* 0x000ee20000300800 */
[----:B0-----:R-:W-:-:S05]  /*d9490*/  IMAD.WIDE R20, R3, 0x2, R16 ;  /* 0x0000000203147825 */ /* 0x001fca00078e0210 */
[----:B------:R0:W-:Y:S01]  /*d94a0*/  @P5 STG.E.U16 desc[UR76][R20.64], R2 ;  /* 0x0000000214005986 */ /* 0x0001e2000c10154c */
[----:B------:R-:W-:-:S03]  /*d94b0*/  LOP3.LUT P5, RZ, R19, 0x200000, RZ, 0xc0, !PT ;  /* 0x0020000013ff7812 */ /* 0x000fc600078ac0ff */
[----:B------:R-:W3:Y:S04]  /*d94c0*/  LDL.LU R19, [R1+0xd28] ;  /* 0x000d280001137983 */ /* 0x000ee80000300800 */
[----:B------:R-:W5:Y:S01]  /*d94d0*/  LDL.LU R13, [R1+0x304] ;  /* 0x00030400010d7983 */ /* 0x000f620000300800 */
[----:B0-----:R-:W-:-:S03]  /*d94e0*/  IMAD.WIDE R20, R3, 0x2, R14 ;  /* 0x0000000203147825 */ /* 0x001fc600078e020e */
[----:B------:R-:W5:Y:S04]  /*d94f0*/  LDL.LU R3, [R1+0xd2c] ;  /* 0x000d2c0001037983 */ /* 0x000f680000300800 */
[----:B------:R-:W5:Y:S01]  /*d9500*/  LDL.LU R8, [R1+0x308] ;  /* 0x0003080001087983 */ /* 0x000f620000300800 */
[----:B------:R-:W-:-:S03]  /*d9510*/  PRMT R6, R2, 0x7632, R6 ;  /* 0x0000763202067816 */ /* 0x000fc60000000006 */
[----:B------:R-:W5:Y:S04]  /*d9520*/  LDL.LU R11, [R1+0xd30] ;  /* 0x000d3000010b7983 */ /* 0x000f680000300800 */
[----:B------:R4:W-:Y:S04]  /*d9530*/  @P3 STG.E.U16 desc[UR76][R20.64], R6 ;  /* 0x0000000614003986 */ /* 0x0009e8000c10154c */
[----:B------:R-:W5:Y:S04]  /*d9540*/  LDL.LU R4, [R1+0x318] ;  /* 0x0003180001047983 */ /* 0x000f680000300800 */
[----:B------:R-:W5:Y:S01]  /*d9550*/  LDL.LU R2, [R1+0xd34] ;  /* 0x000d340001027983 */ /* 0x000f620000300800 */
[----:B------:R-:W-:-:S04]  /*d9560*/  LOP3.LUT R9, R9, 0xffff7fff, RZ, 0xc0, !PT ;  /* 0xffff7fff09097812 */ /* 0x000fc800078ec0ff */
[----:B------:R-:W-:Y:S02]  /*d9570*/  @P6 LOP3.LUT R9, R9, 0x8000, RZ, 0xfc, !PT ;  /* 0x0000800009096812 */ /* 0x000fe400078efcff */
[----:B------:R-:W-:Y:S02]  /*d9580*/  LOP3.LUT P6, RZ, R12, 0x100000, RZ, 0xc0, !PT ;  /* 0x001000000cff7812 */ /* 0x000fe400078cc0ff */
[----:B------:R-:W-:Y:S01]  /*d9590*/  LOP3.LUT R9, R9, 0xfffeffff, RZ, 0xc0, !PT ;  /* 0xfffeffff09097812 */ /* 0x000fe200078ec0ff */
[----:B----4-:R-:W-:Y:S01]  /*d95a0*/  IMAD.WIDE R20, R29, 0x2, R16 ;  /* 0x000000021d147825 */ /* 0x010fe200078e0210 */
[----:B--2---:R-:W-:-:S04]  /*d95b0*/  PRMT R6, R22, 0x7632, R6 ;  /* 0x0000763216067816 */ /* 0x004fc80000000006 */
[----:B------:R0:W-:Y:S02]  /*d95c0*/  @P1 STG.E.U16 desc[UR76][R20.64], R22 ;  /* 0x0000001614001986 */ /* 0x0001e4000c10154c */
[----:B0-----:R-:W-:Y:S02]  /*d95d0*/  IMAD.WIDE R20, R29, 0x2, R14 ;  /* 0x000000021d147825 */ /* 0x001fe400078e020e */
[----:B------:R-:W2:Y:S04]  /*d95e0*/  LDL.LU R29, [R1+0x30c] ;  /* 0x00030c00011d7983 */ /* 0x000ea80000300800 */
[----:B------:R3:W-:Y:S04]  /*d95f0*/  @P4 STG.E.U16 desc[UR76][R20.64], R6 ;  /* 0x0000000614004986 */ /* 0x0007e8000c10154c */
[----:B------:R-:W4:Y:S01]  /*d9600*/  LDL.LU R22, [R1+0x2b28] ;  /* 0x002b280001167983 */ /* 0x000f220000300800 */
[----:B---3--:R-:W-:-:S05]  /*d9610*/  IMAD.WIDE R20, R25, 0x2, R16 ;  /* 0x0000000219147825 */ /* 0x008fca00078e0210 */
[----:B-----5:R0:W-:Y:S02]  /*d9620*/  @P2 STG.E.U16 desc[UR76][R20.64], R13 ;  /* 0x0000000d14002986 */ /* 0x0201e4000c10154c */
[----:B0-----:R-:W-:Y:S02]  /*d9630*/  IMAD.WIDE R20, R25, 0x2, R14 ;  /* 0x0000000219147825 */ /* 0x001fe400078e020e */
[----:B------:R-:W3:Y:S01]  /*d9640*/  LDL.LU R25, [R1+0xd38] ;  /* 0x000d380001197983 */ /* 0x000ee20000300800 */
[----:B------:R-:W-:Y:S02]  /*d9650*/  @P6 LOP3.LUT R9, R9, 0x10000, RZ, 0xfc, !PT ;  /* 0x0001000009096812 */ /* 0x000fe400078efcff */
[----:B------:R-:W-:Y:S02]  /*d9660*/  LOP3.LUT P6, RZ, R12, 0x80000, RZ, 0xc0, !PT ;  /* 0x000800000cff7812 */ /* 0x000fe400078cc0ff */
[----:B------:R-:W-:-:S05]  /*d9670*/  PRMT R6, R13, 0x7632, R6 ;  /* 0x000076320d067816 */ /* 0x000fca0000000006 */
[----:B------:R0:W-:Y:S02]  /*d9680*/  @P5 STG.E.U16 desc[UR76][R20.64], R6 ;  /* 0x0000000614005986 */ /* 0x0001e4000c10154c */
[----:B0-----:R-:W-:-:S05]  /*d9690*/  IMAD.WIDE R20, R19, 0x2, R16 ;  /* 0x0000000213147825 */ /* 0x001fca00078e0210 */
[----:B------:R0:W-:Y:S01]  /*d96a0*/  @P6 STG.E.U16 desc[UR76][R20.64], R7 ;  /* 0x0000000714006986 */ /* 0x0001e2000c10154c */
[----:B------:R-:W-:Y:S02]  /*d96b0*/  LOP3.LUT P6, RZ, R9, 0x10000, RZ, 0xc0, !PT ;  /* 0x0001000009ff7812 */ /* 0x000fe400078cc0ff */
[----:B------:R-:W-:Y:S01]  /*d96c0*/  PRMT R6, R7, 0x7632, R6 ;  /* 0x0000763207067816 */ /* 0x000fe20000000006 */
[----:B0-----:R-:W-:Y:S01]  /*d96d0*/  IMAD.WIDE R20, R19, 0x2, R14 ;  /* 0x0000000213147825 */ /* 0x001fe200078e020e */
[----:B------:R-:W-:Y:S01]  /*d96e0*/  LOP3.LUT P0, RZ, R0, 0x400, RZ, 0xc0, !PT ;  /* 0x0000040000ff7812 */ /* 0x000fe2000780c0ff */
[----:B------:R-:W5:Y:S08]  /*d96f0*/  LDL.LU R7, [R1+0xd3c] ;  /* 0x000d3c0001077983 */ /* 0x000f700000300800 */
[----:B------:R0:W-:Y:S01]  /*d9700*/  @P6 STG.E.U16 desc[UR76][R20.64], R6 ;  /* 0x0000000614006986 */ /* 0x0001e2000c10154c */
[----:B------:R-:W-:Y:S01]  /*d9710*/  LOP3.LUT P6, RZ, R9, 0x8000, RZ, 0xc0, !PT ;  /* 0x0000800009ff7812 */ /* 0x000fe200078cc0ff */
[----:B0-----:R-:W-:-:S12]  /*d9720*/  IMAD.WIDE R20, R3, 0x2, R16 ;  /* 0x0000000203147825 */ /* 0x001fd800078e0210 */
        /* <DEDUP_REMOVED lines=8> */
[----:B0-----:R-:W-:Y:S01]  /*d97b0*/  IMAD.WIDE R20, R11, 0x2, R16 ;  /* 0x000000020b147825 */ /* 0x001fe200078e0210 */
[----:B------:R-:W-:-:S11]  /*d97c0*/  PRMT R6, R4, 0x7632, R6 ;  /* 0x0000763204067816 */ /* 0x000fd60000000006 */
[----:B------:R0:W-:Y:S01]  /*d97d0*/  @P6 STG.E.U16 desc[UR76][R20.64], R4 ;  /* 0x0000000414006986 */ /* 0x0001e2000c10154c */
[----:B------:R-:W-:Y:S01]  /*d97e0*/  LOP3.LUT P1, RZ, R5, 0x80000, RZ, 0xc0, !PT ;  /* 0x0008000005ff7812 */ /* 0x000fe2000782c0ff */
[----:B0-----:R-:W-:-:S05]  /*d97f0*/  IMAD.WIDE R20, R11, 0x2, R14 ;  /* 0x000000020b147825 */ /* 0x001fca00078e020e */
[----:B------:R0:W-:Y:S01]  /*d9800*/  @P0 STG.E.U16 desc[UR76][R20.64], R6 ;  /* 0x0000000614000986 */ /* 0x0001e2000c10154c */
[----:B------:R-:W-:Y:S01]  /*d9810*/  LOP3.LUT P4, RZ, R5, 0x100000, RZ, 0xc0, !PT ;  /* 0x0010000005ff7812 */ /* 0x000fe2000788c0ff */
[----:B0-----:R-:W-:Y:S01]  /*d9820*/  IMAD.WIDE R20, R2, 0x2, R16 ;  /* 0x0000000202147825 */ /* 0x001fe200078e0210 */
[----:B------:R-:W-:-:S04]  /*d9830*/  LOP3.LUT P0, RZ, R12, 0x200000, RZ, 0xc0, !PT ;  /* 0x002000000cff7812 */ /* 0x000fc8000780c0ff */
[----:B--2---:R0:W-:Y:S01]  /*d9840*/  @P3 STG.E.U16 desc[UR76][R20.64], R29 ;  /* 0x0000001d14003986 */ /* 0x0041e2000c10154c */
[----:B------:R-:W-:Y:S01]  /*d9850*/  PRMT R6, R29, 0x7632, R6 ;  /* 0x000076321d067816 */ /* 0x000fe20000000006 */
[----:B0-----:R-:W-:-:S05]  /*d9860*/  IMAD.WIDE R20, R2, 0x2, R14 ;  /* 0x0000000202147825 */ /* 0x001fca00078e020e */
[----:B------:R4:W-:Y:S02]  /*d9870*/  @P1 STG.E.U16 desc[UR76][R20.64], R6 ;  /* 0x0000000614001986 */ /* 0x0009e4000c10154c */
[----:B----4-:R-:W-:Y:S01]  /*d9880*/  PRMT R6, R22, 0x7632, R6 ;  /* 0x0000763216067816 */ /* 0x010fe20000000006 */
[----:B---3--:R-:W-:-:S05]  /*d9890*/  IMAD.WIDE R20, R25, 0x2, R16 ;  /* 0x0000000219147825 */ /* 0x008fca00078e0210 */
[----:B------:R0:W-:Y:S04]  /*d98a0*/  @P4 STG.E.U16 desc[UR76][R20.64], R22 ;  /* 0x0000001614004986 */ /* 0x0001e8000c10154c */
[----:B------:R-:W-:Y:S04]  /*d98b0*/  STL [R1+0x2ad4], R21 ;  /* 0x002ad41501007387 */ /* 0x000fe80000100800 */
[----:B0-----:R-:W2:Y:S04]  /*d98c0*/  LDL.LU R22, [R1+0x2b24] ;  /* 0x002b240001167983 */ /* 0x001ea80000300800 */
[----:B------:R-:W3:Y:S04]  /*d98d0*/  LDL.LU R2, [R1+0xd40] ;  /* 0x000d400001027983 */ /* 0x000ee80000300800 */
[----:B------:R-:W4:Y:S01]  /*d98e0*/  LDL.LU R29, [R1+0x320] ;  /* 0x00032000011d7983 */ /* 0x000f220000300800 */
[----:B------:R-:W-:Y:S01]  /*d98f0*/  LOP3.LUT P4, RZ, R12, 0x800000, RZ, 0xc0, !PT ;  /* 0x008000000cff7812 */ /* 0x000fe2000788c0ff */
[----:B------:R-:W-:-:S02]  /*d9900*/  IMAD.WIDE R12, R25, 0x2, R14 ;  /* 0x00000002190c7825 */ /* 0x000fc400078e020e */
[----:B------:R-:W2:Y:S04]  /*d9910*/  LDL.LU R25, [R1+0xd44] ;  /* 0x000d440001197983 */ /* 0x000ea80000300800 */
[----:B------:R-:W2:Y:S04]  /*d9920*/  LDL.LU R20, [R1+0x334] ;  /* 0x0003340001147983 */ /* 0x000ea80000300800 */
[----:B------:R-:W2:Y:S04]  /*d9930*/  LDL.LU R4, [R1+0xd48] ;  /* 0x000d480001047983 */ /* 0x000ea80000300800 */
[----:B------:R-:W2:Y:S04]  /*d9940*/  LDL.LU R19, [R1+0x324] ;  /* 0x0003240001137983 */ /* 0x000ea80000300800 */
[----:B------:R-:W2:Y:S01]  /*d9950*/  LDL.LU R8, [R1+0xd4c] ;  /* 0x000d4c0001087983 */ /* 0x000ea20000300800 */
[----:B------:R-:W-:-:S03]  /*d9960*/  LOP3.LUT P2, RZ, R5, 0x400000, RZ, 0xc0, !PT ;  /* 0x0040000005ff7812 */ /* 0x000fc6000784c0ff */
[----:B------:R-:W2:Y:S01]  /*d9970*/  LDL.LU R11, [R1+0x338] ;  /* 0x00033800010b7983 */ /* 0x000ea20000300800 */
[C---:B------:R-:W-:Y:S02]  /*d9980*/  LOP3.LUT P5, RZ, R5.reuse, 0x4000000, RZ, 0xc0, !PT ;  /* 0x0400000005ff7812 */ /* 0x040fe400078ac0ff */
[----:B------:R-:W-:-:S07]  /*d9990*/  LOP3.LUT P3, RZ, R5, 0x1000000, RZ, 0xc0, !PT ;  /* 0x0100000005ff7812 */ /* 0x000fce000786c0ff */
[----:B------:R5:W-:Y:S02]  /*d99a0*/  @P2 STG.E.U16 desc[UR76][R12.64], R6 ;  /* 0x000000060c002986 */ /* 0x000be4000c10154c */
[----:B-----5:R-:W-:-:S05]  /*d99b0*/  IMAD.WIDE R12, R7, 0x2, R16 ;  /* 0x00000002070c7825 */ /* 0x020fca00078e0210 */
[----:B------:R0:W-:Y:S01]  /*d99c0*/  @P5 STG.E.U16 desc[UR76][R12.64], R3 ;  /* 0x000000030c005986 */ /* 0x0001e2000c10154c */
[----:B------:R-:W-:Y:S01]  /*d99d0*/  PRMT R6, R3, 0x7632, R6 ;  /* 0x0000763203067816 */ /* 0x000fe20000000006 */
[----:B0-----:R-:W-:Y:S02]  /*d99e0*/  IMAD.WIDE R12, R7, 0x2, R14 ;  /* 0x00000002070c7825 */ /* 0x001fe400078e020e */
[----:B------:R-:W5:Y:S04]  /*d99f0*/  LDL.LU R7, [R1+0xd50] ;  /* 0x000d500001077983 */ /* 0x000f680000300800 */
[----:B------:R3:W-:Y:S01]  /*d9a00*/  @P3 STG.E.U16 desc[UR76][R12.64], R6 ;  /* 0x000000060c003986 */ /* 0x0007e2000c10154c */
[----:B------:R-:W-:-:S03]  /*d9a10*/  LOP3.LUT P1, RZ, R5, 0x8000000, RZ, 0xc0, !PT ;  /* 0x0800000005ff7812 */ /* 0x000fc6000782c0ff */
[----:B------:R-:W5:Y:S01]  /*d9a20*/  LDL.LU R3, [R1+0xd54] ;  /* 0x000d540001037983 */ /* 0x000f620000300800 */
[----:B------:R-:W-:Y:S02]  /*d9a30*/  LOP3.LUT R9, R9, 0xfffffdff, RZ, 0xc0, !PT ;  /* 0xfffffdff09097812 */ /* 0x000fe400078ec0ff */
[----:B------:R-:W-:Y:S01]  /*d9a40*/  LOP3.LUT P5, RZ, R5, 0x40000000, RZ, 0xc0, !PT ;  /* 0x4000000005ff7812 */ /* 0x000fe200078ac0ff */
[----:B---3--:R-:W-:Y:S01]  /*d9a50*/  IMAD.WIDE R12, R2, 0x2, R16 ;  /* 0x00000002020c7825 */ /* 0x008fe200078e0210 */
[----:B----4-:R-:W-:-:S04]  /*d9a60*/  PRMT R6, R29, 0x7632, R6 ;  /* 0x000076321d067816 */ /* 0x010fc80000000006 */
[----:B------:R0:W-:Y:S02]  /*d9a70*/  @P0 STG.E.U16 desc[UR76][R12.64], R29 ;  /* 0x0000001d0c000986 */ /* 0x0001e4000c10154c */
[----:B0-----:R-:W-:Y:S02]  /*d9a80*/  IMAD.WIDE R12, R2, 0x2, R14 ;  /* 0x00000002020c7825 */ /* 0x001fe400078e020e */
[----:B------:R-:W3:Y:S04]  /*d9a90*/  LDL.LU R2, [R1+0x33c] ;  /* 0x00033c0001027983 */ /* 0x000ee80000300800 */
[----:B------:R2:W-:Y:S04]  /*d9aa0*/  @P4 STG.E.U16 desc[UR76][R12.64], R6 ;  /* 0x000000060c004986 */ /* 0x0005e8000c10154c */
[----:B------:R-:W4:Y:S01]  /*d9ab0*/  LDL.LU R29, [R1+0xd58] ;  /* 0x000d5800011d7983 */ /* 0x000f220000300800 */
[----:B--2---:R-:W-:-:S05]  /*d9ac0*/  IMAD.WIDE R12, R25, 0x2, R16 ;  /* 0x00000002190c7825 */ /* 0x004fca00078e0210 */
[----:B------:R0:W-:Y:S02]  /*d9ad0*/  @P1 STG.E.U16 desc[UR76][R12.64], R20 ;  /* 0x000000140c001986 */ /* 0x0001e4000c10154c */
[----:B0-----:R-:W-:Y:S02]  /*d9ae0*/  IMAD.WIDE R12, R25, 0x2, R14 ;  /* 0x00000002190c7825 */ /* 0x001fe400078e020e */
[----:B------:R-:W2:Y:S01]  /*d9af0*/  LDL.LU R25, [R1+0x32c] ;  /* 0x00032c0001197983 */ /* 0x000ea20000300800 */
[----:B------:R-:W-:-:S13]  /*d9b00*/  LOP3.LUT P6, RZ, R22, 0x80, RZ, 0xc0, !PT ;  /* 0x0000008016ff7812 */ /* 0x000fda00078cc0ff */
        /* <DEDUP_REMOVED lines=9> */
[----:B------:R-:W-:-:S09]  /*d9ba0*/  PRMT R6, R20, 0x7632, R6 ;  /* 0x0000763214067816 */ /* 0x000fd20000000006 */
[----:B------:R-:W-:Y:S02]  /*d9bb0*/  @P6 LOP3.LUT R9, R9, 0x1000, RZ, 0xfc, !PT ;  /* 0x0000100009096812 */ /* 0x000fe400078efcff */
[----:B------:R-:W-:Y:S01]  /*d9bc0*/  LOP3.LUT P6, RZ, R22, 0x1, RZ, 0xc0, !PT ;  /* 0x0000000116ff7812 */ /* 0x000fe200078cc0ff */
[----:B------:R0:W-:Y:S02]  /*d9bd0*/  @P5 STG.E.U16 desc[UR76][R12.64], R6 ;  /* 0x000000060c005986 */ /* 0x0001e4000c10154c */
[----:B0-----:R-:W-:-:S10]  /*d9be0*/  IMAD.WIDE R12, R4, 0x2, R16 ;  /* 0x00000002040c7825 */ /* 0x001fd400078e0210 */
[----:B------:R0:W-:Y:S01]  /*d9bf0*/  @P6 STG.E.U16 desc[UR76][R12.64], R19 ;  /* 0x000000130c006986 */ /* 0x0001e2000c10154c */
[----:B------:R-:W-:Y:S02]  /*d9c00*/  LOP3.LUT P6, RZ, R9, 0x1000, RZ, 0xc0, !PT ;  /* 0x0000100009ff7812 */ /* 0x000fe400078cc0ff */
[----:B------:R-:W-:Y:S01]  /*d9c10*/  PRMT R6, R19, 0x7632, R6 ;  /* 0x0000763213067816 */ /* 0x000fe20000000006 */
[----:B0-----:R-:W-:Y:S01]  /*d9c20*/  IMAD.WIDE R12, R4, 0x2, R14 ;  /* 0x00000002040c7825 */ /* 0x001fe200078e020e */
[----:B------:R-:W-:Y:S01]  /*d9c30*/  LOP3.LUT P2, RZ, R22, 0x100, RZ, 0xc0, !PT ;  /* 0x0000010016ff7812 */ /* 0x000fe2000784c0ff */
[----:B------:R-:W2:Y:S08]  /*d9c40*/  LDL.LU R4, [R1+0xd5c] ;  /* 0x000d5c0001047983 */ /* 0x000eb00000300800 */
[----:B------:R0:W-:Y:S01]  /*d9c50*/  @P6 STG.E.U16 desc[UR76][R12.64], R6 ;  /* 0x000000060c006986 */ /* 0x0001e2000c10154c */
[----:B------:R-:W-:Y:S01]  /*d9c60*/  LOP3.LUT P6, RZ, R9, 0x800, RZ, 0xc0, !PT ;  /* 0x0000080009ff7812 */ /* 0x000fe200078cc0ff */
[----:B0-----:R-:W-:-:S12]  /*d9c70*/  IMAD.WIDE R12, R8, 0x2, R16 ;  /* 0x00000002080c7825 */ /* 0x001fd800078e0210 */
[----:B------:R0:W-:Y:S01]  /*d9c80*/  @P6 STG.E.U16 desc[UR76][R12.64], R11 ;  /* 0x0000000b0c006986 */ /* 0x0001e2000c10154c */
[----:B------:R-:W-:Y:S02]  /*d9c90*/  LOP3.LUT P6, RZ, R9, 0x400, RZ, 0xc0, !PT ;  /* 0x0000040009ff7812 */ /* 0x000fe400078cc0ff */
[----:B------:R-:W-:Y:S01]  /*d9ca0*/  PRMT R6, R11, 0x7632, R6 ;  /* 0x000076320b067816 */ /* 0x000fe20000000006 */
[----:B0-----:R-:W-:-:S10]  /*d9cb0*/  IMAD.WIDE R12, R8, 0x2, R14 ;  /* 0x00000002080c7825 */ /* 0x001fd400078e020e */
[----:B------:R5:W-:Y:S01]  /*d9cc0*/  @P6 STG.E.U16 desc[UR76][R12.64], R6 ;  /* 0x000000060c006986 */ /* 0x000be2000c10154c */
[----:B------:R-:W-:Y:S02]  /*d9cd0*/  LOP3.LUT P6, RZ, R9, 0x200, RZ, 0xc0, !PT ;  /* 0x0000020009ff7812 */ /* 0x000fe400078cc0ff */
[----:B------:R-:W-:Y:S01]  /*d9ce0*/  LOP3.LUT P3, RZ, R22, 0x200, RZ, 0xc0, !PT ;  /* 0x0000020016ff7812 */ /* 0x000fe2000786c0ff */
[----:B-----5:R-:W-:Y:S01]  /*d9cf0*/  IMAD.WIDE R12, R7, 0x2, R16 ;  /* 0x00000002070c7825 */ /* 0x020fe200078e0210 */
[----:B------:R-:W-:-:S09]  /*d9d00*/  PRMT R6, R23, 0x7632, R6 ;  /* 0x0000763217067816 */ /* 0x000fd20000000006 */
[----:B------:R0:W-:Y:S01]  /*d9d10*/  @P6 STG.E.U16 desc[UR76][R12.64], R23 ;  /* 0x000000170c006986 */ /* 0x0001e2000c10154c */
[C---:B------:R-:W-:Y:S01]  /*d9d20*/  LOP3.LUT P0, RZ, R22.reuse, 0x400, RZ, 0xc0, !PT ;  /* 0x0000040016ff7812 */ /* 0x040fe2000780c0ff */
[----:B0-----:R-:W-:Y:S02]  /*d9d30*/  IMAD.WIDE R12, R7, 0x2, R14 ;  /* 0x00000002070c7825 */ /* 0x001fe400078e020e */
[----:B------:R-:W5:Y:S04]  /*d9d40*/  LDL.LU R23, [R1+0x2b20] ;  /* 0x002b200001177983 */ /* 0x000f680000300800 */
[----:B------:R0:W-:Y:S01]  /*d9d50*/  @P2 STG.E.U16 desc[UR76][R12.64], R6 ;  /* 0x000000060c002986 */ /* 0x0001e2000c10154c */
[----:B------:R-:W-:Y:S01]  /*d9d60*/  LOP3.LUT P4, RZ, R22, 0x800, RZ, 0xc0, !PT ;  /* 0x0000080016ff7812 */ /* 0x000fe2000788c0ff */
[----:B0-----:R-:W-:-:S05]  /*d9d70*/  IMAD.WIDE R12, R3, 0x2, R16 ;  /* 0x00000002030c7825 */ /* 0x001fca00078e0210 */
[----:B---3--:R0:W-:Y:S01]  /*d9d80*/  @P3 STG.E.U16 desc[UR76][R12.64], R2 ;  /* 0x000000020c003986 */ /* 0x0081e2000c10154c */
[----:B------:R-:W-:Y:S01]  /*d9d90*/  PRMT R6, R2, 0x7632, R6 ;  /* 0x0000763202067816 */ /* 0x000fe20000000006 */
[----:B0-----:R-:W-:Y:S02]  /*d9da0*/  IMAD.WIDE R12, R3, 0x2, R14 ;  /* 0x00000002030c7825 */ /* 0x001fe400078e020e */
[----:B------:R-:W3:Y:S04]  /*d9db0*/  LDL.LU R2, [R1+0xd60] ;  /* 0x000d600001027983 */ /* 0x000ee80000300800 */
[----:B------:R4:W-:Y:S04]  /*d9dc0*/  @P0 STG.E.U16 desc[UR76][R12.64], R6 ;  /* 0x000000060c000986 */ /* 0x0009e8000c10154c */
[----:B------:R-:W3:Y:S01]  /*d9dd0*/  LDL.LU R3, [R1+0x340] ;  /* 0x0003400001037983 */ /* 0x000ee20000300800 */
[----:B----4-:R-:W-:-:S05]  /*d9de0*/  IMAD.WIDE R12, R29, 0x2, R16 ;  /* 0x000000021d0c7825 */ /* 0x010fca00078e0210 */
[----:B--2---:R0:W-:Y:S02]  /*d9df0*/  @P4 STG.E.U16 desc[UR76][R12.64], R25 ;  /* 0x000000190c004986 */ /* 0x0041e4000c10154c */
[----:B0-----:R-:W-:Y:S02]  /*d9e00*/  IMAD.WIDE R12, R29, 0x2, R14 ;  /* 0x000000021d0c7825 */ /* 0x001fe400078e020e */
[----:B------:R-:W2:Y:S04]  /*d9e10*/  LDL.LU R29, [R1+0xd64] ;  /* 0x000d6400011d7983 */ /* 0x000ea80000300800 */
[----:B------:R-:W4:Y:S01]  /*d9e20*/  LDL.LU R8, [R1+0x354] ;  /* 0x0003540001087983 */ /* 0x000f220000300800 */
[----:B------:R-:W-:-:S03]  /*d9e30*/  PRMT R6, R25, 0x7632, R6 ;  /* 0x0000763219067816 */ /* 0x000fc60000000006 */
[----:B------:R-:W4:Y:S01]  /*d9e40*/  LDL.LU R11, [R1+0xd68] ;  /* 0x000d6800010b7983 */ /* 0x000f220000300800 */
[----:B------:R-:W-:-:S03]  /*d9e50*/  IMAD.MOV.U32 R25, RZ, RZ, R24 ;  /* 0x000000ffff197224 */ /* 0x000fc600078e0018 */
[----:B------:R-:W4:Y:S04]  /*d9e60*/  LDL.LU R24, [R1+0x344] ;  /* 0x0003440001187983 */ /* 0x000f280000300800 */
[----:B------:R-:W4:Y:S01]  /*d9e70*/  LDL.LU R21, [R1+0xd70] ;  /* 0x000d700001157983 */ /* 0x000f220000300800 */
[----:B------:R-:W-:-:S03]  /*d9e80*/  LOP3.LUT P1, RZ, R22, 0x1000, RZ, 0xc0, !PT ;  /* 0x0000100016ff7812 */ /* 0x000fc6000782c0ff */
[----:B------:R-:W4:Y:S01]  /*d9e90*/  LDL.LU R20, [R1+0x358] ;  /* 0x0003580001147983 */ /* 0x000f220000300800 */
[C---:B------:R-:W-:Y:S02]  /*d9ea0*/  LOP3.LUT P5, RZ, R22.reuse, 0x8000, RZ, 0xc0, !PT ;  /* 0x0000800016ff7812 */ /* 0x040fe400078ac0ff */
[C---:B------:R-:W-:Y:S02]  /*d9eb0*/  LOP3.LUT P3, RZ, R22.reuse, 0x2000, RZ, 0xc0, !PT ;  /* 0x0000200016ff7812 */ /* 0x040fe4000786c0ff */
[----:B------:R-:W-:-:S05]  /*d9ec0*/  LOP3.LUT P2, RZ, R22, 0x10000, RZ, 0xc0, !PT ;  /* 0x0001000016ff7812 */ /* 0x000fca000784c0ff */
[----:B------:R0:W-:Y:S01]  /*d9ed0*/  @P1 STG.E.U16 desc[UR76][R12.64], R6 ;  /* 0x000000060c001986 */ /* 0x0001e2000c10154c */
[C---:B------:R-:W-:Y:S02]  /*d9ee0*/  LOP3.LUT P4, RZ, R22.reuse, 0x80000, RZ, 0xc0, !PT ;  /* 0x0008000016ff7812 */ /* 0x040fe4000788c0ff */
[----:B------:R-:W-:Y:S01]  /*d9ef0*/  LOP3.LUT P0, RZ, R22, 0x100000, RZ, 0xc0, !PT ;  /* 0x0010000016ff7812 */ /* 0x000fe2000780c0ff */
[----:B0-----:R-:W-:-:S05]  /*d9f00*/  IMAD.WIDE R12, R4, 0x2, R16 ;  /* 0x00000002040c7825 */ /* 0x001fca00078e0210 */
[----:B-----5:R0:W-:Y:S01]  /*d9f10*/  @P5 STG.E.U16 desc[UR76][R12.64], R23 ;  /* 0x000000170c005986 */ /* 0x0201e2000c10154c */
[----:B------:R-:W-:Y:S01]  /*d9f20*/  PRMT R6, R23, 0x7632, R6 ;  /* 0x0000763217067816 */ /* 0x000fe20000000006 */
[----:B0-----:R-:W-:Y:S02]  /*d9f30*/  IMAD.WIDE R12, R4, 0x2, R14 ;  /* 0x00000002040c7825 */ /* 0x001fe400078e020e */
[----:B------:R-:W5:Y:S04]  /*d9f40*/  LDL.LU R23, [R1+0x2b1c] ;  /* 0x002b1c0001177983 */ /* 0x000f680000300800 */
[----:B------:R-:W5:Y:S04]  /*d9f50*/  LDL.LU R19, [R1+0xd7c] ;  /* 0x000d7c0001137983 */ /* 0x000f680000300800 */
[----:B------:R3:W-:Y:S04]  /*d9f60*/  @P3 STG.E.U16 desc[UR76][R12.64], R6 ;  /* 0x000000060c003986 */ /* 0x0007e8000c10154c */
[----:B------:R-:W5:Y:S04]  /*d9f70*/  LDL.LU R7, [R1+0x348] ;  /* 0x0003480001077983 */ /* 0x000f680000300800 */
[----:B------:R-:W5:Y:S01]  /*d9f80*/  LDL.LU R4, [R1+0xd84] ;  /* 0x000d840001047983 */ /* 0x000f620000300800 */
[----:B---3--:R-:W-:-:S05]  /*d9f90*/  IMAD.WIDE R12, R2, 0x2, R16 ;  /* 0x00000002020c7825 */ /* 0x008fca00078e0210 */
[----:B------:R0:W-:Y:S01]  /*d9fa0*/  @P2 STG.E.U16 desc[UR76][R12.64], R3 ;  /* 0x000000030c002986 */ /* 0x0001e2000c10154c */
[----:B------:R-:W-:Y:S01]  /*d9fb0*/  PRMT R6, R3, 0x7632, R6 ;  /* 0x0000763203067816 */ /* 0x000fe20000000006 */
[----:B0-----:R-:W-:Y:S02]  /*d9fc0*/  IMAD.WIDE R12, R2, 0x2, R14 ;  /* 0x00000002020c7825 */ /* 0x001fe400078e020e */
[----:B------:R-:W3:Y:S04]  /*d9fd0*/  LDL.LU R2, [R1+0x35c] ;  /* 0x00035c0001027983 */ /* 0x000ee80000300800 */
[----:B------:R2:W-:Y:S02]  /*d9fe0*/  @P4 STG.E.U16 desc[UR76][R12.64], R6 ;  /* 0x000000060c004986 */ /* 0x0005e4000c10154c */
[----:B--2---:R-:W-:-:S05]  /*d9ff0*/  IMAD.WIDE R12, R29, 0x2, R16 ;  /* 0x000000021d0c7825 */ /* 0x004fca00078e0210 */
[----:B----4-:R0:W-:Y:S02]  /*da000*/  @P0 STG.E.U16 desc[UR76][R12.64], R8 ;  /* 0x000000080c000986 */ /* 0x0101e4000c10154c */
        /* <DEDUP_REMOVED lines=9> */
[C---:B------:R-:W-:Y:S02]  /*da0a0*/  LOP3.LUT P6, RZ, R22.reuse, 0x2000000, RZ, 0xc0, !PT ;  /* 0x0200000016ff7812 */ /* 0x040fe400078cc0ff */
[----:B------:R-:W-:Y:S02]  /*da0b0*/  LOP3.LUT R9, R9, 0xffffff7f, RZ, 0xc0, !PT ;  /* 0xffffff7f09097812 */ /* 0x000fe400078ec0ff */
[----:B------:R-:W-:-:S09]  /*da0c0*/  LOP3.LUT P5, RZ, R22, 0x400000, RZ, 0xc0, !PT ;  /* 0x0040000016ff7812 */ /* 0x000fd200078ac0ff */
[----:B------:R-:W-:Y:S02]  /*da0d0*/  @P6 LOP3.LUT R9, R9, 0x80, RZ, 0xfc, !PT ;  /* 0x0000008009096812 */ /* 0x000fe400078efcff */
[----:B------:R-:W-:Y:S02]  /*da0e0*/  LOP3.LUT P6, RZ, R22, 0x1000000, RZ, 0xc0, !PT ;  /* 0x0100000016ff7812 */ /* 0x000fe400078cc0ff */
[----:B------:R-:W-:Y:S02]  /*da0f0*/  LOP3.LUT R9, R9, 0xfffffeff, RZ, 0xc0, !PT ;  /* 0xfffffeff09097812 */ /* 0x000fe400078ec0ff */
[----:B------:R-:W-:Y:S02]  /*da100*/  PRMT R6, R8, 0x7632, R6 ;  /* 0x0000763208067816 */ /* 0x000fe40000000006 */
[----:B------:R-:W-:Y:S01]  /*da110*/  LOP3.LUT P1, RZ, R22, 0x10000000, RZ, 0xc0, !PT ;  /* 0x1000000016ff7812 */ /* 0x000fe2000782c0ff */
[----:B------:R-:W4:Y:S06]  /*da120*/  LDL.LU R8, [R1+0xd90] ;  /* 0x000d900001087983 */ /* 0x000f2c0000300800 */
[----:B------:R-:W-:-:S02]  /*da130*/  @P6 LOP3.LUT R9, R9, 0x100, RZ, 0xfc, !PT ;  /* 0x0000010009096812 */ /* 0x000fc400078efcff */
        /* <DEDUP_REMOVED lines=8> */
[----:B------:R-:W4:Y:S08]  /*da1c0*/  LDL.LU R11, [R1+0x370] ;  /* 0x00037000010b7983 */ /* 0x000f300000300800 */
        /* <DEDUP_REMOVED lines=10> */
[----:B------:R-:W-:Y:S01]  /*da270*/  LOP3.LUT P6, RZ, R9, 0x20, RZ, 0xc0, !PT ;  /* 0x0000002009ff7812 */ /* 0x000fe200078cc0ff */
[----:B-----5:R-:W-:Y:S01]  /*da280*/  IMAD.WIDE R12, R19, 0x2, R16 ;  /* 0x00000002130c7825 */ /* 0x020fe200078e0210 */
[----:B------:R-:W-:-:S11]  /*da290*/  PRMT R6, R7, 0x7632, R6 ;  /* 0x0000763207067816 */ /* 0x000fd60000000006 */
[----:B------:R0:W-:Y:S01]  /*da2a0*/  @P6 STG.E.U16 desc[UR76][R12.64], R7 ;  /* 0x000000070c006986 */ /* 0x0001e2000c10154c */
[----:B------:R-:W-:Y:S01]  /*da2b0*/  LOP3.LUT P4, RZ, R22, 0x80000000, RZ, 0xc0, !PT ;  /* 0x8000000016ff7812 */ /* 0x000fe2000788c0ff */
[----:B0-----:R-:W-:-:S05]  /*da2c0*/  IMAD.WIDE R12, R19, 0x2, R14 ;  /* 0x00000002130c7825 */ /* 0x001fca00078e020e */
[----:B------:R0:W-:Y:S02]  /*da2d0*/  @P1 STG.E.U16 desc[UR76][R12.64], R6 ;  /* 0x000000060c001986 */ /* 0x0001e4000c10154c */
[----:B0-----:R-:W-:-:S05]  /*da2e0*/  IMAD.WIDE R12, R4, 0x2, R16 ;  /* 0x00000002040c7825 */ /* 0x001fca00078e0210 */
[----:B---3--:R0:W-:Y:S01]  /*da2f0*/  @P3 STG.E.U16 desc[UR76][R12.64], R2 ;  /* 0x000000020c003986 */ /* 0x0081e2000c10154c */
[----:B------:R-:W-:Y:S01]  /*da300*/  PRMT R6, R2, 0x7632, R6 ;  /* 0x0000763202067816 */ /* 0x000fe20000000006 */
[----:B0-----:R-:W-:Y:S02]  /*da310*/  IMAD.WIDE R12, R4, 0x2, R14 ;  /* 0x00000002040c7825 */ /* 0x001fe400078e020e */
[----:B------:R-:W3:Y:S04]  /*da320*/  LDL.LU R2, [R1+0xd94] ;  /* 0x000d940001027983 */ /* 0x000ee80000300800 */
[----:B------:R2:W-:Y:S02]  /*da330*/  @P2 STG.E.U16 desc[UR76][R12.64], R6 ;  /* 0x000000060c002986 */ /* 0x0005e4000c10154c */
[----:B--2---:R-:W-:-:S05]  /*da340*/  IMAD.WIDE R12, R29, 0x2, R16 ;  /* 0x000000021d0c7825 */ /* 0x004fca00078e0210 */
[----:B----4-:R0:W-:Y:S01]  /*da350*/  @P4 STG.E.U16 desc[UR76][R12.64], R3 ;  /* 0x000000030c004986 */ /* 0x0101e2000c10154c */
[----:B------:R-:W-:Y:S01]  /*da360*/  PRMT R6, R3, 0x7632, R6 ;  /* 0x0000763203067816 */ /* 0x000fe20000000006 */
[----:B0-----:R-:W-:Y:S02]  /*da370*/  IMAD.WIDE R12, R29, 0x2, R14 ;  /* 0x000000021d0c7825 */ /* 0x001fe400078e020e */
[----:B------:R-:W2:Y:S02]  /*da380*/  LDL.LU R29, [R1+0x360] ;  /* 0x00036000011d7983 */ /* 0x000ea40000300800 */
[----:B------:R-:W-:Y:S02]  /*da390*/  IMAD.MOV.U32 R3, RZ, RZ, R25 ;  /* 0x000000ffff037224 */ /* 0x000fe400078e0019 */
[----:B------:R-:W4:Y:S04]  /*da3a0*/  LDL.LU R25, [R1+0xd98] ;  /* 0x000d980001197983 */ /* 0x000f280000300800 */
[----:B------:R-:W5:Y:S04]  /*da3b0*/  LDL.LU R7, [R1+0x374] ;  /* 0x0003740001077983 */ /* 0x000f680000300800 */
[----:B------:R-:W4:Y:S01]  /*da3c0*/  LDL.LU R4, [R1+0xda0] ;  /* 0x000da00001047983 */ /* 0x000f220000300800 */
[----:B------:R-:W-:-:S02]  /*da3d0*/  LOP3.LUT P6, RZ, R23, 0x10000, RZ, 0xc0, !PT ;  /* 0x0001000017ff7812 */ /* 0x000fc400078cc0ff */
[----:B------:R-:W-:Y:S01]  /*da3e0*/  LOP3.LUT R9, R9, 0xfffffffd, RZ, 0xc0, !PT ;  /* 0xfffffffd09097812 */ /* 0x000fe200078ec0ff */
[----:B------:R-:W4:Y:S01]  /*da3f0*/  LDL.LU R20, [R1+0xda4] ;  /* 0x000da40001147983 */ /* 0x000f220000300800 */
[C---:B------:R-:W-:Y:S02]  /*da400*/  LOP3.LUT P0, RZ, R23.reuse, 0x1, RZ, 0xc0, !PT ;  /* 0x0000000117ff7812 */ /* 0x040fe4000780c0ff */
[----:B------:R-:W-:Y:S01]  /*da410*/  LOP3.LUT P5, RZ, R23, 0x2, RZ, 0xc0, !PT ;  /* 0x0000000217ff7812 */ /* 0x000fe200078ac0ff */
[----:B------:R-:W4:Y:S06]  /*da420*/  LDL.LU R19, [R1+0x378] ;  /* 0x0003780001137983 */ /* 0x000f2c0000300800 */
[----:B------:R-:W-:-:S02]  /*da430*/  @P6 LOP3.LUT R9, R9, 0x2, RZ, 0xfc, !PT ;  /* 0x0000000209096812 */ /* 0x000fc400078efcff */
[----:B------:R-:W-:Y:S02]  /*da440*/  LOP3.LUT P6, RZ, R23, 0x8000, RZ, 0xc0, !PT ;  /* 0x0000800017ff7812 */ /* 0x000fe400078cc0ff */
[----:B------:R-:W-:Y:S01]  /*da450*/  LOP3.LUT R9, R9, 0xfffffffb, RZ, 0xc0, !PT ;  /* 0xfffffffb09097812 */ /* 0x000fe200078ec0ff */
[----:B------:R0:W-:Y:S01]  /*da460*/  @P0 STG.E.U16 desc[UR76][R12.64], R6 ;  /* 0x000000060c000986 */ /* 0x0001e2000c10154c */
[C---:B------:R-:W-:Y:S02]  /*da470*/  LOP3.LUT P3, RZ, R23.reuse, 0x4, RZ, 0xc0, !PT ;  /* 0x0000000417ff7812 */ /* 0x040fe4000786c0ff */
[----:B------:R-:W-:-:S07]  /*da480*/  LOP3.LUT P1, RZ, R23, 0x8, RZ, 0xc0, !PT ;  /* 0x0000000817ff7812 */ /* 0x000fce000782c0ff */
[----:B------:R-:W-:Y:S01]  /*da490*/  @P6 LOP3.LUT R9, R9, 0x4, RZ, 0xfc, !PT ;  /* 0x0000000409096812 */ /* 0x000fe200078efcff */
[----:B0-----:R-:W-:Y:S01]  /*da4a0*/  IMAD.WIDE R12, R8, 0x2, R16 ;  /* 0x00000002080c7825 */ /* 0x001fe200078e0210 */
[----:B------:R-:W-:Y:S02]  /*da4b0*/  LOP3.LUT P6, RZ, R23, 0x2000, RZ, 0xc0, !PT ;  /* 0x0000200017ff7812 */ /* 0x000fe400078cc0ff */
[----:B------:R-:W-:Y:S02]  /*da4c0*/  LOP3.LUT R9, R9, 0xfffffff7, RZ, 0xc0, !PT ;  /* 0xfffffff709097812 */ /* 0x000fe400078ec0ff */
[C---:B------:R-:W-:Y:S02]  /*da4d0*/  LOP3.LUT P4, RZ, R23.reuse, 0x10, RZ, 0xc0, !PT ;  /* 0x0000001017ff7812 */ /* 0x040fe4000788c0ff */
[----:B------:R-:W-:-:S07]  /*da4e0*/  LOP3.LUT P2, RZ, R23, 0x20, RZ, 0xc0, !PT ;  /* 0x0000002017ff7812 */ /* 0x000fce000784c0ff */
[----:B------:R-:W-:Y:S02]  /*da4f0*/  @P6 LOP3.LUT R9, R9, 0x8, RZ, 0xfc, !PT ;  /* 0x0000000809096812 */ /* 0x000fe400078efcff */
[----:B------:R-:W-:Y:S01]  /*da500*/  LOP3.LUT P6, RZ, R23, 0x800, RZ, 0xc0, !PT ;  /* 0x0000080017ff7812 */ /* 0x000fe200078cc0ff */
[----:B------:R0:W-:Y:S01]  /*da510*/  @P5 STG.E.U16 desc[UR76][R12.64], R11 ;  /* 0x0000000b0c005986 */ /* 0x0001e2000c10154c */
[----:B------:R-:W-:Y:S01]  /*da520*/  PRMT R6, R11, 0x7632, R6 ;  /* 0x000076320b067816 */ /* 0x000fe20000000006 */
[----:B0-----:R-:W-:Y:S01]  /*da530*/  IMAD.WIDE R12, R8, 0x2, R14 ;  /* 0x00000002080c7825 */ /* 0x001fe200078e020e */
[----:B------:R-:W-:Y:S01]  /*da540*/  LOP3.LUT P5, RZ, R23, 0x100, RZ, 0xc0, !PT ;  /* 0x0000010017ff7812 */ /* 0x000fe200078ac0ff */
[----:B------:R-:W5:Y:S04]  /*da550*/  LDL.LU R8, [R1+0xdac] ;  /* 0x000dac0001087983 */ /* 0x000f680000300800 */
[----:B------:R3:W-:Y:S01]  /*da560*/  @P3 STG.E.U16 desc[UR76][R12.64], R6 ;  /* 0x000000060c003986 */ /* 0x0007e2000c10154c */
[----:B------:R-:W-:-:S03]  /*da570*/  LOP3.LUT R9, R9, 0xffffffef, RZ, 0xc0, !PT ;  /* 0xffffffef09097812 */ /* 0x000fc600078ec0ff */
[----:B------:R-:W5:Y:S01]  /*da580*/  LDL.LU R11, [R1+0x368] ;  /* 0x00036800010b7983 */ /* 0x000f620000300800 */
[----:B------:R-:W-:Y:S02]  /*da590*/  @P6 LOP3.LUT R9, R9, 0x10, RZ, 0xfc, !PT ;  /* 0x0000001009096812 */ /* 0x000fe400078efcff */
[----:B------:R-:W-:Y:S01]  /*da5a0*/  LOP3.LUT P6, RZ, R23, 0x200, RZ, 0xc0, !PT ;  /* 0x0000020017ff7812 */ /* 0x000fe200078cc0ff */
[----:B---3--:R-:W-:-:S05]  /*da5b0*/  IMAD.WIDE R12, R2, 0x2, R16 ;  /* 0x00000002020c7825 */ /* 0x008fca00078e0210 */
[----:B--2---:R0:W-:Y:S01]  /*da5c0*/  @P1 STG.E.U16 desc[UR76][R12.64], R29 ;  /* 0x0000001d0c001986 */ /* 0x0041e2000c10154c */
[----:B------:R-:W-:Y:S01]  /*da5d0*/  PRMT R6, R29, 0x7632, R6 ;  /* 0x000076321d067816 */ /* 0x000fe20000000006 */
[----:B0-----:R-:W-:Y:S02]  /*da5e0*/  IMAD.WIDE R12, R2, 0x2, R14 ;  /* 0x00000002020c7825 */ /* 0x001fe400078e020e */
[----:B------:R-:W2:Y:S04]  /*da5f0*/  LDL.LU R2, [R1+0xdb8] ;  /* 0x000db80001027983 */ /* 0x000ea80000300800 */
[----:B------:R4:W-:Y:S04]  /*da600*/  @P4 STG.E.U16 desc[UR76][R12.64], R6 ;  /* 0x000000060c004986 */ /* 0x0009e8000c10154c */
[----:B------:R-:W3:Y:S01]  /*da610*/  LDL.LU R29, [R1+0xdc0] ;  /* 0x000dc000011d7983 */ /* 0x000ee20000300800 */
        /* <DEDUP_REMOVED lines=9> */
[----:B------:R0:W-:Y:S02]  /*da6b0*/  @P6 STG.E.U16 desc[UR76][R12.64], R24 ;  /* 0x000000180c006986 */ /* 0x0001e4000c10154c */
[----:B0-----:R-:W-:Y:S02]  /*da6c0*/  IMAD.WIDE R12, R4, 0x2, R14 ;  /* 0x00000002040c7825 */ /* 0x001fe400078e020e */
[----:B------:R-:W3:Y:S04]  /*da6d0*/  LDL.LU R4, [R1+0x390] ;  /* 0x0003900001047983 */ /* 0x000ee80000300800 */
[----:B------:R-:W3:Y:S01]  /*da6e0*/  LDL.LU R24, [R1+0x2b14] ;  /* 0x002b140001187983 */ /* 0x000ee20000300800 */
[----:B------:R-:W-:-:S13]  /*da6f0*/  LOP3.LUT P6, RZ, R9, 0x10, RZ, 0xc0, !PT ;  /* 0x0000001009ff7812 */ /* 0x000fda00078cc0ff */
        /* <DEDUP_REMOVED lines=9> */
[C---:B------:R-:W-:Y:S02]  /*da790*/  LOP3.LUT P0, RZ, R23.reuse, 0x80000, RZ, 0xc0, !PT ;  /* 0x0008000017ff7812 */ /* 0x040fe4000780c0ff */
        /* <DEDUP_REMOVED lines=9> */
[----:B---3--:R0:W-:Y:S01]  /*da830*/  @P3 STG.E.U16 desc[UR76][R12.64], R24 ;  /* 0x000000180c003986 */ /* 0x0081e2000c10154c */
[----:B------:R-:W-:Y:S01]  /*da840*/  PRMT R6, R24, 0x7632, R6 ;  /* 0x0000763218067816 */ /* 0x000fe20000000006 */
[----:B0-----:R-:W-:Y:S02]  /*da850*/  IMAD.WIDE R12, R2, 0x2, R14 ;  /* 0x00000002020c7825 */ /* 0x001fe400078e020e */
[----:B------:R-:W2:Y:S04]  /*da860*/  LDL.LU R24, [R1+0x2b10] ;  /* 0x002b100001187983 */ /* 0x000ea80000300800 */
[----:B------:R0:W-:Y:S04]  /*da870*/  @P1 STG.E.U16 desc[UR76][R12.64], R6 ;  /* 0x000000060c001986 */ /* 0x0001e8000c10154c */
[----:B------:R-:W3:Y:S01]  /*da880*/  LDL.LU R2, [R1+0xdd0] ;  /* 0x000dd00001027983 */ /* 0x000ee20000300800 */
[----:B0-----:R-:W-:-:S05]  /*da890*/  IMAD.WIDE R12, R29, 0x2, R16 ;  /* 0x000000021d0c7825 */ /* 0x001fca00078e0210 */
[----:B----4-:R0:W-:Y:S01]  /*da8a0*/  @P4 STG.E.U16 desc[UR76][R12.64], R25 ;  /* 0x000000190c004986 */ /* 0x0101e2000c10154c */
[----:B------:R-:W-:Y:S01]  /*da8b0*/  PRMT R6, R25, 0x7632, R6 ;  /* 0x0000763219067816 */ /* 0x000fe20000000006 */
[----:B0-----:R-:W-:Y:S02]  /*da8c0*/  IMAD.WIDE R12, R29, 0x2, R14 ;  /* 0x000000021d0c7825 */ /* 0x001fe400078e020e */
[----:B------:R-:W4:Y:S04]  /*da8d0*/  LDL.LU R29, [R1+0x380] ;  /* 0x00038000011d7983 */ /* 0x000f280000300800 */
[----:B------:R-:W2:Y:S04]  /*da8e0*/  LDL.LU R25, [R1+0xdd4] ;  /* 0x000dd40001197983 */ /* 0x000ea80000300800 */
[----:B------:R-:W2:Y:S01]  /*da8f0*/  LDL.LU R8, [R1+0x394] ;  /* 0x0003940001087983 */ /* 0x000ea20000300800 */
[----:B------:R-:W-:-:S03]  /*da900*/  IMAD.MOV.U32 R11, RZ, RZ, R3 ;  /* 0x000000ffff0b7224 */ /* 0x000fc600078e0003 */
[----:B------:R-:W2:Y:S04]  /*da910*/  LDL.LU R3, [R1+0xdd8] ;  /* 0x000dd80001037983 */ /* 0x000ea80000300800 */
[----:B------:R-:W2:Y:S01]  /*da920*/  LDL.LU R21, [R1+0xddc] ;  /* 0x000ddc0001157983 */ /* 0x000ea20000300800 */
[----:B------:R-:W-:-:S03]  /*da930*/  LOP3.LUT P2, RZ, R23, 0x4000000, RZ, 0xc0, !PT ;  /* 0x0400000017ff7812 */ /* 0x000fc6000784c0ff */
[----:B------:R-:W2:Y:S01]  /*da940*/  LDL.LU R20, [R1+0x398] ;  /* 0x0003980001147983 */ /* 0x000ea20000300800 */
[C---:B------:R-:W-:Y:S02]  /*da950*/  LOP3.LUT P5, RZ, R23.reuse, 0x8000000, RZ, 0xc0, !PT ;  /* 0x0800000017ff7812 */ /* 0x040fe400078ac0ff */
[----:B------:R-:W-:Y:S01]  /*da960*/  LOP3.LUT P3, RZ, R23, 0x40000000, RZ, 0xc0, !PT ;  /* 0x4000000017ff7812 */ /* 0x000fe2000786c0ff */
[----:B------:R-:W2:Y:S01]  /*da970*/  LDL.LU R19, [R1+0xde0] ;  /* 0x000de00001137983 */ /* 0x000ea20000300800 */
[----:B------:R-:W-:-:S05]  /*da980*/  LOP3.LUT P0, RZ, R18, 0x400000, RZ, 0xc0, !PT ;  /* 0x0040000012ff7812 */ /* 0x000fca000780c0ff */
[----:B------:R5:W-:Y:S01]  /*da990*/  @P2 STG.E.U16 desc[UR76][R12.64], R6 ;  /* 0x000000060c002986 */ /* 0x000be2000c10154c */
[----:B------:R-:W-:Y:S01]  /*da9a0*/  LOP3.LUT P4, RZ, R18, 0x2000000, RZ, 0xc0, !PT ;  /* 0x0200000012ff7812 */ /* 0x000fe2000788c0ff */
[----:B-----5:R-:W-:Y:S01]  /*da9b0*/  IMAD.WIDE R12, R7, 0x2, R16 ;  /* 0x00000002070c7825 */ /* 0x020fe200078e0210 */
[----:B------:R-:W-:-:S04]  /*da9c0*/  PRMT R6, R4, 0x7632, R6 ;  /* 0x0000763204067816 */ /* 0x000fc80000000006 */
[----:B------:R0:W-:Y:S01]  /*da9d0*/  @P5 STG.E.U16 desc[UR76][R12.64], R4 ;  /* 0x000000040c005986 */ /* 0x0001e2000c10154c */
[----:B------:R-:W-:Y:S01]  /*da9e0*/  LOP3.LUT P1, RZ, R23, 0x80000000, RZ, 0xc0, !PT ;  /* 0x8000000017ff7812 */ /* 0x000fe2000782c0ff */
[----:B0-----:R-:W-:Y:S02]  /*da9f0*/  IMAD.WIDE R12, R7, 0x2, R14 ;  /* 0x00000002070c7825 */ /* 0x001fe400078e020e */
[----:B------:R-:W5:Y:S04]  /*daa00*/  LDL.LU R7, [R1+0x388] ;  /* 0x0003880001077983 */ /* 0x000f680000300800 */
[----:B------:R3:W-:Y:S04]  /*daa10*/  @P3 STG.E.U16 desc[UR76][R12.64], R6 ;  /* 0x000000060c003986 */ /* 0x0007e8000c10154c */
[----:B------:R-:W5:Y:S01]  /*daa20*/  LDL.LU R4, [R1+0xde4] ;  /* 0x000de40001047983 */ /* 0x000f620000300800 */
[----:B------:R-:W-:-:S02]  /*daa30*/  LOP3.LUT P6, RZ, R18, 0x40000, RZ, 0xc0, !PT ;  /* 0x0004000012ff7812 */ /* 0x000fc400078cc0ff */
[----:B------:R-:W-:-:S11]  /*daa40*/  LOP3.LUT R10, R10, 0xdfffffff, RZ, 0xc0, !PT ;  /* 0xdfffffff0a0a7812 */ /* 0x000fd600078ec0ff */
[----:B------:R-:W-:Y:S01]  /*daa50*/  @P6 LOP3.LUT R10, R10, 0x20000000, RZ, 0xfc, !PT ;  /* 0x200000000a0a6812 */ /* 0x000fe200078efcff */
[----:B---3--:R-:W-:-:S05]  /*daa60*/  IMAD.WIDE R12, R2, 0x2, R16 ;  /* 0x00000002020c7825 */ /* 0x008fca00078e0210 */
[----:B----4-:R0:W-:Y:S01]  /*daa70*/  @P0 STG.E.U16 desc[UR76][R12.64], R29 ;  /* 0x0000001d0c000986 */ /* 0x0101e2000c10154c */
[----:B------:R-:W-:Y:S01]  /*daa80*/  PRMT R6, R29, 0x7632, R6 ;  /* 0x000076321d067816 */ /* 0x000fe20000000006 */
[----:B0-----:R-:W-:Y:S02]  /*daa90*/  IMAD.WIDE R12, R2, 0x2, R14 ;  /* 0x00000002020c7825 */ /* 0x001fe400078e020e */
[----:B------:R-:W3:Y:S04]  /*daaa0*/  LDL.LU R2, [R1+0x39c] ;  /* 0x00039c0001027983 */ /* 0x000ee80000300800 */
[----:B------:R2:W-:Y:S02]  /*daab0*/  @P4 STG.E.U16 desc[UR76][R12.64], R6 ;  /* 0x000000060c004986 */ /* 0x0005e4000c10154c */
[----:B--2---:R-:W-:-:S05]  /*daac0*/  IMAD.WIDE R12, R25, 0x2, R16 ;  /* 0x00000002190c7825 */ /* 0x004fca00078e0210 */
[----:B------:R0:W-:Y:S02]  /*daad0*/  @P1 STG.E.U16 desc[UR76][R12.64], R8 ;  /* 0x000000080c001986 */ /* 0x0001e4000c10154c */
[----:B0-----:R-:W-:Y:S02]  /*daae0*/  IMAD.WIDE R12, R25, 0x2, R14 ;  /* 0x00000002190c7825 */ /* 0x001fe400078e020e */
[----:B------:R-:W2:Y:S04]  /*daaf0*/  LDL.LU R25, [R1+0xde8] ;  /* 0x000de80001197983 */ /* 0x000ea80000300800 */
[----:B------:R-:W4:Y:S01]  /*dab00*/  LDL.LU R29, [R1+0x38c] ;  /* 0x00038c00011d7983 */ /* 0x000f220000300800 */
        /* <DEDUP_REMOVED lines=15> */
[----:B------:R-:W-:Y:S01]  /*dac00*/  LOP3.LUT P6, RZ, R9, 0x1, RZ, 0xc0, !PT ;  /* 0x0000000109ff7812 */ /* 0x000fe200078cc0ff */
[----:B------:R-:W-:-:S04]  /*dac10*/  IMAD.WIDE R8, R3, 0x2, R14 ;  /* 0x0000000203087825 */ /* 0x000fc800078e020e */
[----:B0-----:R-:W-:Y:S01]  /*dac20*/  IMAD.MOV.U32 R12, RZ, RZ, R11 ;  /* 0x000000ffff0c7224 */ /* 0x001fe200078e000b */
[----:B------:R-:W-:Y:S01]  /*dac30*/  LOP3.LUT P2, RZ, R18, 0x200000, RZ, 0xc0, !PT ;  /* 0x0020000012ff7812 */ /* 0x000fe2000784c0ff */
[----:B------:R-:W4:Y:S03]  /*dac40*/  LDL.LU R11, [R1+0xe40] ;  /* 0x000e4000010b7983 */ /* 0x000f260000300800 */
[----:B------:R-:W-:Y:S01]  /*dac50*/  PRMT R6, R12, 0x7632, R6 ;  /* 0x000076320c067816 */ /* 0x000fe20000000006 */
[----:B------:R-:W4:Y:S04]  /*dac60*/  LDL.LU R3, [R1+0x3b0] ;  /* 0x0003b00001037983 */ /* 0x000f280000300800 */
        /* <DEDUP_REMOVED lines=11> */
[----:B-----5:R-:W-:-:S09]  /*dad20*/  PRMT R6, R7, 0x7632, R6 ;  /* 0x0000763207067816 */ /* 0x020fd20000000006 */
[----:B------:R0:W-:Y:S01]  /*dad30*/  @P6 STG.E.U16 desc[UR76][R8.64], R7 ;  /* 0x0000000708006986 */ /* 0x0001e2000c10154c */
[----:B------:R-:W-:Y:S01]  /*dad40*/  LOP3.LUT P0, RZ, R24, 0x200, RZ, 0xc0, !PT ;  /* 0x0000020018ff7812 */ /* 0x000fe2000780c0ff */
[----:B0-----:R-:W-:-:S05]  /*dad50*/  IMAD.WIDE R8, R19, 0x2, R14 ;  /* 0x0000000213087825 */ /* 0x001fca00078e020e */
[----:B------:R0:W-:Y:S01]  /*dad60*/  @P2 STG.E.U16 desc[UR76][R8.64], R6 ;  /* 0x0000000608002986 */ /* 0x0001e2000c10154c */
[----:B------:R-:W-:Y:S01]  /*dad70*/  LOP3.LUT P4, RZ, R18, 0x10000, RZ, 0xc0, !PT ;  /* 0x0001000012ff7812 */ /* 0x000fe2000788c0ff */
[----:B0-----:R-:W-:-:S05]  /*dad80*/  IMAD.WIDE R8, R4, 0x2, R16 ;  /* 0x0000000204087825 */ /* 0x001fca00078e0210 */
[----:B---3--:R0:W-:Y:S01]  /*dad90*/  @P3 STG.E.U16 desc[UR76][R8.64], R2 ;  /* 0x0000000208003986 */ /* 0x0081e2000c10154c */
[----:B------:R-:W-:Y:S01]  /*dada0*/  PRMT R6, R2, 0x7632, R6 ;  /* 0x0000763202067816 */ /* 0x000fe20000000006 */
[----:B0-----:R-:W-:Y:S02]  /*dadb0*/  IMAD.WIDE R8, R4, 0x2, R14 ;  /* 0x0000000204087825 */ /* 0x001fe400078e020e */
[----:B------:R-:W3:Y:S04]  /*dadc0*/  LDL.LU R2, [R1+0xe48] ;  /* 0x000e480001027983 */ /* 0x000ee80000300800 */
[----:B------:R2:W-:Y:S02]  /*dadd0*/  @P0 STG.E.U16 desc[UR76][R8.64], R6 ;  /* 0x0000000608000986 */ /* 0x0005e4000c10154c */
[----:B--2---:R-:W-:-:S05]  /*dade0*/  IMAD.WIDE R8, R25, 0x2, R16 ;  /* 0x0000000219087825 */ /* 0x004fca00078e0210 */
[----:B----4-:R0:W-:Y:S02]  /*dadf0*/  @P4 STG.E.U16 desc[UR76][R8.64], R29 ;  /* 0x0000001d08004986 */ /* 0x0101e4000c10154c */
[----:B0-----:R-:W-:Y:S02]  /*dae00*/  IMAD.WIDE R8, R25, 0x2, R14 ;  /* 0x0000000219087825 */ /* 0x001fe400078e020e */
[----:B------:R-:W2:Y:S01]  /*dae10*/  LDL.LU R25, [R1+0x3a0] ;  /* 0x0003a00001197983 */ /* 0x000ea20000300800 */
[----:B------:R-:W-:-:S03]  /*dae20*/  PRMT R6, R29, 0x7632, R6 ;  /* 0x000076321d067816 */ /* 0x000fc60000000006 */
[----:B------:R-:W4:Y:S04]  /*dae30*/  LDL.LU R29, [R1+0xe50] ;  /* 0x000e5000011d7983 */ /* 0x000f280000300800 */
[----:B------:R-:W5:Y:S04]  /*dae40*/  LDL.LU R7, [R1+0x3b4] ;  /* 0x0003b40001077983 */ /* 0x000f680000300800 */
[----:B------:R-:W4:Y:S04]  /*dae50*/  LDL.LU R4, [R1+0xe58] ;  /* 0x000e580001047983 */ /* 0x000f280000300800 */
[----:B------:R-:W4:Y:S04]  /*dae60*/  LDL.LU R12, [R1+0x3a4] ;  /* 0x0003a400010c7983 */ /* 0x000f280000300800 */
[----:B------:R-:W4:Y:S04]  /*dae70*/  LDL.LU R21, [R1+0xe60] ;  /* 0x000e600001157983 */ /* 0x000f280000300800 */
[----:B------:R-:W4:Y:S01]  /*dae80*/  LDL.LU R20, [R1+0x3b8] ;  /* 0x0003b80001147983 */ /* 0x000f220000300800 */
[----:B------:R-:W-:-:S02]  /*dae90*/  LOP3.LUT P1, RZ, R18, 0x80000, RZ, 0xc0, !PT ;  /* 0x0008000012ff7812 */ /* 0x000fc4000782c0ff */
[C---:B------:R-:W-:Y:S01]  /*daea0*/  LOP3.LUT P5, RZ, R24.reuse, 0x400, RZ, 0xc0, !PT ;  /* 0x0000040018ff7812 */ /* 0x040fe200078ac0ff */
[----:B------:R-:W4:Y:S01]  /*daeb0*/  LDL.LU R19, [R1+0xe64] ;  /* 0x000e640001137983 */ /* 0x000f220000300800 */
[----:B------:R-:W-:Y:S02]  /*daec0*/  LOP3.LUT P3, RZ, R24, 0x1000, RZ, 0xc0, !PT ;  /* 0x0000100018ff7812 */ /* 0x000fe4000786c0ff */
[----:B------:R-:W-:-:S07]  /*daed0*/  LOP3.LUT P2, RZ, R18, 0x4000, RZ, 0xc0, !PT ;  /* 0x0000400012ff7812 */ /* 0x000fce000784c0ff */
[----:B------:R0:W-:Y:S02]  /*daee0*/  @P1 STG.E.U16 desc[UR76][R8.64], R6 ;  /* 0x0000000608001986 */ /* 0x0001e4000c10154c */
[----:B0-----:R-:W-:Y:S01]  /*daef0*/  IMAD.WIDE R8, R11, 0x2, R16 ;  /* 0x000000020b087825 */ /* 0x001fe200078e0210 */
[----:B------:R-:W-:-:S04]  /*daf00*/  PRMT R6, R3, 0x7632, R6 ;  /* 0x0000763203067816 */ /* 0x000fc80000000006 */
[----:B------:R0:W-:Y:S02]  /*daf10*/  @P5 STG.E.U16 desc[UR76][R8.64], R3 ;  /* 0x0000000308005986 */ /* 0x0001e4000c10154c */
[----:B0-----:R-:W-:Y:S02]  /*daf20*/  IMAD.WIDE R8, R11, 0x2, R14 ;  /* 0x000000020b087825 */ /* 0x001fe400078e020e */
[----:B------:R-:W5:Y:S04]  /*daf30*/  LDL.LU R11, [R1+0x3a8] ;  /* 0x0003a800010b7983 */ /* 0x000f680000300800 */
[----:B------:R3:W-:Y:S04]  /*daf40*/  @P3 STG.E.U16 desc[UR76][R8.64], R6 ;  /* 0x0000000608003986 */ /* 0x0007e8000c10154c */
[----:B------:R-:W5:Y:S01]  /*daf50*/  LDL.LU R3, [R1+0xe68] ;  /* 0x000e680001037983 */ /* 0x000f620000300800 */
[----:B------:R-:W-:-:S02]  /*daf60*/  LOP3.LUT P4, RZ, R18, 0x20000, RZ, 0xc0, !PT ;  /* 0x0002000012ff7812 */ /* 0x000fc4000788c0ff */
[----:B------:R-:W-:Y:S01]  /*daf70*/  LOP3.LUT P0, RZ, R24, 0x4000, RZ, 0xc0, !PT ;  /* 0x0000400018ff7812 */ /* 0x000fe2000780c0ff */
[----:B---3--:R-:W-:-:S05]  /*daf80*/  IMAD.WIDE R8, R2, 0x2, R16 ;  /* 0x0000000202087825 */ /* 0x008fca00078e0210 */
[----:B--2---:R0:W-:Y:S02]  /*daf90*/  @P2 STG.E.U16 desc[UR76][R8.64], R25 ;  /* 0x0000001908002986 */ /* 0x0041e4000c10154c */
[----:B0-----:R-:W-:Y:S02]  /*dafa0*/  IMAD.WIDE R8, R2, 0x2, R14 ;  /* 0x0000000202087825 */ /* 0x001fe400078e020e */
[----:B------:R-:W2:Y:S01]  /*dafb0*/  LDL.LU R2, [R1+0x3bc] ;  /* 0x0003bc0001027983 */ /* 0x000ea20000300800 */
[----:B------:R-:W-:-:S03]  /*dafc0*/  PRMT R6, R25, 0x7632, R6 ;  /* 0x0000763219067816 */ /* 0x000fc60000000006 */
[----:B------:R-:W3:Y:S04]  /*dafd0*/  LDL.LU R25, [R1+0x2b0c] ;  /* 0x002b0c0001197983 */ /* 0x000ee80000300800 */
[----:B------:R4:W-:Y:S02]  /*dafe0*/  @P4 STG.E.U16 desc[UR76][R8.64], R6 ;  /* 0x0000000608004986 */ /* 0x0009e4000c10154c */
[----:B----4-:R-:W-:-:S05]  /*daff0*/  IMAD.WIDE R8, R29, 0x2, R16 ;  /* 0x000000021d087825 */ /* 0x010fca00078e0210 */
[----:B-----5:R0:W-:Y:S02]  /*db000*/  @P0 STG.E.U16 desc[UR76][R8.64], R7 ;  /* 0x0000000708000986 */ /* 0x0201e4000c10154c */
        /* <DEDUP_REMOVED lines=14> */
[----:B------:R-:W-:Y:S02]  /*db0f0*/  PRMT R6, R7, 0x7632, R6 ;  /* 0x0000763207067816 */ /* 0x000fe40000000006 */
[----:B------:R-:W-:Y:S01]  /*db100*/  LOP3.LUT P1, RZ, R18, 0x2000, RZ, 0xc0, !PT ;  /* 0x0000200012ff7812 */ /* 0x000fe2000782c0ff */
[----:B------:R-:W5:Y:S06]  /*db110*/  LDL.LU R7, [R1+0xe70] ;  /* 0x000e700001077983 */ /* 0x000f6c0000300800 */
        /* <DEDUP_REMOVED lines=18> */
[----:B------:R-:W-:Y:S01]  /*db240*/  LOP3.LUT P6, RZ, R10, 0x2000000, RZ, 0xc0, !PT ;  /* 0x020000000aff7812 */ /* 0x000fe200078cc0ff */
[----:B0-----:R-:W-:Y:S01]  /*db250*/  IMAD.WIDE R8, R19, 0x2, R16 ;  /* 0x0000000213087825 */ /* 0x001fe200078e0210 */
[----:B------:R-:W-:-:S11]  /*db260*/  PRMT R6, R11, 0x7632, R6 ;  /* 0x000076320b067816 */ /* 0x000fd60000000006 */
[----:B------:R0:W-:Y:S02]  /*db270*/  @P6 STG.E.U16 desc[UR76][R8.64], R11 ;  /* 0x0000000b08006986 */ /* 0x0001e4000c10154c */
[----:B0-----:R-:W-:-:S05]  /*db280*/  IMAD.WIDE R8, R19, 0x2, R14 ;  /* 0x0000000213087825 */ /* 0x001fca00078e020e */
[----:B------:R0:W-:Y:S02]  /*db290*/  @P1 STG.E.U16 desc[UR76][R8.64], R6 ;  /* 0x0000000608001986 */ /* 0x0001e4000c10154c */
[----:B0-----:R-:W-:Y:S01]  /*db2a0*/  IMAD.WIDE R8, R3, 0x2, R16 ;  /* 0x0000000203087825 */ /* 0x001fe200078e0210 */
[----:B------:R-:W-:Y:S02]  /*db2b0*/  LOP3.LUT P2, RZ, R24, 0x800000, RZ, 0xc0, !PT ;  /* 0x0080000018ff7812 */ /* 0x000fe4000784c0ff */
[----:B------:R-:W-:Y:S02]  /*db2c0*/  LOP3.LUT P4, RZ, R18, 0x100, RZ, 0xc0, !PT ;  /* 0x0000010012ff7812 */ /* 0x000fe4000788c0ff */
[----:B--2---:R0:W-:Y:S01]  /*db2d0*/  @P3 STG.E.U16 desc[UR76][R8.64], R2 ;  /* 0x0000000208003986 */ /* 0x0041e2000c10154c */
[----:B------:R-:W-:-:S03]  /*db2e0*/  PRMT R6, R2, 0x7632, R6 ;  /* 0x0000763202067816 */ /* 0x000fc60000000006 */
[----:B0-----:R-:W2:Y:S01]  /*db2f0*/  LDL.LU R2, [R1+0xe74] ;  /* 0x000e740001027983 */ /* 0x001ea20000300800 */
[----:B------:R-:W-:-:S05]  /*db300*/  IMAD.WIDE R8, R3, 0x2, R14 ;  /* 0x0000000203087825 */ /* 0x000fca00078e020e */
[----:B------:R3:W-:Y:S02]  /*db310*/  @P2 STG.E.U16 desc[UR76][R8.64], R6 ;  /* 0x0000000608002986 */ /* 0x0007e4000c10154c */
[----:B---3--:R-:W-:Y:S01]  /*db320*/  PRMT R6, R25, 0x7632, R6 ;  /* 0x0000763219067816 */ /* 0x008fe20000000006 */
[----:B----4-:R-:W-:-:S05]  /*db330*/  IMAD.WIDE R8, R29, 0x2, R16 ;  /* 0x000000021d087825 */ /* 0x010fca00078e0210 */
[----:B------:R0:W-:Y:S02]  /*db340*/  @P4 STG.E.U16 desc[UR76][R8.64], R25 ;  /* 0x0000001908004986 */ /* 0x0001e4000c10154c */
[----:B0-----:R-:W-:Y:S02]  /*db350*/  IMAD.WIDE R8, R29, 0x2, R14 ;  /* 0x000000021d087825 */ /* 0x001fe400078e020e */
[----:B------:R-:W3:Y:S04]  /*db360*/  LDL.LU R25, [R1+0x2b08] ;  /* 0x002b080001197983 */ /* 0x000ee80000300800 */
[----:B------:R-:W4:Y:S04]  /*db370*/  LDL.LU R29, [R1+0xe78] ;  /* 0x000e7800011d7983 */ /* 0x000f280000300800 */
[----:B------:R-:W3:Y:S01]  /*db380*/  LDL.LU R11, [R1+0x3d4] ;  /* 0x0003d400010b7983 */ /* 0x000ee20000300800 */
[----:B------:R-:W-:-:S03]  /*db390*/  LOP3.LUT P0, RZ, R18, 0x800, RZ, 0xc0, !PT ;  /* 0x0000080012ff7812 */ /* 0x000fc6000780c0ff */
[----:B------:R-:W3:Y:S01]  /*db3a0*/  LDL.LU R3, [R1+0xe7c] ;  /* 0x000e7c0001037983 */ /* 0x000ee20000300800 */
[----:B------:R-:W-:-:S03]  /*db3b0*/  LOP3.LUT P5, RZ, R24, 0x2000000, RZ, 0xc0, !PT ;  /* 0x0200000018ff7812 */ /* 0x000fc600078ac0ff */
[----:B------:R-:W3:Y:S01]  /*db3c0*/  LDL.LU R12, [R1+0x3c4] ;  /* 0x0003c400010c7983 */ /* 0x000ee20000300800 */
[----:B------:R-:W-:Y:S02]  /*db3d0*/  LOP3.LUT P3, RZ, R24, 0x8000000, RZ, 0xc0, !PT ;  /* 0x0800000018ff7812 */ /* 0x000fe4000786c0ff */
[----:B------:R-:W-:Y:S01]  /*db3e0*/  LOP3.LUT P1, RZ, R18, 0x40, RZ, 0xc0, !PT ;  /* 0x0000004012ff7812 */ /* 0x000fe2000782c0ff */
[----:B------:R-:W3:Y:S04]  /*db3f0*/  LDL.LU R21, [R1+0xe84] ;  /* 0x000e840001157983 */ /* 0x000ee80000300800 */
[----:B------:R5:W-:Y:S04]  /*db400*/  @P0 STG.E.U16 desc[UR76][R8.64], R6 ;  /* 0x0000000608000986 */ /* 0x000be8000c10154c */
[----:B------:R-:W3:Y:S04]  /*db410*/  LDL.LU R20, [R1+0xe8c] ;  /* 0x000e8c0001147983 */ /* 0x000ee80000300800 */
[----:B------:R-:W3:Y:S01]  /*db420*/  LDL.LU R19, [R1+0x3c8] ;  /* 0x0003c80001137983 */ /* 0x000ee20000300800 */
[----:B-----5:R-:W-:-:S05]  /*db430*/  IMAD.WIDE R8, R7, 0x2, R16 ;  /* 0x0000000207087825 */ /* 0x020fca00078e0210 */
[----:B------:R0:W-:Y:S01]  /*db440*/  @P5 STG.E.U16 desc[UR76][R8.64], R4 ;  /* 0x0000000408005986 */ /* 0x0001e2000c10154c */
[----:B------:R-:W-:Y:S01]  /*db450*/  PRMT R6, R4, 0x7632, R6 ;  /* 0x0000763204067816 */ /* 0x000fe20000000006 */
[----:B0-----:R-:W-:Y:S02]  /*db460*/  IMAD.WIDE R8, R7, 0x2, R14 ;  /* 0x0000000207087825 */ /* 0x001fe400078e020e */
[----:B------:R-:W5:Y:S04]  /*db470*/  LDL.LU R7, [R1+0xe94] ;  /* 0x000e940001077983 */ /* 0x000f680000300800 */
[----:B------:R0:W-:Y:S04]  /*db480*/  @P3 STG.E.U16 desc[UR76][R8.64], R6 ;  /* 0x0000000608003986 */ /* 0x0001e8000c10154c */
[----:B------:R-:W5:Y:S01]  /*db490*/  LDL.LU R4, [R1+0x3dc] ;  /* 0x0003dc0001047983 */ /* 0x000f620000300800 */
[----:B0-----:R-:W-:-:S02]  /*db4a0*/  PRMT R6, R26, 0x7632, R6 ;  /* 0x000076321a067816 */ /* 0x001fc40000000006 */
[----:B------:R-:W-:Y:S02]  /*db4b0*/  LOP3.LUT P4, RZ, R18, 0x200, RZ, 0xc0, !PT ;  /* 0x0000020012ff7812 */ /* 0x000fe4000788c0ff */
[----:B------:R-:W-:Y:S01]  /*db4c0*/  LOP3.LUT P2, RZ, R24, 0x10000000, RZ, 0xc0, !PT ;  /* 0x1000000018ff7812 */ /* 0x000fe2000784c0ff */
[----:B--2---:R-:W-:-:S05]  /*db4d0*/  IMAD.WIDE R8, R2, 0x2, R16 ;  /* 0x0000000202087825 */ /* 0x004fca00078e0210 */
[----:B------:R0:W-:Y:S04]  /*db4e0*/  @P1 STG.E.U16 desc[UR76][R8.64], R26 ;  /* 0x0000001a08001986 */ /* 0x0001e8000c10154c */
[----:B0-----:R-:W2:Y:S01]  /*db4f0*/  LDL.LU R26, [R1+0x2b04] ;  /* 0x002b0400011a7983 */ /* 0x001ea20000300800 */
[----:B------:R-:W-:-:S03]  /*db500*/  IMAD.WIDE R8, R2, 0x2, R14 ;  /* 0x0000000202087825 */ /* 0x000fc600078e020e */
[----:B------:R-:W5:Y:S04]  /*db510*/  LDL.LU R2, [R1+0xea0] ;  /* 0x000ea00001027983 */ /* 0x000f680000300800 */
[----:B------:R4:W-:Y:S02]  /*db520*/  @P4 STG.E.U16 desc[UR76][R8.64], R6 ;  /* 0x0000000608004986 */ /* 0x0009e4000c10154c */
[----:B----4-:R-:W-:-:S05]  /*db530*/  IMAD.WIDE R8, R29, 0x2, R16 ;  /* 0x000000021d087825 */ /* 0x010fca00078e0210 */
[----:B---3--:R0:W-:Y:S02]  /*db540*/  @P2 STG.E.U16 desc[UR76][R8.64], R11 ;  /* 0x0000000b08002986 */ /* 0x0081e4000c10154c */
[----:B0-----:R-:W-:Y:S02]  /*db550*/  IMAD.WIDE R8, R29, 0x2, R14 ;  /* 0x000000021d087825 */ /* 0x001fe400078e020e */
[----:B------:R-:W3:Y:S01]  /*db560*/  LDL.LU R29, [R1+0x3cc] ;  /* 0x0003cc00011d7983 */ /* 0x000ee20000300800 */
        /* <DEDUP_REMOVED lines=26> */
[----:B------:R-:W-:Y:S01]  /*db710*/  LOP3.LUT P6, RZ, R10, 0x800000, RZ, 0xc0, !PT ;  /* 0x008000000aff7812 */ /* 0x000fe200078cc0ff */
[----:B0-----:R-:W-:Y:S01]  /*db720*/  IMAD.WIDE R8, R21, 0x2, R16 ;  /* 0x0000000215087825 */ /* 0x001fe200078e0210 */
[----:B------:R-:W-:-:S02]  /*db730*/  LOP3.LUT P1, RZ, R25, 0x40, RZ, 0xc0, !PT ;  /* 0x0000004019ff7812 */ /* 0x000fc4000782c0ff */
[C---:B------:R-:W-:Y:S02]  /*db740*/  LOP3.LUT P4, RZ, R18.reuse, 0x1, RZ, 0xc0, !PT ;  /* 0x0000000112ff7812 */ /* 0x040fe4000788c0ff */
[----:B------:R-:W-:-:S07]  /*db750*/  LOP3.LUT P2, RZ, R18, 0x8, RZ, 0xc0, !PT ;  /* 0x0000000812ff7812 */ /* 0x000fce000784c0ff */
[----:B--2---:R0:W-:Y:S01]  /*db760*/  @P6 STG.E.U16 desc[UR76][R8.64], R26 ;  /* 0x0000001a08006986 */ /* 0x0041e2000c10154c */
[----:B------:R-:W-:Y:S02]  /*db770*/  LOP3.LUT P6, RZ, R10, 0x400000, RZ, 0xc0, !PT ;  /* 0x004000000aff7812 */ /* 0x000fe400078cc0ff */
[----:B------:R-:W-:Y:S01]  /*db780*/  PRMT R6, R26, 0x7632, R6 ;  /* 0x000076321a067816 */ /* 0x000fe20000000006 */
[----:B0-----:R-:W-:Y:S01]  /*db790*/  IMAD.WIDE R8, R21, 0x2, R14 ;  /* 0x0000000215087825 */ /* 0x001fe200078e020e */
[----:B------:R-:W2:Y:S09]  /*db7a0*/  LDL.LU R26, [R1+0x2b00] ;  /* 0x002b0000011a7983 */ /* 0x000eb20000300800 */
[----:B------:R0:W-:Y:S01]  /*db7b0*/  @P6 STG.E.U16 desc[UR76][R8.64], R6 ;  /* 0x0000000608006986 */ /* 0x0001e2000c10154c */
[----:B------:R-:W-:Y:S01]  /*db7c0*/  LOP3.LUT P6, RZ, R10, 0x200000, RZ, 0xc0, !PT ;  /* 0x002000000aff7812 */ /* 0x000fe200078cc0ff */
[----:B0-----:R-:W-:Y:S01]  /*db7d0*/  IMAD.WIDE R8, R20, 0x2, R16 ;  /* 0x0000000214087825 */ /* 0x001fe200078e0210 */
[----:B------:R-:W-:-:S11]  /*db7e0*/  PRMT R6, R19, 0x7632, R6 ;  /* 0x0000763213067816 */ /* 0x000fd60000000006 */
[----:B------:R0:W-:Y:S02]  /*db7f0*/  @P6 STG.E.U16 desc[UR76][R8.64], R19 ;  /* 0x0000001308006986 */ /* 0x0001e4000c10154c */
[----:B0-----:R-:W-:-:S05]  /*db800*/  IMAD.WIDE R8, R20, 0x2, R14 ;  /* 0x0000000214087825 */ /* 0x001fca00078e020e */
[----:B------:R5:W-:Y:S02]  /*db810*/  @P0 STG.E.U16 desc[UR76][R8.64], R6 ;  /* 0x0000000608000986 */ /* 0x000be4000c10154c */
[----:B-----5:R-:W-:Y:S01]  /*db820*/  IMAD.WIDE R8, R7, 0x2, R16 ;  /* 0x0000000207087825 */ /* 0x020fe200078e0210 */
[----:B------:R-:W-:-:S04]  /*db830*/  PRMT R6, R4, 0x7632, R6 ;  /* 0x0000763204067816 */ /* 0x000fc80000000006 */
[----:B------:R0:W-:Y:S02]  /*db840*/  @P3 STG.E.U16 desc[UR76][R8.64], R4 ;  /* 0x0000000408003986 */ /* 0x0001e4000c10154c */
[----:B0-----:R-:W-:-:S05]  /*db850*/  IMAD.WIDE R8, R7, 0x2, R14 ;  /* 0x0000000207087825 */ /* 0x001fca00078e020e */
[----:B------:R0:W-:Y:S02]  /*db860*/  @P1 STG.E.U16 desc[UR76][R8.64], R6 ;  /* 0x0000000608001986 */ /* 0x0001e4000c10154c */
[----:B0-----:R-:W-:-:S05]  /*db870*/  IMAD.WIDE R8, R2, 0x2, R16 ;  /* 0x0000000202087825 */ /* 0x001fca00078e0210 */
[----:B---3--:R0:W-:Y:S01]  /*db880*/  @P4 STG.E.U16 desc[UR76][R8.64], R29 ;  /* 0x0000001d08004986 */ /* 0x0081e2000c10154c */
[----:B------:R-:W-:Y:S01]  /*db890*/  LOP3.LUT P4, RZ, R18, 0x2, RZ, 0xc0, !PT ;  /* 0x0000000212ff7812 */ /* 0x000fe2000788c0ff */
[----:B0-----:R-:W-:Y:S02]  /*db8a0*/  IMAD.WIDE R8, R2, 0x2, R14 ;  /* 0x0000000202087825 */ /* 0x001fe400078e020e */
[----:B------:R-:W3:Y:S04]  /*db8b0*/  LDL.LU R2, [R1+0xea8] ;  /* 0x000ea80001027983 */ /* 0x000ee80000300800 */
[----:B------:R-:W5:Y:S01]  /*db8c0*/  LDL.LU R18, [R1+0x3e0] ;  /* 0x0003e00001127983 */ /* 0x000f620000300800 */
[----:B------:R-:W-:-:S03]  /*db8d0*/  PRMT R6, R29, 0x7632, R6 ;  /* 0x000076321d067816 */ /* 0x000fc60000000006 */
[----:B------:R-:W5:Y:S04]  /*db8e0*/  LDL.LU R29, [R1+0xeac] ;  /* 0x000eac00011d7983 */ /* 0x000f680000300800 */
[----:B------:R-:W5:Y:S04]  /*db8f0*/  LDL.LU R7, [R1+0x3f4] ;  /* 0x0003f40001077983 */ /* 0x000f680000300800 */
[----:B------:R-:W5:Y:S04]  /*db900*/  LDL.LU R4, [R1+0xeb0] ;  /* 0x000eb00001047983 */ /* 0x000f680000300800 */
[----:B------:R-:W5:Y:S04]  /*db910*/  LDL.LU R12, [R1+0x3e4] ;  /* 0x0003e400010c7983 */ /* 0x000f680000300800 */
[----:B------:R-:W5:Y:S04]  /*db920*/  LDL.LU R21, [R1+0xeb4] ;  /* 0x000eb40001157983 */ /* 0x000f680000300800 */
[----:B------:R-:W5:Y:S01]  /*db930*/  LDL.LU R20, [R1+0x3f8] ;  /* 0x0003f80001147983 */ /* 0x000f620000300800 */
[----:B------:R-:W-:-:S02]  /*db940*/  LOP3.LUT P5, RZ, R25, 0x80, RZ, 0xc0, !PT ;  /* 0x0000008019ff7812 */ /* 0x000fc400078ac0ff */
[----:B------:R-:W-:Y:S01]  /*db950*/  LOP3.LUT P3, RZ, R25, 0x400, RZ, 0xc0, !PT ;  /* 0x0000040019ff7812 */ /* 0x000fe2000786c0ff */
[----:B------:R4:W-:Y:S04]  /*db960*/  @P2 STG.E.U16 desc[UR76][R8.64], R6 ;  /* 0x0000000608002986 */ /* 0x0009e8000c10154c */
[----:B------:R-:W5:Y:S01]  /*db970*/  LDL.LU R19, [R1+0xeb8] ;  /* 0x000eb80001137983 */ /* 0x000f620000300800 */
[----:B----4-:R-:W-:Y:S01]  /*db980*/  IMAD.WIDE R8, R11, 0x2, R16 ;  /* 0x000000020b087825 */ /* 0x010fe200078e0210 */
[----:B------:R-:W-:-:S04]  /*db990*/  PRMT R6, R3, 0x7632, R6 ;  /* 0x0000763203067816 */ /* 0x000fc80000000006 */
[----:B------:R0:W-:Y:S02]  /*db9a0*/  @P5 STG.E.U16 desc[UR76][R8.64], R3 ;  /* 0x0000000308005986 */ /* 0x0001e4000c10154c */
[----:B0-----:R-:W-:Y:S02]  /*db9b0*/  IMAD.WIDE R8, R11, 0x2, R14 ;  /* 0x000000020b087825 */ /* 0x001fe400078e020e */
[----:B------:R-:W4:Y:S04]  /*db9c0*/  LDL.LU R11, [R1+0x3e8] ;  /* 0x0003e800010b7983 */ /* 0x000f280000300800 */
[----:B------:R3:W-:Y:S04]  /*db9d0*/  @P3 STG.E.U16 desc[UR76][R8.64], R6 ;  /* 0x0000000608003986 */ /* 0x0007e8000c10154c */
[----:B------:R-:W4:Y:S01]  /*db9e0*/  LDL.LU R3, [R1+0xebc] ;  /* 0x000ebc0001037983 */ /* 0x000f220000300800 */
[----:B------:R-:W-:-:S02]  /*db9f0*/  LOP3.LUT P1, RZ, R25, 0x800, RZ, 0xc0, !PT ;  /* 0x0000080019ff7812 */ /* 0x000fc4000782c0ff */
[----:B--2---:R-:W-:Y:S01]  /*dba00*/  LOP3.LUT P0, RZ, R26, 0x40000000, RZ, 0xc0, !PT ;  /* 0x400000001aff7812 */ /* 0x004fe2000780c0ff */
[----:B---3--:R-:W-:-:S12]  /*dba10*/  IMAD.WIDE R8, R2, 0x2, R16 ;  /* 0x0000000202087825 */ /* 0x008fd800078e0210 */
[----:B-----5:R0:W-:Y:S02]  /*dba20*/  @P0 STG.E.U16 desc[UR76][R8.64], R18 ;  /* 0x0000001208000986 */ /* 0x0201e4000c10154c */
[----:B0-----:R-:W-:Y:S02]  /*dba30*/  IMAD.WIDE R8, R2, 0x2, R14 ;  /* 0x0000000202087825 */ /* 0x001fe400078e020e */
[----:B------:R-:W2:Y:S01]  /*dba40*/  LDL.LU R2, [R1+0x3fc] ;  /* 0x0003fc0001027983 */ /* 0x000ea20000300800 */
[----:B------:R-:W-:-:S05]  /*dba50*/  PRMT R6, R18, 0x7632, R6 ;  /* 0x0000763212067816 */ /* 0x000fca0000000006 */
[----:B------:R0:W-:Y:S02]  /*dba60*/  @P4 STG.E.U16 desc[UR76][R8.64], R6 ;  /* 0x0000000608004986 */ /* 0x0001e4000c10154c */
[----:B0-----:R-:W-:-:S05]  /*dba70*/  IMAD.WIDE R8, R29, 0x2, R16 ;  /* 0x000000021d087825 */ /* 0x001fca00078e0210 */
[----:B------:R0:W-:Y:S02]  /*dba80*/  @P1 STG.E.U16 desc[UR76][R8.64], R7 ;  /* 0x0000000708001986 */ /* 0x0001e4000c10154c */
        /* <DEDUP_REMOVED lines=37> */
[----:B----4-:R-:W-:-:S11]  /*dbce0*/  PRMT R6, R11, 0x7632, R6 ;  /* 0x000076320b067816 */ /* 0x010fd60000000006 */
[----:B------:R0:W-:Y:S02]  /*dbcf0*/  @P6 STG.E.U16 desc[UR76][R8.64], R11 ;  /* 0x0000000b08006986 */ /* 0x0001e4000c10154c */
[----:B0-----:R-:W-:-:S05]  /*dbd00*/  IMAD.WIDE R8, R19, 0x2, R14 ;  /* 0x0000000213087825 */ /* 0x001fca00078e020e */
[----:B------:R0:W-:Y:S02]  /*dbd10*/  @P2 STG.E.U16 desc[UR76][R8.64], R6 ;  /* 0x0000000608002986 */ /* 0x0001e4000c10154c */
[----:B0-----:R-:W-:Y:S01]  /*dbd20*/  IMAD.WIDE R8, R3, 0x2, R16 ;  /* 0x0000000203087825 */ /* 0x001fe200078e0210 */
[----:B------:R-:W-:Y:S02]  /*dbd30*/  LOP3.LUT P0, RZ, R25, 0x200000, RZ, 0xc0, !PT ;  /* 0x0020000019ff7812 */ /* 0x000fe4000780c0ff */
[----:B------:R-:W-:Y:S02]  /*dbd40*/  LOP3.LUT P4, RZ, R26, 0x1000000, RZ, 0xc0, !PT ;  /* 0x010000001aff7812 */ /* 0x000fe4000788c0ff */
[----:B--2---:R0:W-:Y:S01]  /*dbd50*/  @P3 STG.E.U16 desc[UR76][R8.64], R2 ;  /* 0x0000000208003986 */ /* 0x0041e2000c10154c */
[----:B------:R-:W-:Y:S01]  /*dbd60*/  PRMT R6, R2, 0x7632, R6 ;  /* 0x0000763202067816 */ /* 0x000fe20000000006 */
[----:B0-----:R-:W-:Y:S02]  /*dbd70*/  IMAD.WIDE R8, R3, 0x2, R14 ;  /* 0x0000000203087825 */ /* 0x001fe400078e020e */
[----:B------:R-:W2:Y:S04]  /*dbd80*/  LDL.LU R3, [R1+0xed4] ;  /* 0x000ed40001037983 */ /* 0x000ea80000300800 */
[----:B------:R-:W4:Y:S04]  /*dbd90*/  LDL.LU R2, [R1+0x400] ;  /* 0x0004000001027983 */ /* 0x000f280000300800 */
[----:B------:R3:W-:Y:S02]  /*dbda0*/  @P0 STG.E.U16 desc[UR76][R8.64], R6 ;  /* 0x0000000608000986 */ /* 0x0007e4000c10154c */
[----:B---3--:R-:W-:Y:S01]  /*dbdb0*/  IMAD.WIDE R8, R29, 0x2, R16 ;  /* 0x000000021d087825 */ /* 0x008fe200078e0210 */
[----:B------:R-:W-:-:S04]  /*dbdc0*/  PRMT R6, R27, 0x7632, R6 ;  /* 0x000076321b067816 */ /* 0x000fc80000000006 */
[----:B------:R0:W-:Y:S02]  /*dbdd0*/  @P4 STG.E.U16 desc[UR76][R8.64], R27 ;  /* 0x0000001b08004986 */ /* 0x0001e4000c10154c */
[----:B0-----:R-:W-:Y:S02]  /*dbde0*/  IMAD.WIDE R8, R29, 0x2, R14 ;  /* 0x000000021d087825 */ /* 0x001fe400078e020e */
[----:B------:R-:W3:Y:S04]  /*dbdf0*/  LDL.LU R27, [R1+0x2afc] ;  /* 0x002afc00011b7983 */ /* 0x000ee80000300800 */
[----:B------:R-:W3:Y:S04]  /*dbe00*/  LDL.LU R29, [R1+0xed8] ;  /* 0x000ed800011d7983 */ /* 0x000ee80000300800 */
[----:B------:R-:W3:Y:S04]  /*dbe10*/  LDL.LU R18, [R1+0x414] ;  /* 0x0004140001127983 */ /* 0x000ee80000300800 */
[----:B------:R-:W3:Y:S04]  /*dbe20*/  LDL.LU R12, [R1+0xee0] ;  /* 0x000ee000010c7983 */ /* 0x000ee80000300800 */
[----:B------:R-:W3:Y:S04]  /*dbe30*/  LDL.LU R20, [R1+0x404] ;  /* 0x0004040001147983 */ /* 0x000ee80000300800 */
[----:B------:R-:W3:Y:S04]  /*dbe40*/  LDL.LU R19, [R1+0xef0] ;  /* 0x000ef00001137983 */ /* 0x000ee80000300800 */
[----:B------:R-:W3:Y:S01]  /*dbe50*/  LDL.LU R21, [R1+0x418] ;  /* 0x0004180001157983 */ /* 0x000ee20000300800 */
[----:B------:R-:W-:-:S02]  /*dbe60*/  LOP3.LUT P1, RZ, R26, 0x8000000, RZ, 0xc0, !PT ;  /* 0x080000001aff7812 */ /* 0x000fc4000782c0ff */
[C---:B------:R-:W-:Y:S01]  /*dbe70*/  LOP3.LUT P5, RZ, R25.reuse, 0x400000, RZ, 0xc0, !PT ;  /* 0x0040000019ff7812 */ /* 0x040fe200078ac0ff */
[----:B------:R-:W3:Y:S01]  /*dbe80*/  LDL.LU R11, [R1+0xf04] ;  /* 0x000f0400010b7983 */ /* 0x000ee20000300800 */
[----:B------:R-:W-:Y:S02]  /*dbe90*/  LOP3.LUT P3, RZ, R25, 0x1000000, RZ, 0xc0, !PT ;  /* 0x0100000019ff7812 */ /* 0x000fe4000786c0ff */
[----:B------:R-:W-:-:S07]  /*dbea0*/  LOP3.LUT P2, RZ, R26, 0x400000, RZ, 0xc0, !PT ;  /* 0x004000001aff7812 */ /* 0x000fce000784c0ff */
[----:B------:R5:W-:Y:S02]  /*dbeb0*/  @P1 STG.E.U16 desc[UR76][R8.64], R6 ;  /* 0x0000000608001986 */ /* 0x000be4000c10154c */
[----:B-----5:R-:W-:-:S05]  /*dbec0*/  IMAD.WIDE R8, R7, 0x2, R16 ;  /* 0x0000000207087825 */ /* 0x020fca00078e0210 */
[----:B------:R0:W-:Y:S01]  /*dbed0*/  @P5 STG.E.U16 desc[UR76][R8.64], R4 ;  /* 0x0000000408005986 */ /* 0x0001e2000c10154c */
[----:B------:R-:W-:Y:S01]  /*dbee0*/  PRMT R6, R4, 0x7632, R6 ;  /* 0x0000763204067816 */ /* 0x000fe20000000006 */
[----:B0-----:R-:W-:Y:S02]  /*dbef0*/  IMAD.WIDE R8, R7, 0x2, R14 ;  /* 0x0000000207087825 */ /* 0x001fe400078e020e */
[----:B------:R-:W5:Y:S04]  /*dbf00*/  LDL.LU R7, [R1+0x408] ;  /* 0x0004080001077983 */ /* 0x000f680000300800 */
[----:B------:R2:W-:Y:S04]  /*dbf10*/  @P3 STG.E.U16 desc[UR76][R8.64], R6 ;  /* 0x0000000608003986 */ /* 0x0005e8000c10154c */
[----:B------:R-:W5:Y:S01]  /*dbf20*/  LDL.LU R4, [R1+0xf08] ;  /* 0x000f080001047983 */ /* 0x000f620000300800 */
[----:B------:R-:W-:-:S02]  /*dbf30*/  LOP3.LUT P4, RZ, R26, 0x2000000, RZ, 0xc0, !PT ;  /* 0x020000001aff7812 */ /* 0x000fc4000788c0ff */
[----:B------:R-:W-:Y:S01]  /*dbf40*/  LOP3.LUT P0, RZ, R25, 0x4000000, RZ, 0xc0, !PT ;  /* 0x0400000019ff7812 */ /* 0x000fe2000780c0ff */
[----:B--2---:R-:W-:-:S05]  /*dbf50*/  IMAD.WIDE R8, R3, 0x2, R16 ;  /* 0x0000000203087825 */ /* 0x004fca00078e0210 */
[----:B----4-:R0:W-:Y:S02]  /*dbf60*/  @P2 STG.E.U16 desc[UR76][R8.64], R2 ;  /* 0x0000000208002986 */ /* 0x0101e4000c10154c */
[----:B0-----:R-:W-:Y:S02]  /*dbf70*/  IMAD.WIDE R8, R3, 0x2, R14 ;  /* 0x0000000203087825 */ /* 0x001fe400078e020e */
[----:B------:R-:W2:Y:S01]  /*dbf80*/  LDL.LU R3, [R1+0x41c] ;  /* 0x00041c0001037983 */ /* 0x000ea20000300800 */
[----:B------:R-:W-:-:S03]  /*dbf90*/  PRMT R6, R2, 0x7632, R6 ;  /* 0x0000763202067816 */ /* 0x000fc60000000006 */
[----:B------:R-:W4:Y:S04]  /*dbfa0*/  LDL.LU R2, [R1+0xf0c] ;  /* 0x000f0c0001027983 */ /* 0x000f280000300800 */
[----:B------:R3:W-:Y:S02]  /*dbfb0*/  @P4 STG.E.U16 desc[UR76][R8.64], R6 ;  /* 0x0000000608004986 */ /* 0x0007e4000c10154c */
[----:B---3--:R-:W-:-:S05]  /*dbfc0*/  IMAD.WIDE R8, R29, 0x2, R16 ;  /* 0x000000021d087825 */ /* 0x008fca00078e0210 */
        /* <DEDUP_REMOVED lines=25> */
[----:B------:R-:W3:Y:S08]  /*dc160*/  LDL.LU R20, [R1+0xf10] ;  /* 0x000f100001147983 */ /* 0x000ef00000300800 */
[----:B------:R0:W-:Y:S01]  /*dc170*/  @P6 STG.E.U16 desc[UR76][R8.64], R6 ;  /* 0x0000000608006986 */ /* 0x0001e2000c10154c */
[----:B------:R-:W-:Y:S01]  /*dc180*/  LOP3.LUT P6, RZ, R10, 0x8000, RZ, 0xc0, !PT ;  /* 0x000080000aff7812 */ /* 0x000fe200078cc0ff */
[----:B0-----:R-:W-:-:S12]  /*dc190*/  IMAD.WIDE R8, R19, 0x2, R16 ;  /* 0x0000000213087825 */ /* 0x001fd800078e0210 */
[----:B------:R0:W-:Y:S01]  /*dc1a0*/  @P6 STG.E.U16 desc[UR76][R8.64], R21 ;  /* 0x0000001508006986 */ /* 0x0001e2000c10154c */
[C---:B------:R-:W-:Y:S02]  /*dc1b0*/  LOP3.LUT P6, RZ, R10.reuse, 0x4000, RZ, 0xc0, !PT ;  /* 0x000040000aff7812 */ /* 0x040fe400078cc0ff */
[----:B------:R-:W-:Y:S01]  /*dc1c0*/  PRMT R6, R21, 0x7632, R6 ;  /* 0x0000763215067816 */ /* 0x000fe20000000006 */
[----:B0-----:R-:W-:Y:S01]  /*dc1d0*/  IMAD.WIDE R8, R19, 0x2, R14 ;  /* 0x0000000213087825 */ /* 0x001fe200078e020e */
[----:B------:R-:W-:Y:S01]  /*dc1e0*/  LOP3.LUT P3, RZ, R27, 0x2, RZ, 0xc0, !PT ;  /* 0x000000021bff7812 */ /* 0x000fe2000786c0ff */
[----:B------:R-:W3:Y:S08]  /*dc1f0*/  LDL.LU R19, [R1+0x430] ;  /* 0x0004300001137983 */ /* 0x000ef00000300800 */
[----:B------:R0:W-:Y:S01]  /*dc200*/  @P6 STG.E.U16 desc[UR76][R8.64], R6 ;  /* 0x0000000608006986 */ /* 0x0001e2000c10154c */
[----:B------:R-:W-:Y:S01]  /*dc210*/  LOP3.LUT P6, RZ, R10, 0x2000, RZ, 0xc0, !PT ;  /* 0x000020000aff7812 */ /* 0x000fe200078cc0ff */
[----:B0-----:R-:W-:Y:S01]  /*dc220*/  IMAD.WIDE R8, R11, 0x2, R16 ;  /* 0x000000020b087825 */ /* 0x001fe200078e0210 */
[----:B-----5:R-:W-:-:S11]  /*dc230*/  PRMT R6, R7, 0x7632, R6 ;  /* 0x0000763207067816 */ /* 0x020fd60000000006 */
        /* <DEDUP_REMOVED lines=8> */
[----:B0-----:R-:W2:Y:S04]  /*dc2c0*/  LDL.LU R3, [R1+0xf14] ;  /* 0x000f140001037983 */ /* 0x001ea80000300800 */
[----:B------:R-:W5:Y:S01]  /*dc2d0*/  LDL.LU R11, [R1+0x420] ;  /* 0x00042000010b7983 */ /* 0x000f620000300800 */
[----:B------:R-:W-:-:S05]  /*dc2e0*/  IMAD.WIDE R8, R4, 0x2, R14 ;  /* 0x0000000204087825 */ /* 0x000fca00078e020e */
[----:B------:R4:W-:Y:S02]  /*dc2f0*/  @P2 STG.E.U16 desc[UR76][R8.64], R6 ;  /* 0x0000000608002986 */ /* 0x0009e4000c10154c */
[----:B----4-:R-:W-:-:S05]  /*dc300*/  IMAD.WIDE R8, R2, 0x2, R16 ;  /* 0x0000000202087825 */ /* 0x010fca00078e0210 */
[----:B---3--:R0:W-:Y:S02]  /*dc310*/  @P4 STG.E.U16 desc[UR76][R8.64], R29 ;  /* 0x0000001d08004986 */ /* 0x0081e4000c10154c */
[----:B0-----:R-:W-:Y:S02]  /*dc320*/  IMAD.WIDE R8, R2, 0x2, R14 ;  /* 0x0000000202087825 */ /* 0x001fe400078e020e */
[----:B------:R-:W3:Y:S04]  /*dc330*/  LDL.LU R2, [R1+0xf18] ;  /* 0x000f180001027983 */ /* 0x000ee80000300800 */
[----:B------:R-:W4:Y:S01]  /*dc340*/  LDL.LU R7, [R1+0x434] ;  /* 0x0004340001077983 */ /* 0x000f220000300800 */
[----:B------:R-:W-:-:S03]  /*dc350*/  PRMT R6, R29, 0x7632, R6 ;  /* 0x000076321d067816 */ /* 0x000fc60000000006 */
[----:B------:R-:W4:Y:S01]  /*dc360*/  LDL.LU R4, [R1+0xf1c] ;  /* 0x000f1c0001047983 */ /* 0x000f220000300800 */
[----:B------:R-:W-:-:S03]  /*dc370*/  IMAD.MOV.U32 R29, RZ, RZ, R28 ;  /* 0x000000ffff1d7224 */ /* 0x000fc600078e001c */
[----:B------:R-:W4:Y:S04]  /*dc380*/  LDL.LU R28, [R1+0x424] ;  /* 0x00042400011c7983 */ /* 0x000f280000300800 */
[----:B------:R-:W4:Y:S04]  /*dc390*/  LDL.LU R18, [R1+0xf20] ;  /* 0x000f200001127983 */ /* 0x000f280000300800 */
[----:B------:R-:W4:Y:S01]  /*dc3a0*/  LDL.LU R12, [R1+0x438] ;  /* 0x00043800010c7983 */ /* 0x000f220000300800 */
[----:B------:R-:W-:Y:S02]  /*dc3b0*/  LOP3.LUT P0, RZ, R26, 0x80000, RZ, 0xc0, !PT ;  /* 0x000800001aff7812 */ /* 0x000fe4000780c0ff */
[C---:B------:R-:W-:Y:S01]  /*dc3c0*/  LOP3.LUT P5, RZ, R27.reuse, 0x20, RZ, 0xc0, !PT ;  /* 0x000000201bff7812 */ /* 0x040fe200078ac0ff */
[----:B------:R-:W4:Y:S01]  /*dc3d0*/  LDL.LU R21, [R1+0xf24] ;  /* 0x000f240001157983 */ /* 0x000f220000300800 */
[----:B------:R-:W-:-:S02]  /*dc3e0*/  LOP3.LUT P3, RZ, R27, 0x40, RZ, 0xc0, !PT ;  /* 0x000000401bff7812 */ /* 0x000fc4000786c0ff */
[----:B------:R-:W-:-:S07]  /*dc3f0*/  LOP3.LUT P1, RZ, R26, 0x4000, RZ, 0xc0, !PT ;  /* 0x000040001aff7812 */ /* 0x000fce000782c0ff */
[----:B------:R0:W-:Y:S02]  /*dc400*/  @P0 STG.E.U16 desc[UR76][R8.64], R6 ;  /* 0x0000000608000986 */ /* 0x0001e4000c10154c */
[----:B0-----:R-:W-:-:S05]  /*dc410*/  IMAD.WIDE R8, R20, 0x2, R16 ;  /* 0x0000000214087825 */ /* 0x001fca00078e0210 */
[----:B------:R0:W-:Y:S01]  /*dc420*/  @P5 STG.E.U16 desc[UR76][R8.64], R19 ;  /* 0x0000001308005986 */ /* 0x0001e2000c10154c */
[----:B------:R-:W-:Y:S01]  /*dc430*/  PRMT R6, R19, 0x7632, R6 ;  /* 0x0000763213067816 */ /* 0x000fe20000000006 */
[----:B0-----:R-:W-:Y:S02]  /*dc440*/  IMAD.WIDE R8, R20, 0x2, R14 ;  /* 0x0000000214087825 */ /* 0x001fe400078e020e */
[----:B------:R-:W4:Y:S04]  /*dc450*/  LDL.LU R20, [R1+0x428] ;  /* 0x0004280001147983 */ /* 0x000f280000300800 */
[----:B------:R2:W-:Y:S04]  /*dc460*/  @P3 STG.E.U16 desc[UR76][R8.64], R6 ;  /* 0x0000000608003986 */ /* 0x0005e8000c10154c */
[----:B------:R-:W4:Y:S01]  /*dc470*/  LDL.LU R19, [R1+0xf28] ;  /* 0x000f280001137983 */ /* 0x000f220000300800 */
[----:B------:R-:W-:-:S02]  /*dc480*/  LOP3.LUT P4, RZ, R26, 0x20000, RZ, 0xc0, !PT ;  /* 0x000200001aff7812 */ /* 0x000fc4000788c0ff */
[----:B------:R-:W-:Y:S01]  /*dc490*/  LOP3.LUT P2, RZ, R27, 0x80, RZ, 0xc0, !PT ;  /* 0x000000801bff7812 */ /* 0x000fe2000784c0ff */
[----:B--2---:R-:W-:-:S05]  /*dc4a0*/  IMAD.WIDE R8, R3, 0x2, R16 ;  /* 0x0000000203087825 */ /* 0x004fca00078e0210 */
[----:B-----5:R0:W-:Y:S02]  /*dc4b0*/  @P1 STG.E.U16 desc[UR76][R8.64], R11 ;  /* 0x0000000b08001986 */ /* 0x0201e4000c10154c */
[----:B0-----:R-:W-:Y:S02]  /*dc4c0*/  IMAD.WIDE R8, R3, 0x2, R14 ;  /* 0x0000000203087825 */ /* 0x001fe400078e020e */
[----:B------:R-:W2:Y:S01]  /*dc4d0*/  LDL.LU R3, [R1+0x43c] ;  /* 0x00043c0001037983 */ /* 0x000ea20000300800 */
[----:B------:R-:W-:-:S03]  /*dc4e0*/  PRMT R6, R11, 0x7632, R6 ;  /* 0x000076320b067816 */ /* 0x000fc60000000006 */
[----:B------:R-:W5:Y:S04]  /*dc4f0*/  LDL.LU R11, [R1+0xf2c] ;  /* 0x000f2c00010b7983 */ /* 0x000f680000300800 */
[----:B------:R3:W-:Y:S02]  /*dc500*/  @P4 STG.E.U16 desc[UR76][R8.64], R6 ;  /* 0x0000000608004986 */ /* 0x0007e4000c10154c */
[----:B---3--:R-:W-:-:S05]  /*dc510*/  IMAD.WIDE R8, R2, 0x2, R16 ;  /* 0x0000000202087825 */ /* 0x008fca00078e0210 */
[----:B----4-:R0:W-:Y:S02]  /*dc520*/  @P2 STG.E.U16 desc[UR76][R8.64], R7 ;  /* 0x0000000708002986 */ /* 0x0101e4000c10154c */
        /* <DEDUP_REMOVED lines=50> */
[----:B-----5:R-:W-:-:S05]  /*dc850*/  IMAD.WIDE R8, R11, 0x2, R16 ;  /* 0x000000020b087825 */ /* 0x020fca00078e0210 */
[----:B---3--:R0:W-:Y:S01]  /*dc860*/  @P4 STG.E.U16 desc[UR76][R8.64], R2 ;  /* 0x0000000208004986 */ /* 0x0081e2000c10154c */
[----:B------:R-:W-:-:S03]  /*dc870*/  PRMT R6, R2, 0x7632, R6 ;  /* 0x0000763202067816 */ /* 0x000fc60000000006 */
[----:B0-----:R-:W3:Y:S04]  /*dc880*/  LDL.LU R2, [R1+0xf38] ;  /* 0x000f380001027983 */ /* 0x001ee80000300800 */
[----:B------:R-:W5:Y:S01]  /*dc890*/  LDL.LU R18, [R1+0x454] ;  /* 0x0004540001127983 */ /* 0x000f620000300800 */
[----:B------:R-:W-:-:S03]  /*dc8a0*/  LOP3.LUT P2, RZ, R26, 0x800, RZ, 0xc0, !PT ;  /* 0x000008001aff7812 */ /* 0x000fc6000784c0ff */
[----:B------:R-:W5:Y:S01]  /*dc8b0*/  LDL.LU R12, [R1+0xf3c] ;  /* 0x000f3c00010c7983 */ /* 0x000f620000300800 */
[----:B------:R-:W-:-:S03]  /*dc8c0*/  LOP3.LUT P5, RZ, R27, 0x2000, RZ, 0xc0, !PT ;  /* 0x000020001bff7812 */ /* 0x000fc600078ac0ff */
[----:B------:R-:W5:Y:S01]  /*dc8d0*/  LDL.LU R21, [R1+0x444] ;  /* 0x0004440001157983 */ /* 0x000f620000300800 */
[----:B------:R-:W-:Y:S01]  /*dc8e0*/  IMAD.WIDE R8, R11, 0x2, R14 ;  /* 0x000000020b087825 */ /* 0x000fe200078e020e */
[----:B------:R-:W-:Y:S02]  /*dc8f0*/  LOP3.LUT P3, RZ, R27, 0x4000, RZ, 0xc0, !PT ;  /* 0x000040001bff7812 */ /* 0x000fe4000786c0ff */
[----:B------:R-:W-:Y:S01]  /*dc900*/  LOP3.LUT P0, RZ, R26, 0x40, RZ, 0xc0, !PT ;  /* 0x000000401aff7812 */ /* 0x000fe2000780c0ff */
[----:B------:R-:W5:Y:S04]  /*dc910*/  LDL.LU R11, [R1+0xf40] ;  /* 0x000f4000010b7983 */ /* 0x000f680000300800 */
[----:B------:R4:W-:Y:S04]  /*dc920*/  @P2 STG.E.U16 desc[UR76][R8.64], R6 ;  /* 0x0000000608002986 */ /* 0x0009e8000c10154c */
[----:B------:R-:W5:Y:S04]  /*dc930*/  LDL.LU R20, [R1+0xf44] ;  /* 0x000f440001147983 */ /* 0x000f680000300800 */
[----:B------:R-:W5:Y:S01]  /*dc940*/  LDL.LU R19, [R1+0x448] ;  /* 0x0004480001137983 */ /* 0x000f620000300800 */
[----:B----4-:R-:W-:-:S05]  /*dc950*/  IMAD.WIDE R8, R7, 0x2, R16 ;  /* 0x0000000207087825 */ /* 0x010fca00078e0210 */
[----:B------:R0:W-:Y:S01]  /*dc960*/  @P5 STG.E.U16 desc[UR76][R8.64], R4 ;  /* 0x0000000408005986 */ /* 0x0001e2000c10154c */
[----:B------:R-:W-:Y:S01]  /*dc970*/  PRMT R6, R4, 0x7632, R6 ;  /* 0x0000763204067816 */ /* 0x000fe20000000006 */
[----:B0-----:R-:W-:Y:S02]  /*dc980*/  IMAD.WIDE R8, R7, 0x2, R14 ;  /* 0x0000000207087825 */ /* 0x001fe400078e020e */
[----:B------:R-:W4:Y:S04]  /*dc990*/  LDL.LU R7, [R1+0xf48] ;  /* 0x000f480001077983 */ /* 0x000f280000300800 */
[----:B------:R0:W-:Y:S04]  /*dc9a0*/  @P3 STG.E.U16 desc[UR76][R8.64], R6 ;  /* 0x0000000608003986 */ /* 0x0001e8000c10154c */
[----:B------:R-:W4:Y:S01]  /*dc9b0*/  LDL.LU R4, [R1+0x45c] ;  /* 0x00045c0001047983 */ /* 0x000f220000300800 */
[----:B0-----:R-:W-:-:S02]  /*dc9c0*/  PRMT R6, R28, 0x7632, R6 ;  /* 0x000076321c067816 */ /* 0x001fc40000000006 */
[----:B------:R-:W-:Y:S02]  /*dc9d0*/  LOP3.LUT P4, RZ, R26, 0x200, RZ, 0xc0, !PT ;  /* 0x000002001aff7812 */ /* 0x000fe4000788c0ff */
[----:B------:R-:W-:Y:S01]  /*dc9e0*/  LOP3.LUT P1, RZ, R27, 0x8000, RZ, 0xc0, !PT ;  /* 0x000080001bff7812 */ /* 0x000fe2000782c0ff */
[----:B--2---:R-:W-:-:S05]  /*dc9f0*/  IMAD.WIDE R8, R3, 0x2, R16 ;  /* 0x0000000203087825 */ /* 0x004fca00078e0210 */
[----:B------:R0:W-:Y:S04]  /*dca00*/  @P0 STG.E.U16 desc[UR76][R8.64], R28 ;  /* 0x0000001c08000986 */ /* 0x0001e8000c10154c */
[----:B0-----:R-:W2:Y:S01]  /*dca10*/  LDL.LU R28, [R1+0x2af4] ;  /* 0x002af400011c7983 */ /* 0x001ea20000300800 */
[----:B------:R-:W-:-:S03]  /*dca20*/  IMAD.WIDE R8, R3, 0x2, R14 ;  /* 0x0000000203087825 */ /* 0x000fc600078e020e */
[----:B------:R-:W4:Y:S04]  /*dca30*/  LDL.LU R3, [R1+0xf4c] ;  /* 0x000f4c0001037983 */ /* 0x000f280000300800 */
[----:B------:R3:W-:Y:S02]  /*dca40*/  @P4 STG.E.U16 desc[UR76][R8.64], R6 ;  /* 0x0000000608004986 */ /* 0x0007e4000c10154c */
[----:B---3--:R-:W-:-:S05]  /*dca50*/  IMAD.WIDE R8, R2, 0x2, R16 ;  /* 0x0000000202087825 */ /* 0x008fca00078e0210 */
[----:B-----5:R0:W-:Y:S02]  /*dca60*/  @P1 STG.E.U16 desc[UR76][R8.64], R18 ;  /* 0x0000001208001986 */ /* 0x0201e4000c10154c */
        /* <DEDUP_REMOVED lines=28> */
[----:B------:R-:W-:-:S02]  /*dcc30*/  LOP3.LUT P3, RZ, R27, 0x80000, RZ, 0xc0, !PT ;  /* 0x000800001bff7812 */ /* 0x000fc4000786c0ff */
[----:B------:R-:W-:Y:S02]  /*dcc40*/  LOP3.LUT P0, RZ, R27, 0x100000, RZ, 0xc0, !PT ;  /* 0x001000001bff7812 */ /* 0x000fe4000780c0ff */
[----:B------:R-:W-:-:S07]  /*dcc50*/  LOP3.LUT P4, RZ, R26, 0x1, RZ, 0xc0, !PT ;  /* 0x000000011aff7812 */ /* 0x000fce000788c0ff */
[----:B--2---:R0:W-:Y:S01]  /*dcc60*/  @P6 STG.E.U16 desc[UR76][R8.64], R28 ;  /* 0x0000001c08006986 */ /* 0x0041e2000c10154c */
[----:B------:R-:W-:Y:S02]  /*dcc70*/  LOP3.LUT P6, RZ, R10, 0x40, RZ, 0xc0, !PT ;  /* 0x000000400aff7812 */ /* 0x000fe400078cc0ff */
[----:B------:R-:W-:Y:S01]  /*dcc80*/  PRMT R6, R28, 0x7632, R6 ;  /* 0x000076321c067816 */ /* 0x000fe20000000006 */
[----:B0-----:R-:W-:Y:S02]  /*dcc90*/  IMAD.WIDE R8, R11, 0x2, R14 ;  /* 0x000000020b087825 */ /* 0x001fe400078e020e */
[----:B------:R-:W2:Y:S08]  /*dcca0*/  LDL.LU R11, [R1+0x470] ;  /* 0x00047000010b7983 */ /* 0x000eb00000300800 */
[----:B------:R0:W-:Y:S01]  /*dccb0*/  @P6 STG.E.U16 desc[UR76][R8.64], R6 ;  /* 0x0000000608006986 */ /* 0x0001e2000c10154c */
[----:B------:R-:W-:-:S03]  /*dccc0*/  LOP3.LUT P6, RZ, R10, 0x20, RZ, 0xc0, !PT ;  /* 0x000000200aff7812 */ /* 0x000fc600078cc0ff */
[----:B------:R-:W2:Y:S01]  /*dccd0*/  LDL.LU R28, [R1+0x2af0] ;  /* 0x002af000011c7983 */ /* 0x000ea20000300800 */
[----:B0-----:R-:W-:Y:S01]  /*dcce0*/  IMAD.WIDE R8, R20, 0x2, R16 ;  /* 0x0000000214087825 */ /* 0x001fe200078e0210 */
[----:B------:R-:W-:-:S08]  /*dccf0*/  PRMT R6, R19, 0x7632, R6 ;  /* 0x0000763213067816 */ /* 0x000fd00000000006 */
[----:B------:R0:W-:Y:S02]  /*dcd00*/  @P6 STG.E.U16 desc[UR76][R8.64], R19 ;  /* 0x0000001308006986 */ /* 0x0001e4000c10154c */
[----:B0-----:R-:W-:-:S05]  /*dcd10*/  IMAD.WIDE R8, R20, 0x2, R14 ;  /* 0x0000000214087825 */ /* 0x001fca00078e020e */
[----:B------:R4:W-:Y:S02]  /*dcd20*/  @P2 STG.E.U16 desc[UR76][R8.64], R6 ;  /* 0x0000000608002986 */ /* 0x0009e4000c10154c */
[----:B----4-:R-:W-:Y:S01]  /*dcd30*/  IMAD.WIDE R8, R7, 0x2, R16 ;  /* 0x0000000207087825 */ /* 0x010fe200078e0210 */
[----:B------:R-:W-:-:S04]  /*dcd40*/  PRMT R6, R4, 0x7632, R6 ;  /* 0x0000763204067816 */ /* 0x000fc80000000006 */
[----:B------:R0:W-:Y:S02]  /*dcd50*/  @P3 STG.E.U16 desc[UR76][R8.64], R4 ;  /* 0x0000000408003986 */ /* 0x0001e4000c10154c */
[----:B0-----:R-:W-:-:S05]  /*dcd60*/  IMAD.WIDE R8, R7, 0x2, R14 ;  /* 0x0000000207087825 */ /* 0x001fca00078e020e */
[----:B------:R0:W-:Y:S02]  /*dcd70*/  @P0 STG.E.U16 desc[UR76][R8.64], R6 ;  /* 0x0000000608000986 */ /* 0x0001e4000c10154c */
[----:B0-----:R-:W-:-:S05]  /*dcd80*/  IMAD.WIDE R8, R3, 0x2, R16 ;  /* 0x0000000203087825 */ /* 0x001fca00078e0210 */
[----:B---3--:R0:W-:Y:S01]  /*dcd90*/  @P4 STG.E.U16 desc[UR76][R8.64], R2 ;  /* 0x0000000208004986 */ /* 0x0081e2000c10154c */
[----:B------:R-:W-:Y:S01]  /*dcda0*/  PRMT R6, R2, 0x7632, R6 ;  /* 0x0000763202067816 */ /* 0x000fe20000000006 */
[----:B0-----:R-:W-:Y:S02]  /*dcdb0*/  IMAD.WIDE R8, R3, 0x2, R14 ;  /* 0x0000000203087825 */ /* 0x001fe400078e020e */
[----:B------:R-:W3:Y:S04]  /*dcdc0*/  LDL.LU R3, [R1+0xf54] ;  /* 0x000f540001037983 */ /* 0x000ee80000300800 */
[----:B------:R-:W4:Y:S01]  /*dcdd0*/  LDL.LU R2, [R1+0x460] ;  /* 0x0004600001027983 */ /* 0x000f220000300800 */
[----:B------:R-:W-:-:S03]  /*dcde0*/  IMAD.MOV.U32 R4, RZ, RZ, R29 ;  /* 0x000000ffff047224 */ /* 0x000fc600078e001d */
[----:B------:R-:W4:Y:S04]  /*dcdf0*/  LDL.LU R29, [R1+0xf58] ;  /* 0x000f5800011d7983 */ /* 0x000f280000300800 */
[----:B------:R-:W4:Y:S04]  /*dce00*/  LDL.LU R20, [R1+0x474] ;  /* 0x0004740001147983 */ /* 0x000f280000300800 */
[----:B------:R-:W4:Y:S04]  /*dce10*/  LDL.LU R19, [R1+0xf5c] ;  /* 0x000f5c0001137983 */ /* 0x000f280000300800 */
[----:B------:R-:W4:Y:S01]  /*dce20*/  LDL.LU R7, [R1+0x464] ;  /* 0x0004640001077983 */ /* 0x000f220000300800 */
[----:B------:R-:W-:-:S02]  /*dce30*/  LOP3.LUT P1, RZ, R26, 0x8, RZ, 0xc0, !PT ;  /* 0x000000081aff7812 */ /* 0x000fc4000782c0ff */
[----:B------:R-:W-:Y:S02]  /*dce40*/  LOP3.LUT P4, RZ, R26, 0x2, RZ, 0xc0, !PT ;  /* 0x000000021aff7812 */ /* 0x000fe4000788c0ff */
[----:B------:R-:W4:Y:S04]  /*dce50*/  LDL.LU R26, [R1+0xf60] ;  /* 0x000f6000011a7983 */ /* 0x000f280000300800 */
[----:B------:R-:W4:Y:S01]  /*dce60*/  LDL.LU R18, [R1+0x478] ;  /* 0x0004780001127983 */ /* 0x000f220000300800 */
[C---:B------:R-:W-:Y:S02]  /*dce70*/  LOP3.LUT P5, RZ, R27.reuse, 0x200000, RZ, 0xc0, !PT ;  /* 0x002000001bff7812 */ /* 0x040fe400078ac0ff */
[----:B------:R-:W-:Y:S01]  /*dce80*/  LOP3.LUT P2, RZ, R27, 0x400000, RZ, 0xc0, !PT ;  /* 0x004000001bff7812 */ /* 0x000fe2000784c0ff */
[----:B------:R-:W4:Y:S04]  /*dce90*/  LDL.LU R12, [R1+0xf64] ;  /* 0x000f6400010c7983 */ /* 0x000f280000300800 */
[----:B------:R5:W-:Y:S02]  /*dcea0*/  @P1 STG.E.U16 desc[UR76][R8.64], R6 ;  /* 0x0000000608001986 */ /* 0x000be4000c10154c */
[----:B-----5:R-:W-:Y:S01]  /*dceb0*/  IMAD.WIDE R8, R21, 0x2, R16 ;  /* 0x0000000215087825 */ /* 0x020fe200078e0210 */
[----:B------:R-:W-:-:S04]  /*dcec0*/  LOP3.LUT P0, RZ, R27, 0x800000, RZ, 0xc0, !PT ;  /* 0x008000001bff7812 */ /* 0x000fc8000780c0ff */
[----:B--2---:R0:W-:Y:S01]  /*dced0*/  @P5 STG.E.U16 desc[UR76][R8.64], R11 ;  /* 0x0000000b08005986 */ /* 0x0041e2000c10154c */
[----:B------:R-:W-:Y:S02]  /*dcee0*/  PRMT R6, R11, 0x7632, R6 ;  /* 0x000076320b067816 */ /* 0x000fe40000000006 */
[----:B------:R-:W-:Y:S01]  /*dcef0*/  LOP3.LUT P3, RZ, R28, 0x40000000, RZ, 0xc0, !PT ;  /* 0x400000001cff7812 */ /* 0x000fe2000786c0ff */
[----:B0-----:R-:W-:Y:S02]  /*dcf00*/  IMAD.WIDE R8, R21, 0x2, R14 ;  /* 0x0000000215087825 */ /* 0x001fe400078e020e */
[----:B------:R-:W2:Y:S04]  /*dcf10*/  LDL.LU R21, [R1+0x468] ;  /* 0x0004680001157983 */ /* 0x000ea80000300800 */
[----:B------:R3:W-:Y:S04]  /*dcf20*/  @P2 STG.E.U16 desc[UR76][R8.64], R6 ;  /* 0x0000000608002986 */ /* 0x0007e8000c10154c */
        /* <DEDUP_REMOVED lines=34> */
[----:B0-----:R-:W-:-:S10]  /*dd150*/  IMAD.WIDE R8, R19, 0x2, R14 ;  /* 0x0000000213087825 */ /* 0x001fd400078e020e */
        /* <DEDUP_REMOVED lines=9> */
[C---:B------:R-:W-:Y:S01]  /*dd1f0*/  LOP3.LUT P2, RZ, R27.reuse, 0x8000000, RZ, 0xc0, !PT ;  /* 0x080000001bff7812 */ /* 0x040fe2000784c0ff */
[----:B0-----:R-:W-:Y:S01]  /*dd200*/  IMAD.WIDE R8, R12, 0x2, R16 ;  /* 0x000000020c087825 */ /* 0x001fe200078e0210 */
[----:B------:R-:W-:Y:S02]  /*dd210*/  LOP3.LUT P3, RZ, R27, 0x10000000, RZ, 0xc0, !PT ;  /* 0x100000001bff7812 */ /* 0x000fe4000786c0ff */
[----:B------:R-:W-:-:S07]  /*dd220*/  LOP3.LUT P4, RZ, R28, 0x1000000, RZ, 0xc0, !PT ;  /* 0x010000001cff7812 */ /* 0x000fce000788c0ff */
[----:B--2---:R0:W-:Y:S01]  /*dd230*/  @P6 STG.E.U16 desc[UR76][R8.64], R21 ;  /* 0x0000001508006986 */ /* 0x0041e2000c10154c */
[----:B------:R-:W-:Y:S01]  /*dd240*/  PRMT R6, R21, 0x7632, R6 ;  /* 0x0000763215067816 */ /* 0x000fe20000000006 */
[----:B0-----:R-:W-:-:S05]  /*dd250*/  IMAD.WIDE R8, R12, 0x2, R14 ;  /* 0x000000020c087825 */ /* 0x001fca00078e020e */
[----:B------:R5:W-:Y:S01]  /*dd260*/  @P1 STG.E.U16 desc[UR76][R8.64], R6 ;  /* 0x0000000608001986 */ /* 0x000be2000c10154c */
[----:B------:R-:W-:-:S03]  /*dd270*/  IMAD.MOV.U32 R19, RZ, RZ, R4 ;  /* 0x000000ffff137224 */ /* 0x000fc600078e0004 */
[----:B------:R-:W2:Y:S04]  /*dd280*/  LDL.LU R4, [R1+0x490] ;  /* 0x0004900001047983 */ /* 0x000ea80000300800 */
[----:B------:R-:W2:Y:S01]  /*dd290*/  LDL.LU R7, [R1+0x2aec] ;  /* 0x002aec0001077983 */ /* 0x000ea20000300800 */
[----:B-----5:R-:W-:-:S05]  /*dd2a0*/  IMAD.WIDE R8, R11, 0x2, R16 ;  /* 0x000000020b087825 */ /* 0x020fca00078e0210 */
[----:B---3--:R0:W-:Y:S01]  /*dd2b0*/  @P2 STG.E.U16 desc[UR76][R8.64], R3 ;  /* 0x0000000308002986 */ /* 0x0081e2000c10154c */
[----:B------:R-:W-:Y:S01]  /*dd2c0*/  PRMT R6, R3, 0x7632, R6 ;  /* 0x0000763203067816 */ /* 0x000fe20000000006 */
[----:B0-----:R-:W-:Y:S02]  /*dd2d0*/  IMAD.WIDE R8, R11, 0x2, R14 ;  /* 0x000000020b087825 */ /* 0x001fe400078e020e */
[----:B------:R-:W3:Y:S04]  /*dd2e0*/  LDL.LU R3, [R1+0xf74] ;  /* 0x000f740001037983 */ /* 0x000ee80000300800 */
[----:B------:R4:W-:Y:S02]  /*dd2f0*/  @P3 STG.E.U16 desc[UR76][R8.64], R6 ;  /* 0x0000000608003986 */ /* 0x0009e4000c10154c */
[----:B----4-:R-:W-:-:S05]  /*dd300*/  IMAD.WIDE R8, R2, 0x2, R16 ;  /* 0x0000000202087825 */ /* 0x010fca00078e0210 */
[----:B------:R0:W-:Y:S01]  /*dd310*/  @P4 STG.E.U16 desc[UR76][R8.64], R29 ;  /* 0x0000001d08004986 */ /* 0x0001e2000c10154c */
[----:B------:R-:W-:Y:S01]  /*dd320*/  PRMT R6, R29, 0x7632, R6 ;  /* 0x000076321d067816 */ /* 0x000fe20000000006 */
[----:B0-----:R-:W-:Y:S02]  /*dd330*/  IMAD.WIDE R8, R2, 0x2, R14 ;  /* 0x0000000202087825 */ /* 0x001fe400078e020e */
[----:B------:R-:W4:Y:S04]  /*dd340*/  LDL.LU R2, [R1+0x480] ;  /* 0x0004800001027983 */ /* 0x000f280000300800 */
[----:B------:R-:W5:Y:S04]  /*dd350*/  LDL.LU R29, [R1+0xf78] ;  /* 0x000f7800011d7983 */ /* 0x000f680000300800 */
[----:B------:R-:W5:Y:S01]  /*dd360*/  LDL.LU R11, [R1+0x494] ;  /* 0x00049400010b7983 */ /* 0x000f620000300800 */
[----:B------:R-:W-:-:S03]  /*dd370*/  IMAD.MOV.U32 R21, RZ, RZ, R19 ;  /* 0x000000ffff157224 */ /* 0x000fc600078e0013 */
[----:B------:R-:W5:Y:S04]  /*dd380*/  LDL.LU R19, [R1+0xf7c] ;  /* 0x000f7c0001137983 */ /* 0x000f680000300800 */
[----:B------:R-:W5:Y:S01]  /*dd390*/  LDL.LU R26, [R1+0xf80] ;  /* 0x000f8000011a7983 */ /* 0x000f620000300800 */
[----:B------:R-:W-:-:S03]  /*dd3a0*/  LOP3.LUT P0, RZ, R28, 0x8000000, RZ, 0xc0, !PT ;  /* 0x080000001cff7812 */ /* 0x000fc6000780c0ff */
[----:B------:R-:W5:Y:S01]  /*dd3b0*/  LDL.LU R18, [R1+0x498] ;  /* 0x0004980001127983 */ /* 0x000f620000300800 */
[C---:B------:R-:W-:Y:S02]  /*dd3c0*/  LOP3.LUT P5, RZ, R27.reuse, 0x20000000, RZ, 0xc0, !PT ;  /* 0x200000001bff7812 */ /* 0x040fe400078ac0ff */
[----:B------:R-:W-:Y:S01]  /*dd3d0*/  LOP3.LUT P1, RZ, R27, 0x40000000, RZ, 0xc0, !PT ;  /* 0x400000001bff7812 */ /* 0x000fe2000782c0ff */
[----:B------:R-:W5:Y:S01]  /*dd3e0*/  LDL.LU R12, [R1+0xf84] ;  /* 0x000f8400010c7983 */ /* 0x000f620000300800 */
[----:B------:R-:W-:-:S05]  /*dd3f0*/  LOP3.LUT P2, RZ, R28, 0x400000, RZ, 0xc0, !PT ;  /* 0x004000001cff7812 */ /* 0x000fca000784c0ff */
[----:B------:R0:W-:Y:S01]  /*dd400*/  @P0 STG.E.U16 desc[UR76][R8.64], R6 ;  /* 0x0000000608000986 */ /* 0x0001e2000c10154c */
[----:B------:R-:W-:Y:S01]  /*dd410*/  LOP3.LUT P3, RZ, R28, 0x2000000, RZ, 0xc0, !PT ;  /* 0x020000001cff7812 */ /* 0x000fe2000786c0ff */
[----:B0-----:R-:W-:Y:S01]  /*dd420*/  IMAD.WIDE R8, R20, 0x2, R16 ;  /* 0x0000000214087825 */ /* 0x001fe200078e0210 */
[----:B------:R-:W-:-:S04]  /*dd430*/  LOP3.LUT P4, RZ, R27, 0x80000000, RZ, 0xc0, !PT ;  /* 0x800000001bff7812 */ /* 0x000fc8000788c0ff */
        /* <DEDUP_REMOVED lines=11> */
[----:B------:R5:W-:Y:S02]  /*dd4f0*/  @P3 STG.E.U16 desc[UR76][R8.64], R6 ;  /* 0x0000000608003986 */ /* 0x000be4000c10154c */
[----:B-----5:R-:W-:-:S05]  /*dd500*/  IMAD.WIDE R8, R29, 0x2, R16 ;  /* 0x000000021d087825 */ /* 0x020fca00078e0210 */
[----:B------:R0:W-:Y:S02]  /*dd510*/  @P4 STG.E.U16 desc[UR76][R8.64], R11 ;  /* 0x0000000b08004986 */ /* 0x0001e4000c10154c */
[----:B0-----:R-:W-:Y:S02]  /*dd520*/  IMAD.WIDE R8, R29, 0x2, R14 ;  /* 0x000000021d087825 */ /* 0x001fe400078e020e */
[----:B------:R-:W4:Y:S04]  /*dd530*/  LDL.LU R29, [R1+0xf8c] ;  /* 0x000f8c00011d7983 */ /* 0x000f280000300800 */
[----:B------:R-:W5:Y:S01]  /*dd540*/  LDL.LU R2, [R1+0x48c] ;  /* 0x00048c0001027983 */ /* 0x000f620000300800 */
        /* <DEDUP_REMOVED lines=20> */
[----:B------:R-:W-:Y:S01]  /*dd690*/  LOP3.LUT P6, RZ, R10, 0x1, RZ, 0xc0, !PT ;  /* 0x000000010aff7812 */ /* 0x000fe200078cc0ff */
[----:B------:R-:W-:-:S05]  /*dd6a0*/  IMAD.MOV.U32 R10, RZ, RZ, R21 ;  /* 0x000000ffff0a7224 */ /* 0x000fca00078e0015 */
[----:B------:R-:W-:Y:S01]  /*dd6b0*/  PRMT R6, R10, 0x7632, R6 ;  /* 0x000076320a067816 */ /* 0x000fe20000000006 */
[----:B0-----:R-:W-:Y:S01]  /*dd6c0*/  IMAD.WIDE R8, R19, 0x2, R14 ;  /* 0x0000000213087825 */ /* 0x001fe200078e020e */
[C---:B------:R-:W-:Y:S01]  /*dd6d0*/  LOP3.LUT P1, RZ, R7.reuse, 0x8, RZ, 0xc0, !PT ;  /* 0x0000000807ff7812 */ /* 0x040fe2000782c0ff */
[----:B------:R-:W5:Y:S04]  /*dd6e0*/  LDL.LU R21, [R1+0xf90] ;  /* 0x000f900001157983 */ /* 0x000f680000300800 */
[----:B------:R0:W-:Y:S01]  /*dd6f0*/  @P6 STG.E.U16 desc[UR76][R8.64], R6 ;  /* 0x0000000608006986 */ /* 0x0001e2000c10154c */
[----:B------:R-:W-:Y:S02]  /*dd700*/  LOP3.LUT P6, RZ, R0, 0x80000000, RZ, 0xc0, !PT ;  /* 0x8000000000ff7812 */ /* 0x000fe400078cc0ff */
[----:B------:R-:W-:Y:S01]  /*dd710*/  LOP3.LUT P2, RZ, R7, 0x10, RZ, 0xc0, !PT ;  /* 0x0000001007ff7812 */ /* 0x000fe2000784c0ff */
[----:B------:R-:W5:Y:S01]  /*dd720*/  LDL.LU R19, [R1+0x4b0] ;  /* 0x0004b00001137983 */ /* 0x000f620000300800 */
        /* <DEDUP_REMOVED lines=8> */
[----:B--2---:R-:W-:-:S11]  /*dd7b0*/  PRMT R6, R20, 0x7632, R6 ;  /* 0x0000763214067816 */ /* 0x004fd60000000006 */
[----:B------:R0:W-:Y:S01]  /*dd7c0*/  @P6 STG.E.U16 desc[UR76][R8.64], R20 ;  /* 0x0000001408006986 */ /* 0x0001e2000c10154c */
[----:B------:R-:W-:Y:S01]  /*dd7d0*/  LOP3.LUT P3, RZ, R28, 0x10000, RZ, 0xc0, !PT ;  /* 0x000100001cff7812 */ /* 0x000fe2000786c0ff */
[----:B0-----:R-:W-:-:S05]  /*dd7e0*/  IMAD.WIDE R8, R12, 0x2, R14 ;  /* 0x000000020c087825 */ /* 0x001fca00078e020e */
[----:B------:R0:W-:Y:S02]  /*dd7f0*/  @P0 STG.E.U16 desc[UR76][R8.64], R6 ;  /* 0x0000000608000986 */ /* 0x0001e4000c10154c */
[----:B0-----:R-:W-:-:S05]  /*dd800*/  IMAD.WIDE R8, R4, 0x2, R16 ;  /* 0x0000000204087825 */ /* 0x001fca00078e0210 */
[----:B---3--:R0:W-:Y:S01]  /*dd810*/  @P1 STG.E.U16 desc[UR76][R8.64], R3 ;  /* 0x0000000308001986 */ /* 0x0081e2000c10154c */
[----:B------:R-:W-:Y:S01]  /*dd820*/  PRMT R6, R3, 0x7632, R6 ;  /* 0x0000763203067816 */ /* 0x000fe20000000006 */
[----:B0-----:R-:W-:-:S05]  /*dd830*/  IMAD.WIDE R8, R4, 0x2, R14 ;  /* 0x0000000204087825 */ /* 0x001fca00078e020e */
[----:B------:R4:W-:Y:S02]  /*dd840*/  @P2 STG.E.U16 desc[UR76][R8.64], R6 ;  /* 0x0000000608002986 */ /* 0x0009e4000c10154c */
[----:B----4-:R-:W-:-:S05]  /*dd850*/  IMAD.WIDE R8, R29, 0x2, R16 ;  /* 0x000000021d087825 */ /* 0x010fca00078e0210 */
[----:B-----5:R0:W-:Y:S02]  /*dd860*/  @P3 STG.E.U16 desc[UR76][R8.64], R2 ;  /* 0x0000000208003986 */ /* 0x0201e4000c10154c */
[----:B0-----:R-:W-:Y:S02]  /*dd870*/  IMAD.WIDE R8, R29, 0x2, R14 ;  /* 0x000000021d087825 */ /* 0x001fe400078e020e */
[----:B------:R-:W2:Y:S04]  /*dd880*/  LDL.LU R29, [R1+0xf94] ;  /* 0x000f9400011d7983 */ /* 0x000ea80000300800 */
[----:B------:R-:W3:Y:S04]  /*dd890*/  LDL.LU R4, [R1+0x4a0] ;  /* 0x0004a00001047983 */ /* 0x000ee80000300800 */
[----:B------:R-:W4:Y:S04]  /*dd8a0*/  LDL.LU R3, [R1+0xf98] ;  /* 0x000f980001037983 */ /* 0x000f280000300800 */
[----:B------:R-:W5:Y:S01]  /*dd8b0*/  LDL.LU R20, [R1+0x4b4] ;  /* 0x0004b40001147983 */ /* 0x000f620000300800 */
[----:B------:R-:W-:-:S03]  /*dd8c0*/  PRMT R6, R2, 0x7632, R6 ;  /* 0x0000763202067816 */ /* 0x000fc60000000006 */
        /* <DEDUP_REMOVED lines=9> */
[----:B------:R0:W-:Y:S01]  /*dd960*/  @P4 STG.E.U16 desc[UR76][R8.64], R6 ;  /* 0x0000000608004986 */ /* 0x0001e2000c10154c */
[----:B------:R-:W-:Y:S02]  /*dd970*/  LOP3.LUT P2, RZ, R28, 0x20000, RZ, 0xc0, !PT ;  /* 0x000200001cff7812 */ /* 0x000fe4000784c0ff */
[----:B------:R-:W-:Y:S01]  /*dd980*/  LOP3.LUT P3, RZ, R7, 0x80, RZ, 0xc0, !PT ;  /* 0x0000008007ff7812 */ /* 0x000fe2000786c0ff */
[----:B0-----:R-:W-:-:S05]  /*dd990*/  IMAD.WIDE R8, R21, 0x2, R16 ;  /* 0x0000000215087825 */ /* 0x001fca00078e0210 */
[----:B------:R0:W-:Y:S01]  /*dd9a0*/  @P5 STG.E.U16 desc[UR76][R8.64], R19 ;  /* 0x0000001308005986 */ /* 0x0001e2000c10154c */
[----:B------:R-:W-:Y:S01]  /*dd9b0*/  PRMT R6, R19, 0x7632, R6 ;  /* 0x0000763213067816 */ /* 0x000fe20000000006 */
[----:B0-----:R-:W-:Y:S02]  /*dd9c0*/  IMAD.WIDE R8, R21, 0x2, R14 ;  /* 0x0000000215087825 */ /* 0x001fe400078e020e */
[----:B------:R-:W5:Y:S04]  /*dd9d0*/  LDL.LU R21, [R1+0x4a8] ;  /* 0x0004a80001157983 */ /* 0x000f680000300800 */
[----:B------:R2:W-:Y:S04]  /*dd9e0*/  @P0 STG.E.U16 desc[UR76][R8.64], R6 ;  /* 0x0000000608000986 */ /* 0x0005e8000c10154c */
[----:B------:R-:W5:Y:S01]  /*dd9f0*/  LDL.LU R19, [R1+0xfa8] ;  /* 0x000fa80001137983 */ /* 0x000f620000300800 */
[----:B------:R-:W-:-:S02]  /*dda00*/  LOP3.LUT P5, RZ, R28, 0x400, RZ, 0xc0, !PT ;  /* 0x000004001cff7812 */ /* 0x000fc400078ac0ff */
[----:B------:R-:W-:Y:S01]  /*dda10*/  LOP3.LUT R0, R0, 0xfdffffff, RZ, 0xc0, !PT ;  /* 0xfdffffff00007812 */ /* 0x000fe200078ec0ff */
[----:B--2---:R-:W-:Y:S01]  /*dda20*/  IMAD.WIDE R8, R29, 0x2, R16 ;  /* 0x000000021d087825 */ /* 0x004fe200078e0210 */
[----:B---3--:R-:W-:-:S04]  /*dda30*/  PRMT R6, R4, 0x7632, R6 ;  /* 0x0000763204067816 */ /* 0x008fc80000000006 */
[----:B------:R0:W-:Y:S02]  /*dda40*/  @P1 STG.E.U16 desc[UR76][R8.64], R4 ;  /* 0x0000000408001986 */ /* 0x0001e4000c10154c */
[----:B0-----:R-:W-:Y:S02]  /*dda50*/  IMAD.WIDE R8, R29, 0x2, R14 ;  /* 0x000000021d087825 */ /* 0x001fe400078e020e */
[----:B------:R-:W2:Y:S04]  /*dda60*/  LDL.LU R29, [R1+0x4bc] ;  /* 0x0004bc00011d7983 */ /* 0x000ea80000300800 */
[----:B------:R4:W-:Y:S04]  /*dda70*/  @P2 STG.E.U16 desc[UR76][R8.64], R6 ;  /* 0x0000000608002986 */ /* 0x0009e8000c10154c */
[----:B------:R-:W3:Y:S01]  /*dda80*/  LDL.LU R4, [R1+0xfac] ;  /* 0x000fac0001047983 */ /* 0x000ee20000300800 */
[----:B----4-:R-:W-:-:S05]  /*dda90*/  IMAD.WIDE R8, R3, 0x2, R16 ;  /* 0x0000000203087825 */ /* 0x010fca00078e0210 */
[----:B-----5:R0:W-:Y:S02]  /*ddaa0*/  @P3 STG.E.U16 desc[UR76][R8.64], R20 ;  /* 0x0000001408003986 */ /* 0x0201e4000c10154c */
[----:B0-----:R-:W-:Y:S02]  /*ddab0*/  IMAD.WIDE R8, R3, 0x2, R14 ;  /* 0x0000000203087825 */ /* 0x001fe400078e020e */
[----:B------:R-:W4:Y:S01]  /*ddac0*/  LDL.LU R3, [R1+0x4ac] ;  /* 0x0004ac0001037983 */ /* 0x000f220000300800 */
        /* <DEDUP_REMOVED lines=18> */
[----:B0-----:R-:W-:Y:S02]  /*ddbf0*/  IMAD.WIDE R8, R2, 0x2, R14 ;  /* 0x0000000202087825 */ /* 0x001fe400078e020e */
[----:B------:R-:W5:Y:S04]  /*ddc00*/  LDL.LU R2, [R1+0xfb0] ;  /* 0x000fb00001027983 */ /* 0x000f680000300800 */
[----:B------:R-:W5:Y:S04]  /*ddc10*/  LDL.LU R20, [R1+0x4d0] ;  /* 0x0004d00001147983 */ /* 0x000f680000300800 */
        /* <DEDUP_REMOVED lines=18> */
[----:B0-----:R-:W-:-:S05]  /*ddd40*/  IMAD.WIDE R8, R19, 0x2, R16 ;  /* 0x0000000213087825 */ /* 0x001fca00078e0210 */
[----:B--2---:R0:W-:Y:S01]  /*ddd50*/  @P0 STG.E.U16 desc[UR76][R8.64], R29 ;  /* 0x0000001d08000986 */ /* 0x0041e2000c10154c */
[----:B------:R-:W-:Y:S01]  /*ddd60*/  PRMT R6, R29, 0x7632, R6 ;  /* 0x000076321d067816 */ /* 0x000fe20000000006 */
[----:B0-----:R-:W-:Y:S02]  /*ddd70*/  IMAD.WIDE R8, R19, 0x2, R14 ;  /* 0x0000000213087825 */ /* 0x001fe400078e020e */
[----:B------:R-:W2:Y:S04]  /*ddd80*/  LDL.LU R29, [R1+0xfb4] ;  /* 0x000fb400011d7983 */ /* 0x000ea80000300800 */
[----:B------:R-:W2:Y:S04]  /*ddd90*/  LDL.LU R19, [R1+0x4c0] ;  /* 0x0004c00001137983 */ /* 0x000ea80000300800 */
[----:B------:R3:W-:Y:S02]  /*ddda0*/  @P1 STG.E.U16 desc[UR76][R8.64], R6 ;  /* 0x0000000608001986 */ /* 0x0007e4000c10154c */
[----:B---3--:R-:W-:-:S05]  /*dddb0*/  IMAD.WIDE R8, R4, 0x2, R16 ;  /* 0x0000000204087825 */ /* 0x008fca00078e0210 */
[----:B----4-:R0:W-:Y:S02]  /*dddc0*/  @P2 STG.E.U16 desc[UR76][R8.64], R3 ;  /* 0x0000000308002986 */ /* 0x0101e4000c10154c */
[----:B0-----:R-:W-:Y:S02]  /*dddd0*/  IMAD.WIDE R8, R4, 0x2, R14 ;  /* 0x0000000204087825 */ /* 0x001fe400078e020e */
[----:B------:R-:W3:Y:S04]  /*ddde0*/  LDL.LU R4, [R1+0xfb8] ;  /* 0x000fb80001047983 */ /* 0x000ee80000300800 */
[----:B------:R-:W4:Y:S01]  /*dddf0*/  LDL.LU R26, [R1+0x4d4] ;  /* 0x0004d400011a7983 */ /* 0x000f220000300800 */
[----:B------:R-:W-:Y:S02]  /*dde00*/  LOP3.LUT P3, RZ, R28, 0x800, RZ, 0xc0, !PT ;  /* 0x000008001cff7812 */ /* 0x000fe4000786c0ff */
[----:B------:R-:W-:-:S02]  /*dde10*/  LOP3.LUT P4, RZ, R7, 0x2000, RZ, 0xc0, !PT ;  /* 0x0000200007ff7812 */ /* 0x000fc4000788c0ff */
[----:B------:R-:W-:Y:S02]  /*dde20*/  PRMT R6, R3, 0x7632, R6 ;  /* 0x0000763203067816 */ /* 0x000fe40000000006 */
[----:B------:R-:W4:Y:S07]  /*dde30*/  LDL.LU R3, [R1+0xfbc] ;  /* 0x000fbc0001037983 */ /* 0x000f2e0000300800 */
[----:B------:R5:W-:Y:S02]  /*dde40*/  @P3 STG.E.U16 desc[UR76][R8.64], R6 ;  /* 0x0000000608003986 */ /* 0x000be4000c10154c */
[----:B-----5:R-:W-:-:S05]  /*dde50*/  IMAD.WIDE R8, R2, 0x2, R16 ;  /* 0x0000000202087825 */ /* 0x020fca00078e0210 */
[----:B------:R0:W-:Y:S02]  /*dde60*/  @P4 STG.E.U16 desc[UR76][R8.64], R20 ;  /* 0x0000001408004986 */ /* 0x0001e4000c10154c */
[----:B0-----:R-:W-:Y:S02]  /*dde70*/  IMAD.WIDE R8, R2, 0x2, R14 ;  /* 0x0000000202087825 */ /* 0x001fe400078e020e */
[----:B------:R-:W5:Y:S04]  /*dde80*/  LDL.LU R2, [R1+0x4c4] ;  /* 0x0004c40001027983 */ /* 0x000f680000300800 */
[----:B------:R-:W5:Y:S04]  /*dde90*/  LDL.LU R10, [R1+0xfc0] ;  /* 0x000fc000010a7983 */ /* 0x000f680000300800 */
[----:B------:R-:W5:Y:S04]  /*ddea0*/  LDL.LU R18, [R1+0x4d8] ;  /* 0x0004d80001127983 */ /* 0x000f680000300800 */
[----:B------:R-:W5:Y:S01]  /*ddeb0*/  LDL.LU R12, [R1+0xfc4] ;  /* 0x000fc400010c7983 */ /* 0x000f620000300800 */
[----:B------:R-:W-:-:S03]  /*ddec0*/  LOP3.LUT P5, RZ, R7, 0x4000, RZ, 0xc0, !PT ;  /* 0x0000400007ff7812 */ /* 0x000fc600078ac0ff */
[----:B------:R-:W5:Y:S01]  /*dded0*/  LDL.LU R21, [R1+0x4c8] ;  /* 0x0004c80001157983 */ /* 0x000f620000300800 */
[----:B------:R-:W-:Y:S02]  /*ddee0*/  LOP3.LUT P0, RZ, R28, 0x40, RZ, 0xc0, !PT ;  /* 0x000000401cff7812 */ /* 0x000fe4000780c0ff */
[----:B------:R-:W-:Y:S02]  /*ddef0*/  PRMT R6, R20, 0x7632, R6 ;  /* 0x0000763214067816 */ /* 0x000fe40000000006 */
[----:B------:R-:W-:Y:S01]  /*ddf00*/  LOP3.LUT P2, RZ, R28, 0x200, RZ, 0xc0, !PT ;  /* 0x000002001cff7812 */ /* 0x000fe2000784c0ff */
[----:B------:R-:W5:Y:S04]  /*ddf10*/  LDL.LU R20, [R1+0xfc8] ;  /* 0x000fc80001147983 */ /* 0x000f680000300800 */
        /* <DEDUP_REMOVED lines=10> */
[----:B----4-:R0:W-:Y:S02]  /*ddfc0*/  @P1 STG.E.U16 desc[UR76][R8.64], R26 ;  /* 0x0000001a08001986 */ /* 0x0101e4000c10154c */
[----:B0-----:R-:W-:Y:S02]  /*ddfd0*/  IMAD.WIDE R8, R4, 0x2, R14 ;  /* 0x0000000204087825 */ /* 0x001fe400078e020e */
[----:B------:R-:W3:Y:S01]  /*ddfe0*/  LDL.LU R4, [R1+0x4cc] ;  /* 0x0004cc0001047983 */ /* 0x000ee20000300800 */
        /* <DEDUP_REMOVED lines=9> */
[----:B------:R-:W-:Y:S02]  /*de080*/  LOP3.LUT P5, RZ, R28, 0x20, RZ, 0xc0, !PT ;  /* 0x000000201cff7812 */ /* 0x000fe400078ac0ff */
[----:B------:R-:W-:-:S07]  /*de090*/  PRMT R6, R26, 0x7632, R6 ;  /* 0x000076321a067816 */ /* 0x000fce0000000006 */
[----:B------:R-:W-:Y:S02]  /*de0a0*/  @P4 LOP3.LUT R0, R0, 0x1000000, RZ, 0xfc, !PT ;  /* 0x0100000000004812 */ /* 0x000fe400078efcff */
[----:B------:R-:W-:Y:S01]  /*de0b0*/  LOP3.LUT P4, RZ, R28, 0x10, RZ, 0xc0, !PT ;  /* 0x000000101cff7812 */ /* 0x000fe2000788c0ff */
[----:B------:R0:W-:Y:S01]  /*de0c0*/  @P3 STG.E.U16 desc[UR76][R8.64], R6 ;  /* 0x0000000608003986 */ /* 0x0001e2000c10154c */
[----:B------:R-:W-:-:S04]  /*de0d0*/  LOP3.LUT R0, R0, 0xffdfffff, RZ, 0xc0, !PT ;  /* 0xffdfffff00007812 */ /* 0x000fc800078ec0ff */
[----:B------:R-:W-:Y:S01]  /*de0e0*/  @P5 LOP3.LUT R0, R0, 0x200000, RZ, 0xfc, !PT ;  /* 0x0020000000005812 */ /* 0x000fe200078efcff */
[----:B0-----:R-:W-:-:S06]  /*de0f0*/  IMAD.WIDE R8, R3, 0x2, R16 ;  /* 0x0000000203087825 */ /* 0x001fcc00078e0210 */
[----:B-----5:R0:W-:Y:S01]  /*de100*/  @P4 STG.E.U16 desc[UR76][R8.64], R2 ;  /* 0x0000000208004986 */ /* 0x0201e2000c10154c */
[----:B------:R-:W-:Y:S02]  /*de110*/  LOP3.LUT P4, RZ, R0, 0x1000000, RZ, 0xc0, !PT ;  /* 0x0100000000ff7812 */ /* 0x000fe4000788c0ff */
[----:B------:R-:W-:Y:S01]  /*de120*/  PRMT R6, R2, 0x7632, R6 ;  /* 0x0000763202067816 */ /* 0x000fe20000000006 */
[----:B0-----:R-:W-:Y:S01]  /*de130*/  IMAD.WIDE R8, R3, 0x2, R14 ;  /* 0x0000000203087825 */ /* 0x001fe200078e020e */
[----:B------:R-:W-:Y:S01]  /*de140*/  LOP3.LUT P5, RZ, R28, 0x4, RZ, 0xc0, !PT ;  /* 0x000000041cff7812 */ /* 0x000fe200078ac0ff */
[----:B------:R-:W4:Y:S08]  /*de150*/  LDL.LU R3, [R1+0xfd0] ;  /* 0x000fd00001037983 */ /* 0x000f300000300800 */
[----:B------:R0:W-:Y:S01]  /*de160*/  @P4 STG.E.U16 desc[UR76][R8.64], R6 ;  /* 0x0000000608004986 */ /* 0x0001e2000c10154c */
[----:B------:R-:W-:-:S02]  /*de170*/  LOP3.LUT P4, RZ, R0, 0x800000, RZ, 0xc0, !PT ;  /* 0x0080000000ff7812 */ /* 0x000fc4000788c0ff */
[C---:B------:R-:W-:Y:S01]  /*de180*/  LOP3.LUT P6, RZ, R7.reuse, 0x80000, RZ, 0xc0, !PT ;  /* 0x0008000007ff7812 */ /* 0x040fe200078cc0ff */
[----:B------:R-:W5:Y:S01]  /*de190*/  LDL.LU R26, [R1+0x4f0] ;  /* 0x0004f000011a7983 */ /* 0x000f620000300800 */
[----:B------:R-:W-:Y:S02]  /*de1a0*/  LOP3.LUT P0, RZ, R7, 0x100000, RZ, 0xc0, !PT ;  /* 0x0010000007ff7812 */ /* 0x000fe4000780c0ff */
[----:B------:R-:W-:Y:S01]  /*de1b0*/  LOP3.LUT P2, RZ, R28, 0x1, RZ, 0xc0, !PT ;  /* 0x000000011cff7812 */ /* 0x000fe2000784c0ff */
[----:B------:R-:W5:Y:S01]  /*de1c0*/  LDL.LU R2, [R1+0x2ae4] ;  /* 0x002ae40001027983 */ /* 0x000f620000300800 */
[----:B0-----:R-:W-:-:S05]  /*de1d0*/  IMAD.WIDE R8, R10, 0x2, R16 ;  /* 0x000000020a087825 */ /* 0x001fca00078e0210 */
[----:B------:R0:W-:Y:S01]  /*de1e0*/  @P4 STG.E.U16 desc[UR76][R8.64], R18 ;  /* 0x0000001208004986 */ /* 0x0001e2000c10154c */
[----:B------:R-:W-:Y:S02]  /*de1f0*/  LOP3.LUT P4, RZ, R0, 0x400000, RZ, 0xc0, !PT ;  /* 0x0040000000ff7812 */ /* 0x000fe4000788c0ff */
[----:B------:R-:W-:Y:S01]  /*de200*/  PRMT R6, R18, 0x7632, R6 ;  /* 0x0000763212067816 */ /* 0x000fe20000000006 */
[----:B0-----:R-:W-:-:S10]  /*de210*/  IMAD.WIDE R8, R10, 0x2, R14 ;  /* 0x000000020a087825 */ /* 0x001fd400078e020e */
[----:B------:R0:W-:Y:S02]  /*de220*/  @P4 STG.E.U16 desc[UR76][R8.64], R6 ;  /* 0x0000000608004986 */ /* 0x0001e4000c10154c */
[----:B0-----:R-:W-:-:S05]  /*de230*/  IMAD.WIDE R8, R12, 0x2, R16 ;  /* 0x000000020c087825 */ /* 0x001fca00078e0210 */
[----:B------:R0:W-:Y:S01]  /*de240*/  @P5 STG.E.U16 desc[UR76][R8.64], R21 ;  /* 0x0000001508005986 */ /* 0x0001e2000c10154c */
[----:B------:R-:W-:Y:S02]  /*de250*/  LOP3.LUT P5, RZ, R0, 0x200000, RZ, 0xc0, !PT ;  /* 0x0020000000ff7812 */ /* 0x000fe400078ac0ff */
[----:B------:R-:W-:Y:S01]  /*de260*/  PRMT R6, R21, 0x7632, R6 ;  /* 0x0000763215067816 */ /* 0x000fe20000000006 */
[----:B0-----:R-:W-:-:S10]  /*de270*/  IMAD.WIDE R8, R12, 0x2, R14 ;  /* 0x000000020c087825 */ /* 0x001fd400078e020e */
[----:B------:R0:W-:Y:S02]  /*de280*/  @P5 STG.E.U16 desc[UR76][R8.64], R6 ;  /* 0x0000000608005986 */ /* 0x0001e4000c10154c */
[----:B0-----:R-:W-:-:S05]  /*de290*/  IMAD.WIDE R8, R20, 0x2, R16 ;  /* 0x0000000214087825 */ /* 0x001fca00078e0210 */
[----:B--2---:R0:W-:Y:S01]  /*de2a0*/  @P6 STG.E.U16 desc[UR76][R8.64], R29 ;  /* 0x0000001d08006986 */ /* 0x0041e2000c10154c */
[----:B------:R-:W-:-:S03]  /*de2b0*/  PRMT R6, R29, 0x7632, R6 ;  /* 0x000076321d067816 */ /* 0x000fc60000000006 */
[----:B0-----:R-:W2:Y:S01]  /*de2c0*/  LDL.LU R29, [R1+0xfd4] ;  /* 0x000fd400011d7983 */ /* 0x001ea20000300800 */
[----:B------:R-:W-:-:S03]  /*de2d0*/  IMAD.WIDE R8, R20, 0x2, R14 ;  /* 0x0000000214087825 */ /* 0x000fc600078e020e */
[----:B------:R-:W2:Y:S04]  /*de2e0*/  LDL.LU R20, [R1+0x4e0] ;  /* 0x0004e00001147983 */ /* 0x000ea80000300800 */
[----:B------:R0:W-:Y:S02]  /*de2f0*/  @P0 STG.E.U16 desc[UR76][R8.64], R6 ;  /* 0x0000000608000986 */ /* 0x0001e4000c10154c */
[----:B0-----:R-:W-:-:S05]  /*de300*/  IMAD.WIDE R8, R19, 0x2, R16 ;  /* 0x0000000213087825 */ /* 0x001fca00078e0210 */
[----:B---3--:R0:W-:Y:S02]  /*de310*/  @P2 STG.E.U16 desc[UR76][R8.64], R4 ;  /* 0x0000000408002986 */ /* 0x0081e4000c10154c */
[----:B0-----:R-:W-:Y:S02]  /*de320*/  IMAD.WIDE R8, R19, 0x2, R14 ;  /* 0x0000000213087825 */ /* 0x001fe400078e020e */
[----:B------:R-:W3:Y:S04]  /*de330*/  LDL.LU R19, [R1+0xfd8] ;  /* 0x000fd80001137983 */ /* 0x000ee80000300800 */
[----:B------:R-:W3:Y:S01]  /*de340*/  LDL.LU R12, [R1+0x4f4] ;  /* 0x0004f400010c7983 */ /* 0x000ee20000300800 */
[----:B------:R-:W-:-:S03]  /*de350*/  LOP3.LUT P1, RZ, R28, 0x8, RZ, 0xc0, !PT ;  /* 0x000000081cff7812 */ /* 0x000fc6000782c0ff */
[----:B------:R-:W3:Y:S01]  /*de360*/  LDL.LU R21, [R1+0xfdc] ;  /* 0x000fdc0001157983 */ /* 0x000ee20000300800 */
[----:B------:R-:W-:Y:S02]  /*de370*/  LOP3.LUT P0, RZ, R11, 0x4000000, RZ, 0xc0, !PT ;  /* 0x040000000bff7812 */ /* 0x000fe4000780c0ff */
[----:B------:R-:W-:Y:S02]  /*de380*/  PRMT R6, R4, 0x7632, R6 ;  /* 0x0000763204067816 */ /* 0x000fe40000000006 */
[C---:B------:R-:W-:Y:S01]  /*de390*/  LOP3.LUT P3, RZ, R7.reuse, 0x200000, RZ, 0xc0, !PT ;  /* 0x0020000007ff7812 */ /* 0x040fe2000786c0ff */
[----:B------:R-:W3:Y:S01]  /*de3a0*/  LDL.LU R4, [R1+0x4e4] ;  /* 0x0004e40001047983 */ /* 0x000ee20000300800 */
[C---:B------:R-:W-:Y:S02]  /*de3b0*/  LOP3.LUT P4, RZ, R7.reuse, 0x400000, RZ, 0xc0, !PT ;  /* 0x0040000007ff7812 */ /* 0x040fe4000788c0ff */
[----:B------:R-:W-:Y:S01]  /*de3c0*/  LOP3.LUT R0, R0, 0xfff7ffff, RZ, 0xc0, !PT ;  /* 0xfff7ffff00007812 */ /* 0x000fe200078ec0ff */
[----:B------:R4:W-:Y:S01]  /*de3d0*/  @P1 STG.E.U16 desc[UR76][R8.64], R6 ;  /* 0x0000000608001986 */ /* 0x0009e2000c10154c */
[----:B------:R-:W-:-:S03]  /*de3e0*/  LOP3.LUT P2, RZ, R7, 0x800000, RZ, 0xc0, !PT ;  /* 0x0080000007ff7812 */ /* 0x000fc6000784c0ff */
[----:B------:R-:W-:Y:S01]  /*de3f0*/  @P0 LOP3.LUT R0, R0, 0x80000, RZ, 0xfc, !PT ;  /* 0x0008000000000812 */ /* 0x000fe200078efcff */
[----:B------:R-:W3:Y:S01]  /*de400*/  LDL.LU R18, [R1+0x1010] ;  /* 0x0010100001127983 */ /* 0x000ee20000300800 */
[----:B------:R-:W-:Y:S02]  /*de410*/  LOP3.LUT P0, RZ, R11, 0x10000000, RZ, 0xc0, !PT ;  /* 0x100000000bff7812 */ /* 0x000fe4000780c0ff */
[----:B------:R-:W-:Y:S02]  /*de420*/  LOP3.LUT P1, RZ, R7, 0x2000000, RZ, 0xc0, !PT ;  /* 0x0200000007ff7812 */ /* 0x000fe4000782c0ff */
[----:B------:R-:W-:Y:S02]  /*de430*/  LOP3.LUT P5, RZ, R11, 0x40000000, RZ, 0xc0, !PT ;  /* 0x400000000bff7812 */ /* 0x000fe400078ac0ff */
[----:B------:R-:W-:Y:S02]  /*de440*/  LOP3.LUT R0, R0, 0xffefffff, RZ, 0xc0, !PT ;  /* 0xffefffff00007812 */ /* 0x000fe400078ec0ff */
[----:B------:R-:W-:-:S05]  /*de450*/  LOP3.LUT P6, RZ, R28, 0x2, RZ, 0xc0, !PT ;  /* 0x000000021cff7812 */ /* 0x000fca00078cc0ff */
[----:B------:R-:W-:-:S04]  /*de460*/  @P0 LOP3.LUT R0, R0, 0x100000, RZ, 0xfc, !PT ;  /* 0x0010000000000812 */ /* 0x000fc800078efcff */
[----:B------:R-:W-:Y:S01]  /*de470*/  LOP3.LUT R0, R0, 0xfffbffff, RZ, 0xc0, !PT ;  /* 0xfffbffff00007812 */ /* 0x000fe200078ec0ff */
[----:B----4-:R-:W-:-:S04]  /*de480*/  IMAD.WIDE R8, R3, 0x2, R16 ;  /* 0x0000000203087825 */ /* 0x010fc800078e0210 */
[----:B------:R-:W-:Y:S02]  /*de490*/  IMAD.WIDE R6, R3, 0x2, R14 ;  /* 0x0000000203067825 */ /* 0x000fe400078e020e */
[----:B------:R-:W4:Y:S04]  /*de4a0*/  LDL.LU R3, [R1+0x4f8] ;  /* 0x0004f80001037983 */ /* 0x000f280000300800 */
[----:B-----5:R0:W-:Y:S02]  /*de4b0*/  @P3 STG.E.U16 desc[UR76][R8.64], R26 ;  /* 0x0000001a08003986 */ /* 0x0201e4000c10154c */
[----:B0-----:R-:W-:-:S05]  /*de4c0*/  PRMT R8, R26, 0x7632, R8 ;  /* 0x000076321a087816 */ /* 0x001fca0000000008 */
[----:B------:R2:W-:Y:S01]  /*de4d0*/  @P4 STG.E.U16 desc[UR76][R6.64], R8 ;  /* 0x0000000806004986 */ /* 0x0005e2000c10154c */
[C---:B------:R-:W-:Y:S02]  /*de4e0*/  LOP3.LUT P4, RZ, R11.reuse, 0x400000, RZ, 0xc0, !PT ;  /* 0x004000000bff7812 */ /* 0x040fe4000788c0ff */
[C---:B------:R-:W-:Y:S02]  /*de4f0*/  LOP3.LUT P0, RZ, R11.reuse, 0x80000000, RZ, 0xc0, !PT ;  /* 0x800000000bff7812 */ /* 0x040fe4000780c0ff */
[----:B------:R-:W-:-:S09]  /*de500*/  LOP3.LUT P3, RZ, R11, 0x8000000, RZ, 0xc0, !PT ;  /* 0x080000000bff7812 */ /* 0x000fd2000786c0ff */
[----:B------:R-:W-:-:S04]  /*de510*/  @P4 LOP3.LUT R0, R0, 0x40000, RZ, 0xfc, !PT ;  /* 0x0004000000004812 */ /* 0x000fc800078efcff */
[----:B------:R-:W-:Y:S02]  /*de520*/  LOP3.LUT R0, R0, 0xfffdffff, RZ, 0xc0, !PT ;  /* 0xfffdffff00007812 */ /* 0x000fe400078ec0ff */
[----:B------:R-:W-:Y:S01]  /*de530*/  LOP3.LUT P4, RZ, R11, 0x1000000, RZ, 0xc0, !PT ;  /* 0x010000000bff7812 */ /* 0x000fe2000788c0ff */
[----:B--2---:R-:W-:-:S05]  /*de540*/  IMAD.WIDE R6, R29, 0x2, R16 ;  /* 0x000000021d067825 */ /* 0x004fca00078e0210 */
[----:B------:R0:W-:Y:S01]  /*de550*/  @P5 STG.E.U16 desc[UR76][R6.64], R20 ;  /* 0x0000001406005986 */ /* 0x0001e2000c10154c */
[----:B------:R-:W-:Y:S02]  /*de560*/  LOP3.LUT P5, RZ, R11, 0x20000000, RZ, 0xc0, !PT ;  /* 0x200000000bff7812 */ /* 0x000fe400078ac0ff */
[----:B------:R-:W-:Y:S01]  /*de570*/  PRMT R8, R20, 0x7632, R8 ;  /* 0x0000763214087816 */ /* 0x000fe20000000008 */
[----:B0-----:R-:W-:-:S10]  /*de580*/  IMAD.WIDE R6, R29, 0x2, R14 ;  /* 0x000000021d067825 */ /* 0x001fd400078e020e */
[----:B------:R-:W-:Y:S01]  /*de590*/  @P5 LOP3.LUT R0, R0, 0x20000, RZ, 0xfc, !PT ;  /* 0x0002000000005812 */ /* 0x000fe200078efcff */
[----:B------:R-:W2:Y:S04]  /*de5a0*/  LDL.LU R29, [R1+0x4e8] ;  /* 0x0004e800011d7983 */ /* 0x000ea80000300800 */
[----:B------:R3:W-:Y:S01]  /*de5b0*/  @P6 STG.E.U16 desc[UR76][R6.64], R8 ;  /* 0x0000000806006986 */ /* 0x0007e2000c10154c */
[C---:B------:R-:W-:Y:S02]  /*de5c0*/  LOP3.LUT P5, RZ, R11.reuse, 0x200000, RZ, 0xc0, !PT ;  /* 0x002000000bff7812 */ /* 0x040fe400078ac0ff */
[----:B------:R-:W-:Y:S01]  /*de5d0*/  LOP3.LUT P6, RZ, R11, 0x800000, RZ, 0xc0, !PT ;  /* 0x008000000bff7812 */ /* 0x000fe200078cc0ff */
[----:B---3--:R-:W-:-:S05]  /*de5e0*/  IMAD.WIDE R6, R19, 0x2, R16 ;  /* 0x0000000213067825 */ /* 0x008fca00078e0210 */
[----:B------:R0:W-:Y:S01]  /*de5f0*/  @P2 STG.E.U16 desc[UR76][R6.64], R12 ;  /* 0x0000000c06002986 */ /* 0x0001e2000c10154c */
[----:B------:R-:W-:-:S03]  /*de600*/  LOP3.LUT P2, RZ, R11, 0x2000000, RZ, 0xc0, !PT ;  /* 0x020000000bff7812 */ /* 0x000fc6000784c0ff */
[----:B------:R-:W3:Y:S04]  /*de610*/  LDL.LU R11, [R1+0x1014] ;  /* 0x00101400010b7983 */ /* 0x000ee80000300800 */
[----:B------:R-:W5:Y:S01]  /*de620*/  LDL.LU R20, [R1+0x1018] ;  /* 0x0010180001147983 */ /* 0x000f620000300800 */
[----:B0-----:R-:W-:-:S03]  /*de630*/  IMAD.WIDE R6, R19, 0x2, R14 ;  /* 0x0000000213067825 */ /* 0x001fc600078e020e */
[----:B------:R-:W5:Y:S01]  /*de640*/  LDL.LU R19, [R1+0x4fc] ;  /* 0x0004fc0001137983 */ /* 0x000f620000300800 */
[----:B------:R-:W-:-:S03]  /*de650*/  PRMT R8, R12, 0x7632, R8 ;  /* 0x000076320c087816 */ /* 0x000fc60000000008 */
[----:B------:R-:W5:Y:S04]  /*de660*/  LDL.LU R10, [R1+0x101c] ;  /* 0x00101c00010a7983 */ /* 0x000f680000300800 */
[----:B------:R0:W-:Y:S04]  /*de670*/  @P1 STG.E.U16 desc[UR76][R6.64], R8 ;  /* 0x0000000806001986 */ /* 0x0001e8000c10154c */
[----:B------:R-:W5:Y:S04]  /*de680*/  LDL.LU R26, [R1+0x4ec] ;  /* 0x0004ec00011a7983 */ /* 0x000f680000300800 */
[----:B------:R-:W5:Y:S01]  /*de690*/  LDL.LU R12, [R1+0x1020] ;  /* 0x00102000010c7983 */ /* 0x000f620000300800 */
[----:B0-----:R-:W-:-:S05]  /*de6a0*/  IMAD.WIDE R6, R21, 0x2, R16 ;  /* 0x0000000215067825 */ /* 0x001fca00078e0210 */
[----:B------:R0:W-:Y:S01]  /*de6b0*/  @P0 STG.E.U16 desc[UR76][R6.64], R4 ;  /* 0x0000000406000986 */ /* 0x0001e2000c10154c */
[----:B------:R-:W-:Y:S02]  /*de6c0*/  LOP3.LUT P0, RZ, R0, 0x100000, RZ, 0xc0, !PT ;  /* 0x0010000000ff7812 */ /* 0x000fe4000780c0ff */
[----:B------:R-:W-:Y:S01]  /*de6d0*/  PRMT R8, R4, 0x7632, R8 ;  /* 0x0000763204087816 */ /* 0x000fe20000000008 */
[----:B0-----:R-:W-:Y:S02]  /*de6e0*/  IMAD.WIDE R6, R21, 0x2, R14 ;  /* 0x0000000215067825 */ /* 0x001fe400078e020e */
[----:B------:R-:W5:Y:S08]  /*de6f0*/  LDL R21, [R1+0x1c4] ;  /* 0x0001c40001157983 */ /* 0x000f700000100800 */
[----:B------:R0:W-:Y:S01]  /*de700*/  @P0 STG.E.U16 desc[UR76][R6.64], R8 ;  /* 0x0000000806000986 */ /* 0x0001e2000c10154c */
[----:B------:R-:W-:-:S03]  /*de710*/  LOP3.LUT P0, RZ, R0, 0x80000, RZ, 0xc0, !PT ;  /* 0x0008000000ff7812 */ /* 0x000fc6000780c0ff */
[----:B------:R-:W5:Y:S04]  /*de720*/  LDL.LU R28, [R1+0x1c8] ;  /* 0x0001c800011c7983 */ /* 0x000f680000300800 */
[----:B------:R-:W5:Y:S01]  /*de730*/  LDL.LU R4, [R1+0x2ae0] ;  /* 0x002ae00001047983 */ /* 0x000f620000300800 */
[----:B0-----:R-:W-:Y:S01]  /*de740*/  IMAD.WIDE R6, R18, 0x2, R16 ;  /* 0x0000000212067825 */ /* 0x001fe200078e0210 */
[----:B----4-:R-:W-:-:S04]  /*de750*/  PRMT R8, R3, 0x7632, R8 ;  /* 0x0000763203087816 */ /* 0x010fc80000000008 */
[----:B------:R0:W-:Y:S02]  /*de760*/  @P0 STG.E.U16 desc[UR76][R6.64], R3 ;  /* 0x0000000306000986 */ /* 0x0001e4000c10154c */
[----:B0-----:R-:W-:Y:S02]  /*de770*/  IMAD.WIDE R6, R18, 0x2, R14 ;  /* 0x0000000212067825 */ /* 0x001fe400078e020e */
[----:B------:R-:W4:Y:S04]  /*de780*/  LDL.LU R18, [R1+0x510] ;  /* 0x0005100001127983 */ /* 0x000f280000300800 */
[----:B------:R2:W-:Y:S01]  /*de790*/  @P4 STG.E.U16 desc[UR76][R6.64], R8 ;  /* 0x0000000806004986 */ /* 0x0005e2000c10154c */
[----:B------:R-:W-:-:S03]  /*de7a0*/  LOP3.LUT P4, RZ, R0, 0x40000, RZ, 0xc0, !PT ;  /* 0x0004000000ff7812 */ /* 0x000fc6000788c0ff */
[----:B------:R-:W4:Y:S01]  /*de7b0*/  LDL.LU R3, [R1+0x2adc] ;  /* 0x002adc0001037983 */ /* 0x000f220000300800 */
[----:B--2---:R-:W-:Y:S01]  /*de7c0*/  PRMT R8, R29, 0x7632, R8 ;  /* 0x000076321d087816 */ /* 0x004fe20000000008 */
[----:B---3--:R-:W-:-:S08]  /*de7d0*/  IMAD.WIDE R6, R11, 0x2, R16 ;  /* 0x000000020b067825 */ /* 0x008fd000078e0210 */
[----:B------:R0:W-:Y:S02]  /*de7e0*/  @P4 STG.E.U16 desc[UR76][R6.64], R29 ;  /* 0x0000001d06004986 */ /* 0x0001e4000c10154c */
[----:B0-----:R-:W-:Y:S02]  /*de7f0*/  IMAD.WIDE R6, R11, 0x2, R14 ;  /* 0x000000020b067825 */ /* 0x001fe400078e020e */
[----:B------:R-:W2:Y:S04]  /*de800*/  LDL.LU R11, [R1+0x1024] ;  /* 0x00102400010b7983 */ /* 0x000ea80000300800 */
[----:B------:R5:W-:Y:S01]  /*de810*/  @P5 STG.E.U16 desc[UR76][R6.64], R8 ;  /* 0x0000000806005986 */ /* 0x000be2000c10154c */
[----:B------:R-:W-:-:S03]  /*de820*/  LOP3.LUT P5, RZ, R0, 0x20000, RZ, 0xc0, !PT ;  /* 0x0002000000ff7812 */ /* 0x000fc600078ac0ff */
[----:B------:R-:W3:Y:S01]  /*de830*/  LDL.LU R29, [R1+0x2ad8] ;  /* 0x002ad800011d7983 */ /* 0x000ee20000300800 */
[----:B-----5:R-:W-:Y:S01]  /*de840*/  IMAD.WIDE R6, R20, 0x2, R16 ;  /* 0x0000000214067825 */ /* 0x020fe200078e0210 */
[----:B------:R-:W-:-:S08]  /*de850*/  PRMT R8, R19, 0x7632, R8 ;  /* 0x0000763213087816 */ /* 0x000fd00000000008 */
[----:B------:R0:W-:Y:S02]  /*de860*/  @P5 STG.E.U16 desc[UR76][R6.64], R19 ;  /* 0x0000001306005986 */ /* 0x0001e4000c10154c */
[----:B0-----:R-:W-:Y:S02]  /*de870*/  IMAD.WIDE R6, R20, 0x2, R14 ;  /* 0x0000000214067825 */ /* 0x001fe400078e020e */
[----:B------:R-:W5:Y:S04]  /*de880*/  LDL.LU R20, [R1+0x514] ;  /* 0x0005140001147983 */ /* 0x000f680000300800 */
[----:B------:R-:W3:Y:S04]  /*de890*/  LDL.LU R19, [R1+0x1028] ;  /* 0x0010280001137983 */ /* 0x000ee80000300800 */
[----:B------:R0:W-:Y:S04]  /*de8a0*/  @P3 STG.E.U16 desc[UR76][R6.64], R8 ;  /* 0x0000000806003986 */ /* 0x0001e8000c10154c */
[----:B0-----:R-:W3:Y:S01]  /*de8b0*/  LDL.LU R8, [R1+0x500] ;  /* 0x0005000001087983 */ /* 0x001ee20000300800 */
[----:B------:R-:W-:Y:S01]  /*de8c0*/  IMAD.WIDE R6, R10, 0x2, R16 ;  /* 0x000000020a067825 */ /* 0x000fe200078e0210 */
[----:B------:R-:W-:-:S02]  /*de8d0*/  LOP3.LUT P1, RZ, R2, 0x4000000, RZ, 0xc0, !PT ;  /* 0x0400000002ff7812 */ /* 0x000fc4000782c0ff */
[C---:B------:R-:W-:Y:S02]  /*de8e0*/  LOP3.LUT P0, RZ, R2.reuse, 0x10000000, RZ, 0xc0, !PT ;  /* 0x1000000002ff7812 */ /* 0x040fe4000780c0ff */
[----:B------:R0:W-:Y:S01]  /*de8f0*/  @P6 STG.E.U16 desc[UR76][R6.64], R26 ;  /* 0x0000001a06006986 */ /* 0x0001e2000c10154c */
[C---:B------:R-:W-:Y:S02]  /*de900*/  LOP3.LUT P4, RZ, R2.reuse, 0x40000000, RZ, 0xc0, !PT ;  /* 0x4000000002ff7812 */ /* 0x040fe4000788c0ff */
[----:B------:R-:W-:Y:S02]  /*de910*/  LOP3.LUT P3, RZ, R2, 0x80000000, RZ, 0xc0, !PT ;  /* 0x8000000002ff7812 */ /* 0x000fe4000786c0ff */
[----:B------:R-:W-:Y:S01]  /*de920*/  PRMT R2, R26, 0x7632, R2 ;  /* 0x000076321a027816 */ /* 0x000fe20000000002 */
[----:B0-----:R-:W-:Y:S02]  /*de930*/  IMAD.WIDE R6, R10, 0x2, R14 ;  /* 0x000000020a067825 */ /* 0x001fe400078e020e */
[----:B------:R-:W5:Y:S04]  /*de940*/  LDL.LU R10, [R1+0x504] ;  /* 0x00050400010a7983 */ /* 0x000f680000300800 */
[----:B------:R-:W5:Y:S01]  /*de950*/  LDL.LU R26, [R1+0x102c] ;  /* 0x00102c00011a7983 */ /* 0x000f620000300800 */
[----:B------:R-:W-:-:S03]  /*de960*/  ISETP.LT.AND P6, PT, R21, UR4, !P1 ;  /* 0x0000000415007c0c */ /* 0x000fc6000cfc1270 */
[----:B------:R0:W-:Y:S02]  /*de970*/  @P2 STG.E.U16 desc[UR76][R6.64], R2 ;  /* 0x0000000206002986 */ /* 0x0001e4000c10154c */
[----:B0-----:R-:W-:Y:S01]  /*de980*/  IMAD.WIDE R6, R12, 0x2, R16 ;  /* 0x000000020c067825 */ /* 0x001fe200078e0210 */
[----:B----4-:R-:W-:-:S07]  /*de990*/  PRMT R2, R18, 0x7632, R2 ;  /* 0x0000763212027816 */ /* 0x010fce0000000002 */
[----:B------:R0:W-:Y:S01]  /*de9a0*/  @P6 STG.E.U16 desc[UR76][R6.64], R18 ;  /* 0x0000001206006986 */ /* 0x0001e2000c10154c */
[----:B------:R-:W-:Y:S01]  /*de9b0*/  ISETP.LT.AND P6, PT, R28, UR4, !P1 ;  /* 0x000000041c007c0c */ /* 0x000fe2000cfc1270 */
[----:B0-----:R-:W-:Y:S02]  /*de9c0*/  IMAD.WIDE R6, R12, 0x2, R14 ;  /* 0x000000020c067825 */ /* 0x001fe400078e020e */
[----:B------:R-:W4:Y:S04]  /*de9d0*/  LDL.LU R18, [R1+0x518] ;  /* 0x0005180001127983 */ /* 0x000f280000300800 */
[----:B------:R-:W4:Y:S06]  /*de9e0*/  LDL.LU R12, [R1+0x1030] ;  /* 0x00103000010c7983 */ /* 0x000f2c0000300800 */
[----:B------:R2:W-:Y:S01]  /*de9f0*/  @P6 STG.E.U16 desc[UR76][R6.64], R2 ;  /* 0x0000000206006986 */ /* 0x0005e2000c10154c */
[----:B------:R-:W-:Y:S01]  /*dea00*/  ISETP.LT.AND P6, PT, R21, UR4, !P0 ;  /* 0x0000000415007c0c */ /* 0x000fe2000c7c1270 */
[----:B--2---:R-:W-:-:S12]  /*dea10*/  IMAD.WIDE R6, R11, 0x2, R16 ;  /* 0x000000020b067825 */ /* 0x004fd800078e0210 */
[----:B---3--:R0:W-:Y:S01]  /*dea20*/  @P6 STG.E.U16 desc[UR76][R6.64], R8 ;  /* 0x0000000806006986 */ /* 0x0081e2000c10154c */
[----:B------:R-:W-:Y:S02]  /*dea30*/  PRMT R2, R8, 0x7632, R2 ;  /* 0x0000763208027816 */ /* 0x000fe40000000002 */
[----:B------:R-:W-:Y:S01]  /*dea40*/  ISETP.LT.AND P6, PT, R28, UR4, !P0 ;  /* 0x000000041c007c0c */ /* 0x000fe2000c7c1270 */
[----:B0-----:R-:W-:Y:S01]  /*dea50*/  IMAD.WIDE R6, R11, 0x2, R14 ;  /* 0x000000020b067825 */ /* 0x001fe200078e020e */
[----:B------:R-:W2:Y:S04]  /*dea60*/  LDL.LU R8, [R1+0x508] ;  /* 0x0005080001087983 */ /* 0x000ea80000300800 */
[----:B------:R-:W3:Y:S07]  /*dea70*/  LDL.LU R11, [R1+0x1034] ;  /* 0x00103400010b7983 */ /* 0x000eee0000300800 */
[----:B------:R0:W-:Y:S01]  /*dea80*/  @P6 STG.E.U16 desc[UR76][R6.64], R2 ;  /* 0x0000000206006986 */ /* 0x0001e2000c10154c */
[----:B------:R-:W-:Y:S01]  /*dea90*/  ISETP.LT.AND P6, PT, R21, UR4, !P4 ;  /* 0x0000000415007c0c */ /* 0x000fe2000e7c1270 */
[----:B0-----:R-:W-:Y:S01]  /*deaa0*/  IMAD.WIDE R6, R19, 0x2, R16 ;  /* 0x0000000213067825 */ /* 0x001fe200078e0210 */
[----:B-----5:R-:W-:-:S11]  /*deab0*/  PRMT R2, R20, 0x7632, R2 ;  /* 0x0000763214027816 */ /* 0x020fd60000000002 */
[----:B------:R0:W-:Y:S02]  /*deac0*/  @P6 STG.E.U16 desc[UR76][R6.64], R20 ;  /* 0x0000001406006986 */ /* 0x0001e4000c10154c */
[----:B0-----:R-:W-:Y:S02]  /*dead0*/  IMAD.WIDE R6, R19, 0x2, R14 ;  /* 0x0000000213067825 */ /* 0x001fe400078e020e */
[----:B------:R-:W5:Y:S04]  /*deae0*/  LDL.LU R20, [R1+0x51c] ;  /* 0x00051c0001147983 */ /* 0x000f680000300800 */
[----:B------:R-:W5:Y:S01]  /*deaf0*/  LDL.LU R19, [R1+0x1038] ;  /* 0x0010380001137983 */ /* 0x000f620000300800 */
[----:B------:R-:W-:-:S13]  /*deb00*/  ISETP.LT.AND P6, PT, R28, UR4, !P4 ;  /* 0x000000041c007c0c */ /* 0x000fda000e7c1270 */
[----:B------:R0:W-:Y:S01]  /*deb10*/  @P6 STG.E.U16 desc[UR76][R6.64], R2 ;  /* 0x0000000206006986 */ /* 0x0001e2000c10154c */
[----:B------:R-:W-:Y:S01]  /*deb20*/  ISETP.LT.AND P6, PT, R21, UR4, !P3 ;  /* 0x0000000415007c0c */ /* 0x000fe2000dfc1270 */
[----:B0-----:R-:W-:Y:S01]  /*deb30*/  IMAD.WIDE R6, R26, 0x2, R16 ;  /* 0x000000021a067825 */ /* 0x001fe200078e0210 */
[----:B------:R-:W-:-:S11]  /*deb40*/  PRMT R2, R10, 0x7632, R2 ;  /* 0x000076320a027816 */ /* 0x000fd60000000002 */
[----:B------:R0:W-:Y:S01]  /*deb50*/  @P6 STG.E.U16 desc[UR76][R6.64], R10 ;  /* 0x0000000a06006986 */ /* 0x0001e2000c10154c */
[----:B------:R-:W-:Y:S01]  /*deb60*/  ISETP.LT.AND P6, PT, R28, UR4, !P3 ;  /* 0x000000041c007c0c */ /* 0x000fe2000dfc1270 */
[----:B0-----:R-:W-:Y:S02]  /*deb70*/  IMAD.WIDE R6, R26, 0x2, R14 ;  /* 0x000000021a067825 */ /* 0x001fe400078e020e */
[----:B------:R-:W5:Y:S04]  /*deb80*/  LDL.LU R10, [R1+0x50c] ;  /* 0x00050c00010a7983 */ /* 0x000f680000300800 */
[----:B------:R-:W5:Y:S01]  /*deb90*/  LDL.LU R26, [R1+0x103c] ;  /* 0x00103c00011a7983 */ /* 0x000f620000300800 */
[----:B------:R-:W-:-:S05]  /*deba0*/  LOP3.LUT P2, RZ, R3, 0x2, RZ, 0xc0, !PT ;  /* 0x0000000203ff7812 */ /* 0x000fca000784c0ff */
[----:B------:R4:W-:Y:S01]  /*debb0*/  @P6 STG.E.U16 desc[UR76][R6.64], R2 ;  /* 0x0000000206006986 */ /* 0x0009e2000c10154c */
[----:B------:R-:W-:Y:S01]  /*debc0*/  ISETP.LT.AND P6, PT, R21, UR4, !P2 ;  /* 0x0000000415007c0c */ /* 0x000fe2000d7c1270 */
[----:B----4-:R-:W-:Y:S01]  /*debd0*/  IMAD.WIDE R6, R12, 0x2, R16 ;  /* 0x000000020c067825 */ /* 0x010fe200078e0210 */
[----:B------:R-:W-:-:S11]  /*debe0*/  PRMT R2, R18, 0x7632, R2 ;  /* 0x0000763212027816 */ /* 0x000fd60000000002 */
[----:B------:R0:W-:Y:S01]  /*debf0*/  @P6 STG.E.U16 desc[UR76][R6.64], R18 ;  /* 0x0000001206006986 */ /* 0x0001e2000c10154c */
[----:B------:R-:W-:Y:S01]  /*dec00*/  ISETP.LT.AND P6, PT, R28, UR4, !P2 ;  /* 0x000000041c007c0c */ /* 0x000fe2000d7c1270 */
[----:B0-----:R-:W-:Y:S02]  /*dec10*/  IMAD.WIDE R6, R12, 0x2, R14 ;  /* 0x000000020c067825 */ /* 0x001fe400078e020e */
[----:B------:R-:W4:Y:S04]  /*dec20*/  LDL.LU R18, [R1+0x530] ;  /* 0x0005300001127983 */ /* 0x000f280000300800 */
[----:B------:R-:W4:Y:S01]  /*dec30*/  LDL.LU R12, [R1+0x1040] ;  /* 0x00104000010c7983 */ /* 0x000f220000300800 */
[----:B------:R-:W-:-:S05]  /*dec40*/  LOP3.LUT P1, RZ, R3, 0x10, RZ, 0xc0, !PT ;  /* 0x0000001003ff7812 */ /* 0x000fca000782c0ff */
[----:B------:R3:W-:Y:S01]  /*dec50*/  @P6 STG.E.U16 desc[UR76][R6.64], R2 ;  /* 0x0000000206006986 */ /* 0x0007e2000c10154c */
[----:B------:R-:W-:Y:S02]  /*dec60*/  ISETP.LT.AND P6, PT, R21, UR4, !P1 ;  /* 0x0000000415007c0c */ /* 0x000fe4000cfc1270 */
[----:B------:R-:W-:Y:S01]  /*dec70*/  LOP3.LUT P0, RZ, R3, 0x20, RZ, 0xc0, !PT ;  /* 0x0000002003ff7812 */ /* 0x000fe2000780c0ff */
[----:B---3--:R-:W-:Y:S01]  /*dec80*/  IMAD.WIDE R6, R11, 0x2, R16 ;  /* 0x000000020b067825 */ /* 0x008fe200078e0210 */
[----:B--2---:R-:W-:-:S09]  /*dec90*/  PRMT R2, R8, 0x7632, R2 ;  /* 0x0000763208027816 */ /* 0x004fd20000000002 */
[----:B------:R0:W-:Y:S01]  /*deca0*/  @P6 STG.E.U16 desc[UR76][R6.64], R8 ;  /* 0x0000000806006986 */ /* 0x0001e2000c10154c */
[----:B------:R-:W-:Y:S01]  /*decb0*/  ISETP.LT.AND P6, PT, R28, UR4, !P1 ;  /* 0x000000041c007c0c */ /* 0x000fe2000cfc1270 */
[----:B0-----:R-:W-:Y:S02]  /*decc0*/  IMAD.WIDE R6, R11, 0x2, R14 ;  /* 0x000000020b067825 */ /* 0x001fe400078e020e */
[----:B------:R-:W2:Y:S04]  /*decd0*/  LDL.LU R8, [R1+0x520] ;  /* 0x0005200001087983 */ /* 0x000ea80000300800 */
[----:B------:R-:W3:Y:S06]  /*dece0*/  LDL.LU R11, [R1+0x1044] ;  /* 0x00104400010b7983 */ /* 0x000eec0000300800 */
[----:B------:R5:W-:Y:S01]  /*decf0*/  @P6 STG.E.U16 desc[UR76][R6.64], R2 ;  /* 0x0000000206006986 */ /* 0x000be2000c10154c */
[----:B------:R-:W-:Y:S01]  /*ded00*/  ISETP.LT.AND P6, PT, R21, UR4, !P0 ;  /* 0x0000000415007c0c */ /* 0x000fe2000c7c1270 */
[----:B-----5:R-:W-:Y:S01]  /*ded10*/  IMAD.WIDE R6, R19, 0x2, R16 ;  /* 0x0000000213067825 */ /* 0x020fe200078e0210 */
[----:B------:R-:W-:-:S11]  /*ded20*/  PRMT R2, R20, 0x7632, R2 ;  /* 0x0000763214027816 */ /* 0x000fd60000000002 */
[----:B------:R0:W-:Y:S02]  /*ded30*/  @P6 STG.E.U16 desc[UR76][R6.64], R20 ;  /* 0x0000001406006986 */ /* 0x0001e4000c10154c */
[----:B0-----:R-:W-:Y:S02]  /*ded40*/  IMAD.WIDE R6, R19, 0x2, R14 ;  /* 0x0000000213067825 */ /* 0x001fe400078e020e */
[----:B------:R-:W5:Y:S04]  /*ded50*/  LDL.LU R20, [R1+0x534] ;  /* 0x0005340001147983 */ /* 0x000f680000300800 */
[----:B------:R-:W5:Y:S01]  /*ded60*/  LDL.LU R19, [R1+0x1048] ;  /* 0x0010480001137983 */ /* 0x000f620000300800 */
[----:B------:R-:W-:Y:S02]  /*ded70*/  ISETP.LT.AND P6, PT, R28, UR4, !P0 ;  /* 0x000000041c007c0c */ /* 0x000fe4000c7c1270 */
[----:B------:R-:W-:-:S11]  /*ded80*/  LOP3.LUT P4, RZ, R3, 0x40, RZ, 0xc0, !PT ;  /* 0x0000004003ff7812 */ /* 0x000fd6000788c0ff */
        /* <DEDUP_REMOVED lines=201> */
[----:B------:R-:W-:Y:S02]  /*dfa20*/  ISETP.LT.AND P6, PT, R21, UR4, !P4 ;  /* 0x0000000415007c0c */ /* 0x000fe4000e7c1270 */
[C---:B------:R-:W-:Y:S02]  /*dfa30*/  LOP3.LUT P3, RZ, R3.reuse, 0x8000000, RZ, 0xc0, !PT ;  /* 0x0800000003ff7812 */ /* 0x040fe4000786c0ff */
[C---:B------:R-:W-:Y:S01]  /*dfa40*/  LOP3.LUT P2, RZ, R3.reuse, 0x10000000, RZ, 0xc0, !PT ;  /* 0x1000000003ff7812 */ /* 0x040fe2000784c0ff */
[----:B0-----:R-:W-:Y:S01]  /*dfa50*/  IMAD.WIDE R6, R26, 0x2, R16 ;  /* 0x000000021a067825 */ /* 0x001fe200078e0210 */
[C---:B------:R-:W-:Y:S02]  /*dfa60*/  LOP3.LUT P1, RZ, R3.reuse, 0x20000000, RZ, 0xc0, !PT ;  /* 0x2000000003ff7812 */ /* 0x040fe4000782c0ff */
[----:B------:R-:W-:-:S05]  /*dfa70*/  LOP3.LUT P0, RZ, R3, 0x40000000, RZ, 0xc0, !PT ;  /* 0x4000000003ff7812 */ /* 0x000fca000780c0ff */
[----:B------:R0:W-:Y:S01]  /*dfa80*/  @P6 STG.E.U16 desc[UR76][R6.64], R10 ;  /* 0x0000000a06006986 */ /* 0x0001e2000c10154c */
[----:B------:R-:W-:Y:S02]  /*dfa90*/  ISETP.LT.AND P6, PT, R28, UR4, !P4 ;  /* 0x000000041c007c0c */ /* 0x000fe4000e7c1270 */
[----:B------:R-:W-:Y:S01]  /*dfaa0*/  LOP3.LUT P4, RZ, R3, 0x80000000, RZ, 0xc0, !PT ;  /* 0x8000000003ff7812 */ /* 0x000fe2000788c0ff */
[----:B------:R-:W-:Y:S01]  /*dfab0*/  IMAD.WIDE R2, R26, 0x2, R14 ;  /* 0x000000021a027825 */ /* 0x000fe200078e020e */
[----:B0-----:R-:W-:Y:S02]  /*dfac0*/  PRMT R6, R10, 0x7632, R6 ;  /* 0x000076320a067816 */ /* 0x001fe40000000006 */
[----:B------:R-:W5:Y:S04]  /*dfad0*/  LDL.LU R10, [R1+0x56c] ;  /* 0x00056c00010a7983 */ /* 0x000f680000300800 */
[----:B------:R-:W5:Y:S04]  /*dfae0*/  LDL.LU R26, [R1+0x109c] ;  /* 0x00109c00011a7983 */ /* 0x000f680000300800 */
        /* <DEDUP_REMOVED lines=8> */
[----:B------:R-:W4:Y:S06]  /*dfb70*/  LDL.LU R12, [R1+0x10a0] ;  /* 0x0010a000010c7983 */ /* 0x000f2c0000300800 */
[----:B------:R3:W-:Y:S01]  /*dfb80*/  @P6 STG.E.U16 desc[UR76][R2.64], R6 ;  /* 0x0000000602006986 */ /* 0x0007e2000c10154c */
[----:B------:R-:W-:Y:S01]  /*dfb90*/  ISETP.LT.AND P6, PT, R21, UR4, !P2 ;  /* 0x0000000415007c0c */ /* 0x000fe2000d7c1270 */
[----:B---3--:R-:W-:Y:S01]  /*dfba0*/  IMAD.WIDE R2, R11, 0x2, R16 ;  /* 0x000000020b027825 */ /* 0x008fe200078e0210 */
[----:B--2---:R-:W-:-:S11]  /*dfbb0*/  PRMT R6, R8, 0x7632, R6 ;  /* 0x0000763208067816 */ /* 0x004fd60000000006 */
        /* <DEDUP_REMOVED lines=22> */
[----:B------:R-:W5:Y:S06]  /*dfd20*/  LDL.LU R26, [R1+0x10ac] ;  /* 0x0010ac00011a7983 */ /* 0x000f6c0000300800 */
        /* <DEDUP_REMOVED lines=155> */
[----:B------:R-:W-:Y:S02]  /*e06e0*/  ISETP.LT.AND P6, PT, R28, UR4, !P4 ;  /* 0x000000041c007c0c */ /* 0x000fe4000e7c1270 */
[----:B------:R-:W-:Y:S01]  /*e06f0*/  LOP3.LUT P3, RZ, R4, 0x8000, RZ, 0xc0, !PT ;  /* 0x0000800004ff7812 */ /* 0x000fe2000786c0ff */
[----:B0-----:R-:W-:Y:S01]  /*e0700*/  IMAD.WIDE R2, R26, 0x2, R14 ;  /* 0x000000021a027825 */ /* 0x001fe200078e020e */
[----:B------:R-:W5:Y:S04]  /*e0710*/  LDL.LU R10, [R1+0x5d4] ;  /* 0x0005d400010a7983 */ /* 0x000f680000300800 */
[----:B------:R-:W5:Y:S05]  /*e0720*/  LDL.LU R26, [R1+0x10ec] ;  /* 0x0010ec00011a7983 */ /* 0x000f6a0000300800 */
[----:B------:R4:W-:Y:S01]  /*e0730*/  @P6 STG.E.U16 desc[UR76][R2.64], R6 ;  /* 0x0000000602006986 */ /* 0x0009e2000c10154c */
[----:B------:R-:W-:Y:S01]  /*e0740*/  ISETP.LT.AND P6, PT, R21, UR4, !P3 ;  /* 0x0000000415007c0c */ /* 0x000fe2000dfc1270 */
[----:B----4-:R-:W-:Y:S01]  /*e0750*/  IMAD.WIDE R2, R12, 0x2, R16 ;  /* 0x000000020c027825 */ /* 0x010fe200078e0210 */
[----:B------:R-:W-:-:S11]  /*e0760*/  PRMT R6, R18, 0x7632, R6 ;  /* 0x0000763212067816 */ /* 0x000fd60000000006 */
[----:B------:R0:W-:Y:S01]  /*e0770*/  @P6 STG.E.U16 desc[UR76][R2.64], R18 ;  /* 0x0000001202006986 */ /* 0x0001e2000c10154c */
[----:B------:R-:W-:Y:S02]  /*e0780*/  ISETP.LT.AND P6, PT, R28, UR4, !P3 ;  /* 0x000000041c007c0c */ /* 0x000fe4000dfc1270 */
[----:B------:R-:W-:Y:S01]  /*e0790*/  LOP3.LUT P2, RZ, R4, 0x20000, RZ, 0xc0, !PT ;  /* 0x0002000004ff7812 */ /* 0x000fe2000784c0ff */
[----:B0-----:R-:W-:Y:S01]  /*e07a0*/  IMAD.WIDE R2, R12, 0x2, R14 ;  /* 0x000000020c027825 */ /* 0x001fe200078e020e */
[----:B------:R-:W4:Y:S04]  /*e07b0*/  LDL.LU R18, [R1+0x5e8] ;  /* 0x0005e80001127983 */ /* 0x000f280000300800 */
[----:B------:R-:W4:Y:S05]  /*e07c0*/  LDL.LU R12, [R1+0x10f0] ;  /* 0x0010f000010c7983 */ /* 0x000f2a0000300800 */
[----:B------:R3:W-:Y:S01]  /*e07d0*/  @P6 STG.E.U16 desc[UR76][R2.64], R6 ;  /* 0x0000000602006986 */ /* 0x0007e2000c10154c */
[----:B------:R-:W-:-:S02]  /*e07e0*/  ISETP.LT.AND P6, PT, R21, UR4, !P2 ;  /* 0x0000000415007c0c */ /* 0x000fc4000d7c1270 */
[C---:B------:R-:W-:Y:S02]  /*e07f0*/  LOP3.LUT P1, RZ, R4.reuse, 0x80000, RZ, 0xc0, !PT ;  /* 0x0008000004ff7812 */ /* 0x040fe4000782c0ff */
[C---:B------:R-:W-:Y:S02]  /*e0800*/  LOP3.LUT P0, RZ, R4.reuse, 0x800000, RZ, 0xc0, !PT ;  /* 0x0080000004ff7812 */ /* 0x040fe4000780c0ff */
[C---:B------:R-:W-:Y:S02]  /*e0810*/  LOP3.LUT P4, RZ, R4.reuse, 0x2000000, RZ, 0xc0, !PT ;  /* 0x0200000004ff7812 */ /* 0x040fe4000788c0ff */
[----:B------:R-:W-:Y:S01]  /*e0820*/  LOP3.LUT P3, RZ, R4, 0x10000000, RZ, 0xc0, !PT ;  /* 0x1000000004ff7812 */ /* 0x000fe2000786c0ff */
[----:B---3--:R-:W-:-:S05]  /*e0830*/  IMAD.WIDE R2, R11, 0x2, R16 ;  /* 0x000000020b027825 */ /* 0x008fca00078e0210 */
[----:B--2---:R0:W-:Y:S01]  /*e0840*/  @P6 STG.E.U16 desc[UR76][R2.64], R8 ;  /* 0x0000000802006986 */ /* 0x0041e2000c10154c */
[----:B------:R-:W-:Y:S02]  /*e0850*/  ISETP.LT.AND P6, PT, R28, UR4, !P2 ;  /* 0x000000041c007c0c */ /* 0x000fe4000d7c1270 */
[----:B------:R-:W-:Y:S02]  /*e0860*/  LOP3.LUT P2, RZ, R4, 0x20000000, RZ, 0xc0, !PT ;  /* 0x2000000004ff7812 */ /* 0x000fe4000784c0ff */
[----:B------:R-:W-:Y:S01]  /*e0870*/  PRMT R4, R8, 0x7632, R4 ;  /* 0x0000763208047816 */ /* 0x000fe20000000004 */
[----:B0-----:R-:W-:Y:S01]  /*e0880*/  IMAD.WIDE R2, R11, 0x2, R14 ;  /* 0x000000020b027825 */ /* 0x001fe200078e020e */
[----:B------:R-:W2:Y:S04]  /*e0890*/  LDL.LU R8, [R1+0x5d8] ;  /* 0x0005d80001087983 */ /* 0x000ea80000300800 */
[----:B------:R-:W3:Y:S04]  /*e08a0*/  LDL.LU R11, [R1+0x10f4] ;  /* 0x0010f400010b7983 */ /* 0x000ee80000300800 */
        /* <DEDUP_REMOVED lines=268> */
[----:B------:R-:W-:Y:S02]  /*e1970*/  ISETP.LT.AND P5, PT, R28, UR4, !P5 ;  /* 0x000000041c007c0c */ /* 0x000fe4000efa1270 */
[----:B------:R-:W-:Y:S01]  /*e1980*/  LOP3.LUT P4, RZ, R0, 0x8000, RZ, 0xc0, !PT ;  /* 0x0000800000ff7812 */ /* 0x000fe2000788c0ff */
[----:B---3--:R-:W-:Y:S01]  /*e1990*/  IMAD.WIDE R2, R11, 0x2, R16 ;  /* 0x000000020b027825 */ /* 0x008fe200078e0210 */
[----:B--2---:R-:W-:-:S07]  /*e19a0*/  PRMT R4, R8, 0x7632, R4 ;  /* 0x0000763208047816 */ /* 0x004fce0000000004 */
[----:B------:R0:W-:Y:S02]  /*e19b0*/  @P6 STG.E.U16 desc[UR76][R2.64], R8 ;  /* 0x0000000802006986 */ /* 0x0001e4000c10154c */
[----:B0-----:R-:W-:Y:S02]  /*e19c0*/  IMAD.WIDE R2, R11, 0x2, R14 ;  /* 0x000000020b027825 */ /* 0x001fe400078e020e */
        /* <DEDUP_REMOVED lines=14> */
[----:B------:R-:W-:Y:S01]  /*e1ab0*/  ISETP.LT.AND P3, PT, R28, UR4, !P3 ;  /* 0x000000041c007c0c */ /* 0x000fe2000df61270 */
[----:B0-----:R-:W-:Y:S01]  /*e1ac0*/  IMAD.WIDE R2, R26, 0x2, R16 ;  /* 0x000000021a027825 */ /* 0x001fe200078e0210 */
[----:B------:R-:W-:-:S09]  /*e1ad0*/  PRMT R4, R10, 0x7632, R4 ;  /* 0x000076320a047816 */ /* 0x000fd20000000004 */
[----:B------:R0:W-:Y:S01]  /*e1ae0*/  @P4 STG.E.U16 desc[UR76][R2.64], R10 ;  /* 0x0000000a02004986 */ /* 0x0001e2000c10154c */
[----:B------:R-:W-:Y:S01]  /*e1af0*/  LOP3.LUT P4, RZ, R23, 0x1000, RZ, 0xc0, !PT ;  /* 0x0000100017ff7812 */ /* 0x000fe2000788c0ff */
[----:B0-----:R-:W-:Y:S02]  /*e1b00*/  IMAD.WIDE R2, R26, 0x2, R14 ;  /* 0x000000021a027825 */ /* 0x001fe400078e020e */
        /* <DEDUP_REMOVED lines=94> */
[----:B------:R-:W-:Y:S02]  /*e20f0*/  LOP3.LUT P1, RZ, R0, 0x1000, RZ, 0xc0, !PT ;  /* 0x0000100000ff7812 */ /* 0x000fe4000782c0ff */
[----:B------:R-:W-:Y:S01]  /*e2100*/  LOP3.LUT P3, RZ, R24, 0x4, RZ, 0xc0, !PT ;  /* 0x0000000418ff7812 */ /* 0x000fe2000786c0ff */
[----:B---3--:R-:W-:-:S08]  /*e2110*/  IMAD.WIDE R2, R11, 0x2, R16 ;  /* 0x000000020b027825 */ /* 0x008fd000078e0210 */
        /* <DEDUP_REMOVED lines=257> */
[----:B0-----:R-:W-:-:S12]  /*e3130*/  IMAD.WIDE R2, R26, 0x2, R16 ;  /* 0x000000021a027825 */ /* 0x001fd800078e0210 */
[----:B------:R0:W-:Y:S01]  /*e3140*/  @P0 STG.E.U16 desc[UR76][R2.64], R10 ;  /* 0x0000000a02000986 */ /* 0x0001e2000c10154c */
[----:B------:R-:W-:Y:S02]  /*e3150*/  ISETP.LT.AND P0, PT, R28, UR4, !P5 ;  /* 0x000000041c007c0c */ /* 0x000fe4000ef01270 */
[----:B------:R-:W-:Y:S02]  /*e3160*/  PRMT R0, R10, 0x7632, R0 ;  /* 0x000076320a007816 */ /* 0x000fe40000000000 */
[----:B------:R-:W-:Y:S01]  /*e3170*/  LOP3.LUT P3, RZ, R25, 0x8000000, RZ, 0xc0, !PT ;  /* 0x0800000019ff7812 */ /* 0x000fe2000786c0ff */
[----:B0-----:R-:W-:Y:S01]  /*e3180*/  IMAD.WIDE R2, R26, 0x2, R14 ;  /* 0x000000021a027825 */ /* 0x001fe200078e020e */
[----:B------:R-:W5:Y:S07]  /*e3190*/  LDL.LU R10, [R1+0x6fc] ;  /* 0x0006fc00010a7983 */ /* 0x000f6e0000300800 */
[----:B------:R4:W-:Y:S01]  /*e31a0*/  @P0 STG.E.U16 desc[UR76][R2.64], R0 ;  /* 0x0000000002000986 */ /* 0x0009e2000c10154c */
[----:B------:R-:W-:-:S03]  /*e31b0*/  ISETP.LT.AND P0, PT, R21, UR4, !P3 ;  /* 0x0000000415007c0c */ /* 0x000fc6000df01270 */
[----:B------:R-:W5:Y:S01]  /*e31c0*/  LDL.LU R26, [R1+0x1348] ;  /* 0x00134800011a7983 */ /* 0x000f620000300800 */
[----:B----4-:R-:W-:-:S09]  /*e31d0*/  IMAD.WIDE R2, R12, 0x2, R16 ;  /* 0x000000020c027825 */ /* 0x010fd200078e0210 */
        /* <DEDUP_REMOVED lines=8> */
[----:B------:R-:W4:Y:S01]  /*e3260*/  LDL.LU R12, [R1+0x134c] ;  /* 0x00134c00010c7983 */ /* 0x000f220000300800 */
[----:B------:R-:W-:-:S03]  /*e3270*/  LOP3.LUT P4, RZ, R25, 0x80000000, RZ, 0xc0, !PT ;  /* 0x8000000019ff7812 */ /* 0x000fc6000788c0ff */
[----:B------:R-:W4:Y:S01]  /*e3280*/  LDL.LU R5, [R1+0x6e0] ;  /* 0x0006e00001057983 */ /* 0x000f220000300800 */
[----:B---3--:R-:W-:-:S05]  /*e3290*/  IMAD.WIDE R2, R11, 0x2, R16 ;  /* 0x000000020b027825 */ /* 0x008fca00078e0210 */
[----:B--2---:R0:W-:Y:S01]  /*e32a0*/  @P0 STG.E.U16 desc[UR76][R2.64], R8 ;  /* 0x0000000802000986 */ /* 0x0041e2000c10154c */
[----:B------:R-:W-:Y:S02]  /*e32b0*/  ISETP.LT.AND P0, PT, R28, UR4, !P6 ;  /* 0x000000041c007c0c */ /* 0x000fe4000f701270 */
[----:B------:R-:W-:Y:S01]  /*e32c0*/  PRMT R0, R8, 0x7632, R0 ;  /* 0x0000763208007816 */ /* 0x000fe20000000000 */
[----:B0-----:R-:W-:Y:S01]  /*e32d0*/  IMAD.WIDE R2, R11, 0x2, R14 ;  /* 0x000000020b027825 */ /* 0x001fe200078e020e */
[----:B------:R-:W2:Y:S09]  /*e32e0*/  LDL.LU R8, [R1+0x1350] ;  /* 0x0013500001087983 */ /* 0x000eb20000300800 */
[----:B------:R5:W-:Y:S01]  /*e32f0*/  @P0 STG.E.U16 desc[UR76][R2.64], R0 ;  /* 0x0000000002000986 */ /* 0x000be2000c10154c */
[----:B------:R-:W-:Y:S01]  /*e3300*/  ISETP.LT.AND P0, PT, R21, UR4, !P4 ;  /* 0x0000000415007c0c */ /* 0x000fe2000e701270 */
[----:B-----5:R-:W-:-:S12]  /*e3310*/  IMAD.WIDE R2, R19, 0x2, R16 ;  /* 0x0000000213027825 */ /* 0x020fd800078e0210 */
[----:B------:R0:W-:Y:S02]  /*e3320*/  @P0 STG.E.U16 desc[UR76][R2.64], R20 ;  /* 0x0000001402000986 */ /* 0x0001e4000c10154c */
[----:B0-----:R-:W-:Y:S02]  /*e3330*/  IMAD.WIDE R2, R19, 0x2, R14 ;  /* 0x0000000213027825 */ /* 0x001fe400078e020e */
[----:B------:R-:W3:Y:S01]  /*e3340*/  LDL.LU R19, [R1+0x1354] ;  /* 0x0013540001137983 */ /* 0x000ee20000300800 */
[----:B------:R-:W-:Y:S02]  /*e3350*/  ISETP.LT.AND P0, PT, R28, UR4, !P4 ;  /* 0x000000041c007c0c */ /* 0x000fe4000e701270 */
[----:B------:R-:W-:Y:S02]  /*e3360*/  PRMT R0, R20, 0x7632, R0 ;  /* 0x0000763214007816 */ /* 0x000fe40000000000 */
[C---:B------:R-:W-:Y:S01]  /*e3370*/  LOP3.LUT P1, RZ, R27.reuse, 0x4, RZ, 0xc0, !PT ;  /* 0x000000041bff7812 */ /* 0x040fe2000782c0ff */
[----:B------:R-:W5:Y:S01]  /*e3380*/  LDL R20, [R1+0x1c0] ;  /* 0x0001c00001147983 */ /* 0x000f620000100800 */
[----:B------:R-:W-:-:S03]  /*e3390*/  LOP3.LUT P5, RZ, R27, 0x10, RZ, 0xc0, !PT ;  /* 0x000000101bff7812 */ /* 0x000fc600078ac0ff */
[----:B------:R-:W5:Y:S04]  /*e33a0*/  LDL.LU R6, [R1+0x714] ;  /* 0x0007140001067983 */ /* 0x000f680000300800 */
[----:B------:R0:W-:Y:S01]  /*e33b0*/  @P0 STG.E.U16 desc[UR76][R2.64], R0 ;  /* 0x0000000002000986 */ /* 0x0001e2000c10154c */
[----:B------:R-:W-:-:S03]  /*e33c0*/  ISETP.LT.AND P0, PT, R21, UR4, !P1 ;  /* 0x0000000415007c0c */ /* 0x000fc6000cf01270 */
[----:B------:R-:W5:Y:S01]  /*e33d0*/  LDL.LU R11, [R1+0x148c] ;  /* 0x00148c00010b7983 */ /* 0x000f620000300800 */
[----:B0-----:R-:W-:-:S09]  /*e33e0*/  IMAD.WIDE R2, R26, 0x2, R16 ;  /* 0x000000021a027825 */ /* 0x001fd200078e0210 */
[----:B------:R0:W-:Y:S01]  /*e33f0*/  @P0 STG.E.U16 desc[UR76][R2.64], R10 ;  /* 0x0000000a02000986 */ /* 0x0001e2000c10154c */
[----:B------:R-:W-:Y:S02]  /*e3400*/  ISETP.LT.AND P0, PT, R28, UR4, !P1 ;  /* 0x000000041c007c0c */ /* 0x000fe4000cf01270 */
[----:B------:R-:W-:Y:S01]  /*e3410*/  PRMT R0, R10, 0x7632, R0 ;  /* 0x000076320a007816 */ /* 0x000fe20000000000 */
[----:B0-----:R-:W-:Y:S01]  /*e3420*/  IMAD.WIDE R2, R26, 0x2, R14 ;  /* 0x000000021a027825 */ /* 0x001fe200078e020e */
[----:B------:R-:W-:Y:S01]  /*e3430*/  LOP3.LUT P2, RZ, R24, 0x2000, RZ, 0xc0, !PT ;  /* 0x0000200018ff7812 */ /* 0x000fe2000784c0ff */
[----:B------:R-:W5:Y:S08]  /*e3440*/  LDL.LU R26, [R1+0x1358] ;  /* 0x00135800011a7983 */ /* 0x000f700000300800 */
[----:B------:R4:W-:Y:S01]  /*e3450*/  @P0 STG.E.U16 desc[UR76][R2.64], R0 ;  /* 0x0000000002000986 */ /* 0x0009e2000c10154c */
[----:B------:R-:W-:-:S03]  /*e3460*/  ISETP.LT.AND P0, PT, R21, UR4, !P5 ;  /* 0x0000000415007c0c */ /* 0x000fc6000ef01270 */
[----:B------:R-:W5:Y:S04]  /*e3470*/  LDL.LU R7, [R1+0x6e4] ;  /* 0x0006e40001077983 */ /* 0x000f680000300800 */
[----:B------:R-:W5:Y:S01]  /*e3480*/  LDL.LU R10, [R1+0x1494] ;  /* 0x00149400010a7983 */ /* 0x000f620000300800 */
[----:B----4-:R-:W-:-:S05]  /*e3490*/  IMAD.WIDE R2, R12, 0x2, R16 ;  /* 0x000000020c027825 */ /* 0x010fca00078e0210 */
[----:B------:R0:W-:Y:S01]  /*e34a0*/  @P0 STG.E.U16 desc[UR76][R2.64], R18 ;  /* 0x0000001202000986 */ /* 0x0001e2000c10154c */
[----:B------:R-:W-:Y:S02]  /*e34b0*/  ISETP.LT.AND P0, PT, R28, UR4, !P5 ;  /* 0x000000041c007c0c */ /* 0x000fe4000ef01270 */
[----:B------:R-:W-:Y:S01]  /*e34c0*/  PRMT R0, R18, 0x7632, R0 ;  /* 0x0000763212007816 */ /* 0x000fe20000000000 */
[----:B0-----:R-:W-:Y:S01]  /*e34d0*/  IMAD.WIDE R2, R12, 0x2, R14 ;  /* 0x000000020c027825 */ /* 0x001fe200078e020e */
[----:B------:R-:W-:Y:S01]  /*e34e0*/  ISETP.LT.AND P1, PT, R28, UR4, !P2 ;  /* 0x000000041c007c0c */ /* 0x000fe2000d721270 */
[----:B------:R-:W4:Y:S08]  /*e34f0*/  LDL.LU R18, [R1+0x1490] ;  /* 0x0014900001127983 */ /* 0x000f300000300800 */
[----:B------:R0:W-:Y:S01]  /*e3500*/  @P0 STG.E.U16 desc[UR76][R2.64], R0 ;  /* 0x0000000002000986 */ /* 0x0001e2000c10154c */
[----:B------:R-:W-:-:S03]  /*e3510*/  ISETP.LT.AND P0, PT, R21, UR4, !P2 ;  /* 0x0000000415007c0c */ /* 0x000fc6000d701270 */
[----:B------:R-:W4:Y:S01]  /*e3520*/  LDL.LU R12, [R1+0x135c] ;  /* 0x00135c00010c7983 */ /* 0x000f220000300800 */
[----:B0-----:R-:W-:Y:S01]  /*e3530*/  PRMT R0, R5, 0x7632, R0 ;  /* 0x0000763205007816 */ /* 0x001fe20000000000 */
[----:B--2---:R-:W-:-:S08]  /*e3540*/  IMAD.WIDE R2, R8, 0x2, R16 ;  /* 0x0000000208027825 */ /* 0x004fd000078e0210 */
[----:B------:R0:W-:Y:S02]  /*e3550*/  @P0 STG.E.U16 desc[UR76][R2.64], R5 ;  /* 0x0000000502000986 */ /* 0x0001e4000c10154c */
[----:B0-----:R-:W-:Y:S02]  /*e3560*/  IMAD.WIDE R2, R8, 0x2, R14 ;  /* 0x0000000208027825 */ /* 0x001fe400078e020e */
[----:B------:R-:W2:Y:S04]  /*e3570*/  LDL.LU R8, [R1+0x718] ;  /* 0x0007180001087983 */ /* 0x000ea80000300800 */
[----:B------:R3:W-:Y:S02]  /*e3580*/  @P1 STG.E.U16 desc[UR76][R2.64], R0 ;  /* 0x0000000002001986 */ /* 0x0007e4000c10154c */
[----:B---3--:R-:W-:-:S04]  /*e3590*/  IMAD.WIDE R2, R19, 0x2, R16 ;  /* 0x0000000213027825 */ /* 0x008fc800078e0210 */
[----:B------:R-:W-:Y:S02]  /*e35a0*/  IMAD.WIDE R4, R19, 0x2, R14 ;  /* 0x0000000213047825 */ /* 0x000fe400078e020e */
[----:B------:R-:W3:Y:S01]  /*e35b0*/  LDL.LU R19, [R1+0x1360] ;  /* 0x0013600001137983 */ /* 0x000ee20000300800 */
[----:B------:R-:W-:Y:S02]  /*e35c0*/  LOP3.LUT P6, RZ, R24, 0x800, RZ, 0xc0, !PT ;  /* 0x0000080018ff7812 */ /* 0x000fe400078cc0ff */
[----:B-----5:R-:W-:Y:S01]  /*e35d0*/  PRMT R0, R6, 0x7632, R0 ;  /* 0x0000763206007816 */ /* 0x020fe20000000000 */
[----:B------:R-:W5:Y:S01]  /*e35e0*/  LDL.LU R25, [R1+0x6e8] ;  /* 0x0006e80001197983 */ /* 0x000f620000300800 */
[----:B------:R-:W-:Y:S02]  /*e35f0*/  ISETP.LT.AND P0, PT, R21, UR4, !P6 ;  /* 0x0000000415007c0c */ /* 0x000fe4000f701270 */
[----:B------:R-:W-:-:S11]  /*e3600*/  ISETP.LT.AND P2, PT, R28, UR4, !P6 ;  /* 0x000000041c007c0c */ /* 0x000fd6000f741270 */
[----:B------:R0:W-:Y:S04]  /*e3610*/  @P0 STG.E.U16 desc[UR76][R2.64], R6 ;  /* 0x0000000602000986 */ /* 0x0001e8000c10154c */
[----:B------:R1:W-:Y:S01]  /*e3620*/  @P2 STG.E.U16 desc[UR76][R4.64], R0 ;  /* 0x0000000004002986 */ /* 0x0003e2000c10154c */
[----:B0-----:R-:W-:-:S05]  /*e3630*/  VIADD R6, R20, 0x1b7 ;  /* 0x000001b714067836 */ /* 0x001fca0000000000 */
[----:B------:R-:W-:Y:S02]  /*e3640*/  ISETP.GE.AND P2, PT, R6, UR28, PT ;  /* 0x0000001c06007c0c */ /* 0x000fe4000bf46270 */
[----:B------:R-:W-:Y:S02]  /*e3650*/  R2UR UR28, R11 ;  /* 0x000000000b1c72ca */ /* 0x000fe400000e0000 */
[----:B------:R-:W5:Y:S01]  /*e3660*/  LDL.LU R11, [R1+0x1364] ;  /* 0x00136400010b7983 */ /* 0x000f620000300800 */
[----:B------:R-:W-:-:S04]  /*e3670*/  LOP3.LUT P3, RZ, R23, 0x4000, RZ, 0xc0, !PT ;  /* 0x0000400017ff7812 */ /* 0x000fc8000786c0ff */
[----:B------:R-:W-:Y:S02]  /*e3680*/  ISETP.LT.AND P1, PT, R21, UR4, !P3 ;  /* 0x0000000415007c0c */ /* 0x000fe4000df21270 */
[----:B------:R-:W-:Y:S01]  /*e3690*/  LOP3.LUT P4, RZ, R23, 0x400, RZ, 0xc0, !PT ;  /* 0x0000040017ff7812 */ /* 0x000fe2000788c0ff */
[----:B------:R-:W-:Y:S01]  /*e36a0*/  IMAD.WIDE R2, R26, 0x2, R16 ;  /* 0x000000021a027825 */ /* 0x000fe200078e0210 */
[----:B------:R-:W-:-:S03]  /*e36b0*/  ISETP.LT.AND P0, PT, R28, UR4, !P3 ;  /* 0x000000041c007c0c */ /* 0x000fc6000df01270 */
[----:B-1----:R-:W-:Y:S02]  /*e36c0*/  IMAD.WIDE R4, R26, 0x2, R14 ;  /* 0x000000021a047825 */ /* 0x002fe400078e020e */
[----:B------:R-:W5:Y:S01]  /*e36d0*/  LDL.LU R26, [R1+0x71c] ;  /* 0x00071c00011a7983 */ /* 0x000f620000300800 */
[----:B------:R-:W-:Y:S02]  /*e36e0*/  ISETP.LT.AND P3, PT, R21, UR4, !P4 ;  /* 0x0000000415007c0c */ /* 0x000fe4000e761270 */
[----:B------:R-:W-:Y:S02]  /*e36f0*/  R2UR UR32, R10 ;  /* 0x000000000a2072ca */ /* 0x000fe400000e0000 */
[----:B------:R-:W5:Y:S01]  /*e3700*/  LDL.LU R10, [R1+0x1498] ;  /* 0x00149800010a7983 */ /* 0x000f620000300800 */
[----:B------:R-:W-:Y:S01]  /*e3710*/  VIADD R0, R20, 0x1b8 ;  /* 0x000001b814007836 */ /* 0x000fe20000000000 */
[----:B------:R-:W-:Y:S02]  /*e3720*/  PRMT R6, R7, 0x7632, R6 ;  /* 0x0000763207067816 */ /* 0x000fe40000000006 */
[----:B------:R0:W-:Y:S01]  /*e3730*/  @P1 STG.E.U16 desc[UR76][R2.64], R7 ;  /* 0x0000000702001986 */ /* 0x0001e2000c10154c */
[----:B------:R-:W-:-:S02]  /*e3740*/  ISETP.LT.AND P1, PT, R28, UR4, !P4 ;  /* 0x000000041c007c0c */ /* 0x000fc4000e721270 */
[----:B------:R-:W-:Y:S01]  /*e3750*/  ISETP.GE.AND P4, PT, R0, UR30, PT ;  /* 0x0000001e00007c0c */ /* 0x000fe2000bf86270 */
[----:B------:R-:W-:Y:S01]  /*e3760*/  @P0 STG.E.U16 desc[UR76][R4.64], R6 ;  /* 0x0000000604000986 */ /* 0x000fe2000c10154c */
[----:B----4-:R-:W-:-:S03]  /*e3770*/  R2UR UR30, R18 ;  /* 0x00000000121e72ca */ /* 0x010fc600000e0000 */
[----:B------:R-:W4:Y:S04]  /*e3780*/  LDL.LU R18, [R1+0x1368] ;  /* 0x0013680001127983 */ /* 0x000f280000300800 */
[----:B------:R-:W4:Y:S01]  /*e3790*/  LDL.LU R24, [R1+0x149c] ;  /* 0x00149c0001187983 */ /* 0x000f220000300800 */
[----:B0-----:R-:W-:-:S05]  /*e37a0*/  IMAD.WIDE R2, R12, 0x2, R16 ;  /* 0x000000020c027825 */ /* 0x001fca00078e0210 */
[----:B--2---:R0:W-:Y:S02]  /*e37b0*/  @P3 STG.E.U16 desc[UR76][R2.64], R8 ;  /* 0x0000000802003986 */ /* 0x0041e4000c10154c */
[----:B0-----:R-:W-:Y:S02]  /*e37c0*/  IMAD.WIDE R2, R12, 0x2, R14 ;  /* 0x000000020c027825 */ /* 0x001fe400078e020e */
[----:B------:R-:W2:Y:S04]  /*e37d0*/  LDL.LU R12, [R1+0x6ec] ;  /* 0x0006ec00010c7983 */ /* 0x000ea80000300800 */
[----:B------:R-:W2:Y:S01]  /*e37e0*/  LDL.LU R27, [R1+0x14a4] ;  /* 0x0014a400011b7983 */ /* 0x000ea20000300800 */
[----:B---3--:R-:W-:-:S04]  /*e37f0*/  IMAD.WIDE R4, R19, 0x2, R16 ;  /* 0x0000000213047825 */ /* 0x008fc800078e0210 */
[----:B------:R-:W-:Y:S02]  /*e3800*/  IMAD.WIDE R6, R19, 0x2, R14 ;  /* 0x0000000213067825 */ /* 0x000fe400078e020e */
[----:B------:R-:W3:Y:S01]  /*e3810*/  LDL.LU R19, [R1+0x14a0] ;  /* 0x0014a00001137983 */ /* 0x000ee20000300800 */
[----:B------:R-:W-:Y:S02]  /*e3820*/  LOP3.LUT P5, RZ, R23, 0x80, RZ, 0xc0, !PT ;  /* 0x0000008017ff7812 */ /* 0x000fe400078ac0ff */
[----:B------:R-:W-:Y:S01]  /*e3830*/  PRMT R0, R8, 0x7632, R0 ;  /* 0x0000763208007816 */ /* 0x000fe20000000000 */
[----:B------:R-:W3:Y:S01]  /*e3840*/  LDL.LU R22, [R1+0x136c] ;  /* 0x00136c0001167983 */ /* 0x000ee20000300800 */
[----:B------:R-:W-:Y:S02]  /*e3850*/  ISETP.LT.AND P0, PT, R21, UR4, !P5 ;  /* 0x0000000415007c0c */ /* 0x000fe4000ef01270 */
[----:B------:R-:W-:Y:S01]  /*e3860*/  ISETP.LT.AND P5, PT, R28, UR4, !P5 ;  /* 0x000000041c007c0c */ /* 0x000fe2000efa1270 */
[----:B------:R-:W-:Y:S01]  /*e3870*/  @P1 STG.E.U16 desc[UR76][R2.64], R0 ;  /* 0x0000000002001986 */ /* 0x000fe2000c10154c */
[----:B-----5:R-:W-:-:S02]  /*e3880*/  PRMT R9, R25, 0x7632, R9 ;  /* 0x0000763219097816 */ /* 0x020fc40000000009 */
[----:B------:R-:W-:-:S07]  /*e3890*/  LOP3.LUT P6, RZ, R23, 0x40, RZ, 0xc0, !PT ;  /* 0x0000004017ff7812 */ /* 0x000fce00078cc0ff */
[----:B------:R0:W-:Y:S01]  /*e38a0*/  @P0 STG.E.U16 desc[UR76][R4.64], R25 ;  /* 0x0000001904000986 */ /* 0x0001e2000c10154c */
[----:B------:R-:W-:-:S03]  /*e38b0*/  ISETP.LT.AND P3, PT, R21, UR4, !P6 ;  /* 0x0000000415007c0c */ /* 0x000fc6000f761270 */
[----:B------:R1:W-:Y:S04]  /*e38c0*/  @P5 STG.E.U16 desc[UR76][R6.64], R9 ;  /* 0x0000000906005986 */ /* 0x0003e8000c10154c */
[----:B0-----:R-:W5:Y:S01]  /*e38d0*/  LDL.LU R25, [R1+0x740] ;  /* 0x0007400001197983 */ /* 0x001f620000300800 */
[----:B------:R-:W-:-:S04]  /*e38e0*/  IMAD.WIDE R2, R11, 0x2, R16 ;  /* 0x000000020b027825 */ /* 0x000fc800078e0210 */
[----:B------:R-:W-:Y:S02]  /*e38f0*/  IMAD.WIDE R4, R11, 0x2, R14 ;  /* 0x000000020b047825 */ /* 0x000fe400078e020e */
[----:B------:R-:W5:Y:S02]  /*e3900*/  LDL.LU R11, [R1+0x1370] ;  /* 0x00137000010b7983 */ /* 0x000f640000300800 */
[----:B-1----:R-:W-:Y:S01]  /*e3910*/  VIADD R6, R20, 0x1ba ;  /* 0x000001ba14067836 */ /* 0x002fe20000000000 */
[----:B------:R-:W-:-:S04]  /*e3920*/  ISETP.LT.AND P6, PT, R28, UR4, !P6 ;  /* 0x000000041c007c0c */ /* 0x000fc8000f7c1270 */
[----:B------:R-:W-:Y:S02]  /*e3930*/  ISETP.GE.AND P0, PT, R6, UR28, PT ;  /* 0x0000001c06007c0c */ /* 0x000fe4000bf06270 */
[----:B------:R-:W-:Y:S01]  /*e3940*/  ISETP.LT.AND P5, PT, R21, UR4, !P2 ;  /* 0x0000000415007c0c */ /* 0x000fe2000d7a1270 */
[----:B------:R0:W-:Y:S01]  /*e3950*/  @P3 STG.E.U16 desc[UR76][R2.64], R26 ;  /* 0x0000001a02003986 */ /* 0x0001e2000c10154c */
[----:B------:R-:W-:Y:S02]  /*e3960*/  PRMT R0, R26, 0x7632, R0 ;  /* 0x000076321a007816 */ /* 0x000fe40000000000 */
[----:B------:R-:W-:Y:S02]  /*e3970*/  R2UR UR28, R10 ;  /* 0x000000000a1c72ca */ /* 0x000fe400000e0000 */
[----:B------:R-:W5:Y:S01]  /*e3980*/  LDL.LU R10, [R1+0xd6c] ;  /* 0x000d6c00010a7983 */ /* 0x000f620000300800 */
[----:B------:R-:W-:-:S03]  /*e3990*/  VIADD R6, R20, 0x1bb ;  /* 0x000001bb14067836 */ /* 0x000fc60000000000 */
[----:B0-----:R-:W5:Y:S04]  /*e39a0*/  LDL.LU R26, [R1+0x730] ;  /* 0x00073000011a7983 */ /* 0x001f680000300800 */
[----:B------:R0:W-:Y:S01]  /*e39b0*/  @P6 STG.E.U16 desc[UR76][R4.64], R0 ;  /* 0x0000000004006986 */ /* 0x0001e2000c10154c */
[----:B------:R-:W-:Y:S01]  /*e39c0*/  ISETP.GE.AND P3, PT, R6, UR32, PT ;  /* 0x0000002006007c0c */ /* 0x000fe2000bf66270 */
[----:B----4-:R-:W-:-:S04]  /*e39d0*/  IMAD.WIDE R2, R18, 0x2, R16 ;  /* 0x0000000212027825 */ /* 0x010fc800078e0210 */
[----:B0-----:R-:W-:Y:S02]  /*e39e0*/  IMAD.WIDE R4, R18, 0x2, R14 ;  /* 0x0000000212047825 */ /* 0x001fe400078e020e */
[----:B------:R-:W4:Y:S02]  /*e39f0*/  LDL.LU R18, [R1+0x1374] ;  /* 0x0013740001127983 */ /* 0x000f240000300800 */
[----:B------:R-:W-:Y:S01]  /*e3a00*/  VIADD R0, R20, 0x1bc ;  /* 0x000001bc14007836 */ /* 0x000fe20000000000 */
[----:B--2---:R-:W-:Y:S01]  /*e3a10*/  PRMT R6, R12, 0x7632, R6 ;  /* 0x000076320c067816 */ /* 0x004fe20000000006 */
[----:B------:R0:W-:Y:S03]  /*e3a20*/  @P5 STG.E.U16 desc[UR76][R2.64], R12 ;  /* 0x0000000c02005986 */ /* 0x0001e6000c10154c */
[----:B------:R-:W-:Y:S01]  /*e3a30*/  ISETP.GE.AND P5, PT, R0, UR30, PT ;  /* 0x0000001e00007c0c */ /* 0x000fe2000bfa6270 */
[----:B0-----:R-:W2:Y:S01]  /*e3a40*/  LDL.LU R12, [R1+0x744] ;  /* 0x00074400010c7983 */ /* 0x001ea20000300800 */
[----:B---3--:R-:W-:-:S03]  /*e3a50*/  R2UR UR30, R19 ;  /* 0x00000000131e72ca */ /* 0x008fc600000e0000 */
[----:B------:R-:W3:Y:S01]  /*e3a60*/  LDL.LU R19, [R1+0x1378] ;  /* 0x0013780001137983 */ /* 0x000ee20000300800 */
[----:B------:R-:W-:Y:S02]  /*e3a70*/  ISETP.LT.AND P2, PT, R28, UR4, !P2 ;  /* 0x000000041c007c0c */ /* 0x000fe4000d741270 */
[----:B------:R-:W-:Y:S02]  /*e3a80*/  ISETP.LT.AND P6, PT, R21, UR4, !P4 ;  /* 0x0000000415007c0c */ /* 0x000fe4000e7c1270 */
[----:B------:R-:W-:Y:S02]  /*e3a90*/  R2UR UR32, R27 ;  /* 0x000000001b2072ca */ /* 0x000fe400000e0000 */
[----:B------:R-:W3:Y:S01]  /*e3aa0*/  LDL.LU R27, [R1+0x734] ;  /* 0x00073400011b7983 */ /* 0x000ee20000300800 */
[----:B------:R-:W-:Y:S01]  /*e3ab0*/  VIADD R8, R20, 0x1b9 ;  /* 0x000001b914087836 */ /* 0x000fe20000000000 */
[----:B------:R-:W-:Y:S01]  /*e3ac0*/  ISETP.LT.AND P4, PT, R28, UR4, !P4 ;  /* 0x000000041c007c0c */ /* 0x000fe2000e781270 */
[----:B------:R-:W-:-:S04]  /*e3ad0*/  IMAD.WIDE R2, R22, 0x2, R16 ;  /* 0x0000000216027825 */ /* 0x000fc800078e0210 */
[----:B------:R0:W-:Y:S01]  /*e3ae0*/  @P2 STG.E.U16 desc[UR76][R4.64], R6 ;  /* 0x0000000604002986 */ /* 0x0001e2000c10154c */
[----:B------:R-:W-:Y:S01]  /*e3af0*/  ISETP.GE.AND P1, PT, R8, UR34, PT ;  /* 0x0000002208007c0c */ /* 0x000fe2000bf26270 */
[----:B------:R-:W-:-:S03]  /*e3b00*/  VIADD R8, R20, 0x1bd ;  /* 0x000001bd14087836 */ /* 0x000fc60000000000 */
[----:B------:R-:W-:Y:S01]  /*e3b10*/  ISETP.LT.AND P2, PT, R21, UR4, !P1 ;  /* 0x0000000415007c0c */ /* 0x000fe2000cf41270 */
[----:B-----5:R1:W-:Y:S01]  /*e3b20*/  @P6 STG.E.U16 desc[UR76][R2.64], R25 ;  /* 0x0000001902006986 */ /* 0x0203e2000c10154c */
[----:B------:R-:W-:Y:S01]  /*e3b30*/  PRMT R0, R25, 0x7632, R0 ;  /* 0x0000763219007816 */ /* 0x000fe20000000000 */
[----:B0-----:R-:W-:-:S04]  /*e3b40*/  IMAD.WIDE R4, R11, 0x2, R16 ;  /* 0x000000020b047825 */ /* 0x001fc800078e0210 */
[--C-:B------:R-:W-:Y:S02]  /*e3b50*/  IMAD.WIDE R6, R11, 0x2, R14.reuse ;  /* 0x000000020b067825 */ /* 0x100fe400078e020e */
[----:B------:R-:W5:Y:S02]  /*e3b60*/  LDL.LU R11, [R1+0x137c] ;  /* 0x00137c00010b7983 */ /* 0x000f640000300800 */
[----:B-1----:R-:W-:Y:S02]  /*e3b70*/  IMAD.WIDE R2, R22, 0x2, R14 ;  /* 0x0000000216027825 */ /* 0x002fe400078e020e */
[----:B------:R-:W5:Y:S01]  /*e3b80*/  LDL.LU R22, [R1+0x748] ;  /* 0x0007480001167983 */ /* 0x000f620000300800 */
[----:B------:R-:W-:-:S03]  /*e3b90*/  ISETP.LT.AND P6, PT, R21, UR4, !P0 ;  /* 0x0000000415007c0c */ /* 0x000fc6000c7c1270 */
[----:B------:R-:W-:Y:S01]  /*e3ba0*/  @P4 STG.E.U16 desc[UR76][R2.64], R0 ;  /* 0x0000000002004986 */ /* 0x000fe2000c10154c */
[----:B------:R-:W-:Y:S02]  /*e3bb0*/  ISETP.LT.AND P4, PT, R28, UR4, !P0 ;  /* 0x000000041c007c0c */ /* 0x000fe4000c781270 */
[----:B------:R-:W-:Y:S02]  /*e3bc0*/  ISETP.GE.AND P0, PT, R8, UR28, PT ;  /* 0x0000001c08007c0c */ /* 0x000fe4000bf06270 */
[----:B------:R-:W-:Y:S02]  /*e3bd0*/  R2UR UR28, R10 ;  /* 0x000000000a1c72ca */ /* 0x000fe400000e0000 */
[----:B------:R-:W5:Y:S01]  /*e3be0*/  LDL.LU R10, [R1+0x1380] ;  /* 0x00138000010a7983 */ /* 0x000f620000300800 */
[----:B------:R-:W-:Y:S02]  /*e3bf0*/  ISETP.LT.AND P1, PT, R28, UR4, !P1 ;  /* 0x000000041c007c0c */ /* 0x000fe4000cf21270 */
[----:B------:R-:W-:Y:S01]  /*e3c00*/  PRMT R9, R26, 0x7632, R9 ;  /* 0x000076321a097816 */ /* 0x000fe20000000009 */
[----:B------:R0:W-:Y:S04]  /*e3c10*/  @P2 STG.E.U16 desc[UR76][R4.64], R26 ;  /* 0x0000001a04002986 */ /* 0x0001e8000c10154c */
[----:B------:R-:W5:Y:S04]  /*e3c20*/  LDL.LU R25, [R1+0x738] ;  /* 0x0007380001197983 */ /* 0x000f680000300800 */
[----:B0-----:R-:W5:Y:S04]  /*e3c30*/  LDL.LU R26, [R1+0x1384] ;  /* 0x00138400011a7983 */ /* 0x001f680000300800 */
[----:B------:R-:W-:Y:S01]  /*e3c40*/  @P1 STG.E.U16 desc[UR76][R6.64], R9 ;  /* 0x0000000906001986 */ /* 0x000fe2000c10154c */
[----:B----4-:R-:W-:-:S04]  /*e3c50*/  IMAD.WIDE R2, R18, 0x2, R16 ;  /* 0x0000000212027825 */ /* 0x010fc800078e0210 */
[----:B------:R-:W-:Y:S02]  /*e3c60*/  IMAD.WIDE R4, R18, 0x2, R14 ;  /* 0x0000000212047825 */ /* 0x000fe400078e020e */
[----:B------:R-:W4:Y:S01]  /*e3c70*/  LDL.LU R18, [R1+0x74c] ;  /* 0x00074c0001127983 */ /* 0x000f220000300800 */
[----:B--2---:R-:W-:-:S03]  /*e3c80*/  PRMT R0, R12, 0x7632, R0 ;  /* 0x000076320c007816 */ /* 0x004fc60000000000 */
[----:B------:R0:W-:Y:S04]  /*e3c90*/  @P6 STG.E.U16 desc[UR76][R2.64], R12 ;  /* 0x0000000c02006986 */ /* 0x0001e8000c10154c */
[----:B------:R3:W-:Y:S01]  /*e3ca0*/  @P4 STG.E.U16 desc[UR76][R4.64], R0 ;  /* 0x0000000004004986 */ /* 0x0007e2000c10154c */
[----:B0-----:R-:W-:-:S03]  /*e3cb0*/  VIADD R2, R20, 0x1bf ;  /* 0x000001bf14027836 */ /* 0x001fc60000000000 */
[----:B------:R-:W2:Y:S01]  /*e3cc0*/  LDL.LU R12, [R1+0x1388] ;  /* 0x00138800010c7983 */ /* 0x000ea20000300800 */
[----:B---3--:R-:W-:Y:S01]  /*e3cd0*/  IMAD.WIDE R4, R19, 0x2, R16 ;  /* 0x0000000213047825 */ /* 0x008fe200078e0210 */
[----:B------:R-:W-:-:S03]  /*e3ce0*/  ISETP.GE.AND P4, PT, R2, UR32, PT ;  /* 0x0000002002007c0c */ /* 0x000fc6000bf86270 */
[----:B------:R-:W-:Y:S02]  /*e3cf0*/  IMAD.WIDE R2, R19, 0x2, R14 ;  /* 0x0000000213027825 */ /* 0x000fe400078e020e */
[----:B------:R-:W3:Y:S01]  /*e3d00*/  LDL.LU R19, [R1+0x73c] ;  /* 0x00073c0001137983 */ /* 0x000ee20000300800 */
[----:B------:R-:W-:Y:S02]  /*e3d10*/  R2UR UR34, R24 ;  /* 0x00000000182272ca */ /* 0x000fe400000e0000 */
[C---:B------:R-:W-:Y:S02]  /*e3d20*/  ISETP.LT.AND P2, PT, R21.reuse, UR4, !P3 ;  /* 0x0000000415007c0c */ /* 0x040fe4000df41270 */
[----:B------:R-:W-:Y:S01]  /*e3d30*/  ISETP.LT.AND P3, PT, R28, UR4, !P3 ;  /* 0x000000041c007c0c */ /* 0x000fe2000df61270 */
[C---:B------:R-:W-:Y:S01]  /*e3d40*/  VIADD R6, R20.reuse, 0x1be ;  /* 0x000001be14067836 */ /* 0x040fe20000000000 */
[----:B------:R-:W-:Y:S01]  /*e3d50*/  ISETP.LT.AND P6, PT, R21, UR4, !P5 ;  /* 0x0000000415007c0c */ /* 0x000fe2000efc1270 */
[----:B------:R-:W-:-:S06]  /*e3d60*/  VIADD R0, R20, 0x1c0 ;  /* 0x000001c014007836 */ /* 0x000fcc0000000000 */
[----:B------:R-:W-:Y:S02]  /*e3d70*/  ISETP.GE.AND P1, PT, R6, UR34, PT ;  /* 0x0000002206007c0c */ /* 0x000fe4000bf26270 */
[----:B------:R-:W-:Y:S01]  /*e3d80*/  PRMT R6, R27, 0x7632, R6 ;  /* 0x000076321b067816 */ /* 0x000fe20000000006 */
[----:B------:R5:W-:Y:S04]  /*e3d90*/  @P2 STG.E.U16 desc[UR76][R4.64], R27 ;  /* 0x0000001b04002986 */ /* 0x000be8000c10154c */
[----:B------:R0:W-:Y:S01]  /*e3da0*/  @P3 STG.E.U16 desc[UR76][R2.64], R6 ;  /* 0x0000000602003986 */ /* 0x0001e2000c10154c */
[----:B------:R-:W-:Y:S02]  /*e3db0*/  ISETP.LT.AND P5, PT, R28, UR4, !P5 ;  /* 0x000000041c007c0c */ /* 0x000fe4000efa1270 */
[----:B------:R-:W-:Y:S01]  /*e3dc0*/  ISETP.GE.AND P2, PT, R0, UR30, PT ;  /* 0x0000001e00007c0c */ /* 0x000fe2000bf46270 */
[----:B-----5:R-:W-:-:S04]  /*e3dd0*/  IMAD.WIDE R4, R11, 0x2, R16 ;  /* 0x000000020b047825 */ /* 0x020fc800078e0210 */
[----:B0-----:R-:W-:Y:S02]  /*e3de0*/  IMAD.WIDE R2, R11, 0x2, R14 ;  /* 0x000000020b027825 */ /* 0x001fe400078e020e */
[----:B------:R-:W5:Y:S01]  /*e3df0*/  LDL.LU R11, [R1+0x138c] ;  /* 0x00138c00010b7983 */ /* 0x000f620000300800 */
[----:B------:R-:W-:-:S03]  /*e3e00*/  PRMT R0, R22, 0x7632, R0 ;  /* 0x0000763216007816 */ /* 0x000fc60000000000 */
[----:B------:R0:W-:Y:S01]  /*e3e10*/  @P6 STG.E.U16 desc[UR76][R4.64], R22 ;  /* 0x0000001604006986 */ /* 0x0001e2000c10154c */
[C---:B------:R-:W-:Y:S02]  /*e3e20*/  ISETP.LT.AND P3, PT, R21.reuse, UR4, !P0 ;  /* 0x0000000415007c0c */ /* 0x040fe4000c761270 */
[----:B------:R-:W-:Y:S02]  /*e3e30*/  ISETP.LT.AND P0, PT, R28, UR4, !P0 ;  /* 0x000000041c007c0c */ /* 0x000fe4000c701270 */
[----:B------:R-:W-:Y:S01]  /*e3e40*/  ISETP.LT.AND P6, PT, R21, UR4, !P1 ;  /* 0x0000000415007c0c */ /* 0x000fe2000cfc1270 */
[----:B0-----:R-:W5:Y:S01]  /*e3e50*/  LDL.LU R22, [R1+0x750] ;  /* 0x0007500001167983 */ /* 0x001f620000300800 */
[----:B------:R-:W-:-:S03]  /*e3e60*/  IMAD.WIDE R4, R10, 0x2, R16 ;  /* 0x000000020a047825 */ /* 0x000fc600078e0210 */
[----:B------:R0:W-:Y:S01]  /*e3e70*/  @P5 STG.E.U16 desc[UR76][R2.64], R0 ;  /* 0x0000000002005986 */ /* 0x0001e2000c10154c */
[----:B------:R-:W-:Y:S01]  /*e3e80*/  IMAD.WIDE R6, R10, 0x2, R14 ;  /* 0x000000020a067825 */ /* 0x000fe200078e020e */
[----:B------:R-:W-:Y:S02]  /*e3e90*/  ISETP.LT.AND P5, PT, R28, UR4, !P1 ;  /* 0x000000041c007c0c */ /* 0x000fe4000cfa1270 */
[----:B------:R-:W5:Y:S01]  /*e3ea0*/  LDL.LU R10, [R1+0x1390] ;  /* 0x00139000010a7983 */ /* 0x000f620000300800 */
[----:B------:R-:W-:-:S03]  /*e3eb0*/  PRMT R9, R25, 0x7632, R9 ;  /* 0x0000763219097816 */ /* 0x000fc60000000009 */
[----:B------:R1:W-:Y:S01]  /*e3ec0*/  @P3 STG.E.U16 desc[UR76][R4.64], R25 ;  /* 0x0000001904003986 */ /* 0x0003e2000c10154c */
[----:B0-----:R-:W-:-:S03]  /*e3ed0*/  IMAD.WIDE R2, R26, 0x2, R16 ;  /* 0x000000021a027825 */ /* 0x001fc600078e0210 */
[----:B------:R0:W-:Y:S01]  /*e3ee0*/  @P0 STG.E.U16 desc[UR76][R6.64], R9 ;  /* 0x0000000906000986 */ /* 0x0001e2000c10154c */
[----:B------:R-:W-:Y:S01]  /*e3ef0*/  ISETP.LT.AND P3, PT, R21, UR4, !P4 ;  /* 0x0000000415007c0c */ /* 0x000fe2000e761270 */
[----:B-1----:R-:W-:Y:S02]  /*e3f00*/  IMAD.WIDE R4, R26, 0x2, R14 ;  /* 0x000000021a047825 */ /* 0x002fe400078e020e */
[----:B------:R-:W5:Y:S01]  /*e3f10*/  LDL.LU R26, [R1+0x720] ;  /* 0x00072000011a7983 */ /* 0x000f620000300800 */
[----:B----4-:R-:W-:Y:S01]  /*e3f20*/  PRMT R0, R18, 0x7632, R0 ;  /* 0x0000763212007816 */ /* 0x010fe20000000000 */
[----:B0-----:R-:W-:Y:S02]  /*e3f30*/  VIADD R6, R20, 0x1ce ;  /* 0x000001ce14067836 */ /* 0x001fe40000000000 */
[----:B------:R0:W-:Y:S04]  /*e3f40*/  @P6 STG.E.U16 desc[UR76][R2.64], R18 ;  /* 0x0000001202006986 */ /* 0x0001e8000c10154c */
[----:B------:R1:W-:Y:S01]  /*e3f50*/  @P5 STG.E.U16 desc[UR76][R4.64], R0 ;  /* 0x0000000004005986 */ /* 0x0003e2000c10154c */
[----:B------:R-:W-:Y:S01]  /*e3f60*/  ISETP.GE.AND P0, PT, R6, UR75, PT ;  /* 0x0000004b06007c0c */ /* 0x000fe2000bf06270 */
[----:B------:R-:W-:-:S02]  /*e3f70*/  VIADD R6, R20, 0x1cf ;  /* 0x000001cf14067836 */ /* 0x000fc40000000000 */
[----:B0-----:R-:W4:Y:S03]  /*e3f80*/  LDL.LU R18, [R1+0x1394] ;  /* 0x0013940001127983 */ /* 0x001f260000300800 */
[----:B------:R-:W-:Y:S01]  /*e3f90*/  ISETP.GE.AND P5, PT, R6, UR73, PT ;  /* 0x0000004906007c0c */ /* 0x000fe2000bfa6270 */
[----:B--2---:R-:W-:-:S04]  /*e3fa0*/  IMAD.WIDE R2, R12, 0x2, R16 ;  /* 0x000000020c027825 */ /* 0x004fc800078e0210 */
[----:B-1----:R-:W-:Y:S02]  /*e3fb0*/  IMAD.WIDE R4, R12, 0x2, R14 ;  /* 0x000000020c047825 */ /* 0x002fe400078e020e */
[----:B------:R-:W2:Y:S01]  /*e3fc0*/  LDL.LU R12, [R1+0x754] ;  /* 0x00075400010c7983 */ /* 0x000ea20000300800 */
[----:B---3--:R-:W-:-:S03]  /*e3fd0*/  PRMT R6, R19, 0x7632, R6 ;  /* 0x0000763213067816 */ /* 0x008fc60000000006 */
[----:B------:R0:W-:Y:S04]  /*e3fe0*/  @P3 STG.E.U16 desc[UR76][R2.64], R19 ;  /* 0x0000001302003986 */ /* 0x0001e8000c10154c */
[----:B0-----:R-:W3:Y:S01]  /*e3ff0*/  LDL.LU R19, [R1+0x1398] ;  /* 0x0013980001137983 */ /* 0x001ee20000300800 */
[----:B------:R-:W-:Y:S02]  /*e4000*/  ISETP.LT.AND P4, PT, R28, UR4, !P4 ;  /* 0x000000041c007c0c */ /* 0x000fe4000e781270 */
[----:B------:R-:W-:Y:S01]  /*e4010*/  ISETP.LT.AND P6, PT, R21, UR4, !P2 ;  /* 0x0000000415007c0c */ /* 0x000fe2000d7c1270 */
[C---:B------:R-:W-:Y:S01]  /*e4020*/  VIADD R8, R20.reuse, 0x1c1 ;  /* 0x000001c114087836 */ /* 0x040fe20000000000 */
[----:B------:R-:W3:Y:S01]  /*e4030*/  LDL.LU R27, [R1+0x724] ;  /* 0x00072400011b7983 */ /* 0x000ee20000300800 */
[----:B------:R-:W-:-:S03]  /*e4040*/  VIADD R0, R20, 0x1c2 ;  /* 0x000001c214007836 */ /* 0x000fc60000000000 */
[----:B------:R-:W-:Y:S02]  /*e4050*/  ISETP.GE.AND P1, PT, R8, UR28, PT ;  /* 0x0000001c08007c0c */ /* 0x000fe4000bf26270 */
[----:B------:R-:W-:-:S03]  /*e4060*/  ISETP.GE.AND P3, PT, R0, UR26, PT ;  /* 0x0000001a00007c0c */ /* 0x000fc6000bf66270 */
[----:B------:R-:W-:Y:S01]  /*e4070*/  @P4 STG.E.U16 desc[UR76][R4.64], R6 ;  /* 0x0000000604004986 */ /* 0x000fe2000c10154c */
[C---:B------:R-:W-:Y:S01]  /*e4080*/  ISETP.LT.AND P2, PT, R28.reuse, UR4, !P2 ;  /* 0x000000041c007c0c */ /* 0x040fe2000d741270 */
[----:B-----5:R-:W-:Y:S01]  /*e4090*/  IMAD.WIDE R2, R11, 0x2, R16 ;  /* 0x000000020b027825 */ /* 0x020fe200078e0210 */
[----:B------:R-:W-:Y:S02]  /*e40a0*/  ISETP.LT.AND P4, PT, R21, UR4, !P1 ;  /* 0x0000000415007c0c */ /* 0x000fe4000cf81270 */
[----:B------:R-:W-:Y:S02]  /*e40b0*/  ISETP.LT.AND P1, PT, R28, UR4, !P1 ;  /* 0x000000041c007c0c */ /* 0x000fe4000cf21270 */
[----:B------:R0:W-:Y:S01]  /*e40c0*/  @P6 STG.E.U16 desc[UR76][R2.64], R22 ;  /* 0x0000001602006986 */ /* 0x0001e2000c10154c */
[----:B------:R-:W-:Y:S01]  /*e40d0*/  PRMT R0, R22, 0x7632, R0 ;  /* 0x0000763216007816 */ /* 0x000fe20000000000 */
[----:B0-----:R-:W-:Y:S02]  /*e40e0*/  IMAD.WIDE R2, R11, 0x2, R14 ;  /* 0x000000020b027825 */ /* 0x001fe400078e020e */
[----:B------:R-:W5:Y:S04]  /*e40f0*/  LDL.LU R22, [R1+0x758] ;  /* 0x0007580001167983 */ /* 0x000f680000300800 */
[----:B------:R-:W5:Y:S01]  /*e4100*/  LDL.LU R11, [R1+0x139c] ;  /* 0x00139c00010b7983 */ /* 0x000f620000300800 */
[----:B------:R-:W-:Y:S01]  /*e4110*/  IMAD.WIDE R4, R10, 0x2, R16 ;  /* 0x000000020a047825 */ /* 0x000fe200078e0210 */
[----:B------:R-:W-:-:S03]  /*e4120*/  ISETP.LT.AND P6, PT, R21, UR4, !P3 ;  /* 0x0000000415007c0c */ /* 0x000fc6000dfc1270 */
[----:B------:R-:W-:Y:S01]  /*e4130*/  IMAD.WIDE R6, R10, 0x2, R14 ;  /* 0x000000020a067825 */ /* 0x000fe200078e020e */
[----:B------:R4:W-:Y:S04]  /*e4140*/  @P2 STG.E.U16 desc[UR76][R2.64], R0 ;  /* 0x0000000002002986 */ /* 0x0009e8000c10154c */
[----:B------:R-:W5:Y:S01]  /*e4150*/  LDL.LU R10, [R1+0x13a0] ;  /* 0x0013a000010a7983 */ /* 0x000f620000300800 */
[----:B------:R-:W-:-:S03]  /*e4160*/  PRMT R9, R26, 0x7632, R9 ;  /* 0x000076321a097816 */ /* 0x000fc60000000009 */
[----:B------:R-:W5:Y:S01]  /*e4170*/  LDL.LU R25, [R1+0x728] ;  /* 0x0007280001197983 */ /* 0x000f620000300800 */
[----:B------:R-:W-:-:S03]  /*e4180*/  ISETP.LT.AND P3, PT, R28, UR4, !P3 ;  /* 0x000000041c007c0c */ /* 0x000fc6000df61270 */
[----:B------:R0:W-:Y:S01]  /*e4190*/  @P4 STG.E.U16 desc[UR76][R4.64], R26 ;  /* 0x0000001a04004986 */ /* 0x0001e2000c10154c */
[----:B----4-:R-:W-:-:S03]  /*e41a0*/  IMAD.WIDE R2, R18, 0x2, R16 ;  /* 0x0000000212027825 */ /* 0x010fc600078e0210 */
[----:B0-----:R-:W4:Y:S01]  /*e41b0*/  LDL.LU R26, [R1+0x13a4] ;  /* 0x0013a400011a7983 */ /* 0x001f220000300800 */
[----:B------:R-:W-:-:S03]  /*e41c0*/  IMAD.WIDE R4, R18, 0x2, R14 ;  /* 0x0000000212047825 */ /* 0x000fc600078e020e */
[----:B------:R-:W4:Y:S04]  /*e41d0*/  LDL.LU R18, [R1+0x75c] ;  /* 0x00075c0001127983 */ /* 0x000f280000300800 */
[----:B------:R-:W-:Y:S01]  /*e41e0*/  @P1 STG.E.U16 desc[UR76][R6.64], R9 ;  /* 0x0000000906001986 */ /* 0x000fe2000c10154c */
[----:B--2---:R-:W-:-:S03]  /*e41f0*/  PRMT R0, R12, 0x7632, R0 ;  /* 0x000076320c007816 */ /* 0x004fc60000000000 */
[----:B------:R0:W-:Y:S04]  /*e4200*/  @P6 STG.E.U16 desc[UR76][R2.64], R12 ;  /* 0x0000000c02006986 */ /* 0x0001e8000c10154c */
[----:B------:R1:W-:Y:S04]  /*e4210*/  @P3 STG.E.U16 desc[UR76][R4.64], R0 ;  /* 0x0000000004003986 */ /* 0x0003e8000c10154c */
[----:B0-----:R-:W2:Y:S01]  /*e4220*/  LDL.LU R12, [R1+0x13a8] ;  /* 0x0013a800010c7983 */ /* 0x001ea20000300800 */
[----:B---3--:R-:W-:-:S04]  /*e4230*/  IMAD.WIDE R2, R19, 0x2, R16 ;  /* 0x0000000213027825 */ /* 0x008fc800078e0210 */
[----:B-1----:R-:W-:Y:S02]  /*e4240*/  IMAD.WIDE R4, R19, 0x2, R14 ;  /* 0x0000000213047825 */ /* 0x002fe400078e020e */
[----:B------:R-:W3:Y:S02]  /*e4250*/  LDL.LU R19, [R1+0x72c] ;  /* 0x00072c0001137983 */ /* 0x000ee40000300800 */
[C---:B------:R-:W-:Y:S02]  /*e4260*/  VIADD R8, R20.reuse, 0x1c3 ;  /* 0x000001c314087836 */ /* 0x040fe40000000000 */
[----:B------:R-:W-:-:S03]  /*e4270*/  VIADD R6, R20, 0x1c4 ;  /* 0x000001c414067836 */ /* 0x000fc60000000000 */
[----:B------:R-:W-:Y:S02]  /*e4280*/  ISETP.GE.AND P2, PT, R8, UR24, PT ;  /* 0x0000001808007c0c */ /* 0x000fe4000bf46270 */
[----:B------:R-:W-:Y:S02]  /*e4290*/  ISETP.GE.AND P1, PT, R6, UR22, PT ;  /* 0x0000001606007c0c */ /* 0x000fe4000bf26270 */
[C---:B------:R-:W-:Y:S02]  /*e42a0*/  ISETP.LT.AND P4, PT, R21.reuse, UR4, !P2 ;  /* 0x0000000415007c0c */ /* 0x040fe4000d781270 */
[----:B------:R-:W-:Y:S01]  /*e42b0*/  ISETP.LT.AND P2, PT, R28, UR4, !P2 ;  /* 0x000000041c007c0c */ /* 0x000fe2000d741270 */
[C---:B------:R-:W-:Y:S01]  /*e42c0*/  VIADD R6, R20.reuse, 0x1c5 ;  /* 0x000001c514067836 */ /* 0x040fe20000000000 */
[----:B------:R-:W-:Y:S01]  /*e42d0*/  ISETP.LT.AND P6, PT, R21, UR4, !P1 ;  /* 0x0000000415007c0c */ /* 0x000fe2000cfc1270 */
[----:B------:R-:W-:-:S03]  /*e42e0*/  VIADD R0, R20, 0x1c6 ;  /* 0x000001c614007836 */ /* 0x000fc60000000000 */
[----:B------:R-:W-:Y:S02]  /*e42f0*/  ISETP.GE.AND P3, PT, R6, UR20, PT ;  /* 0x0000001406007c0c */ /* 0x000fe4000bf66270 */
[----:B------:R-:W-:-:S03]  /*e4300*/  PRMT R6, R27, 0x7632, R6 ;  /* 0x000076321b067816 */ /* 0x000fc60000000006 */
[----:B------:R5:W-:Y:S01]  /*e4310*/  @P4 STG.E.U16 desc[UR76][R2.64], R27 ;  /* 0x0000001b02004986 */ /* 0x000be2000c10154c */
[----:B------:R-:W-:Y:S02]  /*e4320*/  ISETP.LT.AND P1, PT, R28, UR4, !P1 ;  /* 0x000000041c007c0c */ /* 0x000fe4000cf21270 */
[----:B------:R-:W-:Y:S01]  /*e4330*/  ISETP.GE.AND P4, PT, R0, UR18, PT ;  /* 0x0000001200007c0c */ /* 0x000fe2000bf86270 */
[----:B------:R0:W-:Y:S01]  /*e4340*/  @P2 STG.E.U16 desc[UR76][R4.64], R6 ;  /* 0x0000000604002986 */ /* 0x0001e2000c10154c */
[----:B------:R-:W-:Y:S02]  /*e4350*/  ISETP.LT.AND P2, PT, R21, UR4, !P3 ;  /* 0x0000000415007c0c */ /* 0x000fe4000df41270 */
[----:B------:R-:W-:Y:S01]  /*e4360*/  ISETP.LT.AND P3, PT, R28, UR4, !P3 ;  /* 0x000000041c007c0c */ /* 0x000fe2000df61270 */
[----:B------:R-:W-:Y:S02]  /*e4370*/  VIADD R8, R20, 0x1c7 ;  /* 0x000001c714087836 */ /* 0x000fe40000000000 */
[----:B-----5:R-:W-:Y:S01]  /*e4380*/  IMAD.WIDE R2, R11, 0x2, R16 ;  /* 0x000000020b027825 */ /* 0x020fe200078e0210 */
[----:B------:R-:W-:-:S04]  /*e4390*/  PRMT R0, R22, 0x7632, R0 ;  /* 0x0000763216007816 */ /* 0x000fc80000000000 */
[----:B------:R1:W-:Y:S01]  /*e43a0*/  @P6 STG.E.U16 desc[UR76][R2.64], R22 ;  /* 0x0000001602006986 */ /* 0x0003e2000c10154c */
[----:B------:R-:W-:Y:S02]  /*e43b0*/  ISETP.LT.AND P6, PT, R21, UR4, !P4 ;  /* 0x0000000415007c0c */ /* 0x000fe4000e7c1270 */
[----:B------:R-:W-:Y:S01]  /*e43c0*/  ISETP.LT.AND P4, PT, R28, UR4, !P4 ;  /* 0x000000041c007c0c */ /* 0x000fe2000e781270 */
[----:B0-----:R-:W-:-:S04]  /*e43d0*/  IMAD.WIDE R4, R10, 0x2, R16 ;  /* 0x000000020a047825 */ /* 0x001fc800078e0210 */
[----:B-1----:R-:W-:Y:S02]  /*e43e0*/  IMAD.WIDE R2, R11, 0x2, R14 ;  /* 0x000000020b027825 */ /* 0x002fe400078e020e */
[----:B------:R-:W5:Y:S01]  /*e43f0*/  LDL.LU R11, [R1+0x13ac] ;  /* 0x0013ac00010b7983 */ /* 0x000f620000300800 */
[----:B------:R-:W-:Y:S01]  /*e4400*/  PRMT R9, R25, 0x7632, R9 ;  /* 0x0000763219097816 */ /* 0x000fe20000000009 */
[----:B------:R-:W-:Y:S02]  /*e4410*/  IMAD.WIDE R6, R10, 0x2, R14 ;  /* 0x000000020a067825 */ /* 0x000fe400078e020e */
[----:B------:R-:W5:Y:S04]  /*e4420*/  LDL.LU R22, [R1+0x780] ;  /* 0x0007800001167983 */ /* 0x000f680000300800 */
[----:B------:R4:W-:Y:S01]  /*e4430*/  @P1 STG.E.U16 desc[UR76][R2.64], R0 ;  /* 0x0000000002001986 */ /* 0x0009e2000c10154c */
[----:B------:R-:W-:-:S03]  /*e4440*/  ISETP.GE.AND P1, PT, R8, UR16, PT ;  /* 0x0000001008007c0c */ /* 0x000fc6000bf26270 */
[----:B------:R0:W-:Y:S04]  /*e4450*/  @P2 STG.E.U16 desc[UR76][R4.64], R25 ;  /* 0x0000001904002986 */ /* 0x0001e8000c10154c */
[----:B------:R1:W-:Y:S01]  /*e4460*/  @P3 STG.E.U16 desc[UR76][R6.64], R9 ;  /* 0x0000000906003986 */ /* 0x0003e2000c10154c */
[----:B----4-:R-:W-:-:S03]  /*e4470*/  IMAD.WIDE R2, R26, 0x2, R16 ;  /* 0x000000021a027825 */ /* 0x010fc600078e0210 */
[----:B------:R-:W4:Y:S01]  /*e4480*/  LDL.LU R10, [R1+0x13b0] ;  /* 0x0013b000010a7983 */ /* 0x000f220000300800 */
[----:B------:R-:W-:Y:S01]  /*e4490*/  ISETP.LT.AND P3, PT, R21, UR4, !P1 ;  /* 0x0000000415007c0c */ /* 0x000fe2000cf61270 */
[----:B0-----:R-:W-:Y:S01]  /*e44a0*/  IMAD.WIDE R4, R26, 0x2, R14 ;  /* 0x000000021a047825 */ /* 0x001fe200078e020e */
[----:B------:R-:W-:Y:S01]  /*e44b0*/  PRMT R0, R18, 0x7632, R0 ;  /* 0x0000763212007816 */ /* 0x000fe20000000000 */
[----:B------:R-:W4:Y:S02]  /*e44c0*/  LDL.LU R26, [R1+0x770] ;  /* 0x00077000011a7983 */ /* 0x000f240000300800 */
[----:B-1----:R-:W-:Y:S02]  /*e44d0*/  VIADD R6, R20, 0x1c8 ;  /* 0x000001c814067836 */ /* 0x002fe40000000000 */
[----:B------:R0:W-:Y:S03]  /*e44e0*/  @P6 STG.E.U16 desc[UR76][R2.64], R18 ;  /* 0x0000001202006986 */ /* 0x0001e6000c10154c */
[----:B------:R-:W-:Y:S01]  /*e44f0*/  ISETP.GE.AND P2, PT, R6, UR14, PT ;  /* 0x0000000e06007c0c */ /* 0x000fe2000bf46270 */
[----:B------:R1:W-:Y:S01]  /*e4500*/  @P4 STG.E.U16 desc[UR76][R4.64], R0 ;  /* 0x0000000004004986 */ /* 0x0003e2000c10154c */
[----:B------:R-:W-:-:S03]  /*e4510*/  VIADD R6, R20, 0x1c9 ;  /* 0x000001c914067836 */ /* 0x000fc60000000000 */
[----:B0-----:R-:W4:Y:S02]  /*e4520*/  LDL.LU R18, [R1+0x13b4] ;  /* 0x0013b40001127983 */ /* 0x001f240000300800 */
        /* <DEDUP_REMOVED lines=9> */
[----:B------:R-:W-:Y:S01]  /*e45c0*/  VIADD R0, R20, 0x1ca ;  /* 0x000001ca14007836 */ /* 0x000fe20000000000 */
[----:B------:R-:W-:Y:S01]  /*e45d0*/  ISETP.LT.AND P2, PT, R28, UR4, !P2 ;  /* 0x000000041c007c0c */ /* 0x000fe2000d741270 */
[----:B------:R-:W3:Y:S03]  /*e45e0*/  LDL.LU R27, [R1+0x774] ;  /* 0x00077400011b7983 */ /* 0x000ee60000300800 */
[----:B------:R-:W-:-:S05]  /*e45f0*/  ISETP.GE.AND P3, PT, R0, UR10, PT ;  /* 0x0000000a00007c0c */ /* 0x000fca000bf66270 */
[----:B------:R-:W-:Y:S01]  /*e4600*/  @P1 STG.E.U16 desc[UR76][R4.64], R6 ;  /* 0x0000000604001986 */ /* 0x000fe2000c10154c */
[----:B------:R-:W-:Y:S02]  /*e4610*/  ISETP.LT.AND P1, PT, R21, UR4, !P4 ;  /* 0x0000000415007c0c */ /* 0x000fe4000e721270 */
[----:B------:R-:W-:Y:S01]  /*e4620*/  ISETP.LT.AND P4, PT, R28, UR4, !P4 ;  /* 0x000000041c007c0c */ /* 0x000fe2000e781270 */
[----:B-----5:R-:W-:Y:S01]  /*e4630*/  IMAD.WIDE R2, R11, 0x2, R16 ;  /* 0x000000020b027825 */ /* 0x020fe200078e0210 */
[----:B------:R-:W-:-:S04]  /*e4640*/  PRMT R0, R22, 0x7632, R0 ;  /* 0x0000763216007816 */ /* 0x000fc80000000000 */
[----:B------:R0:W-:Y:S01]  /*e4650*/  @P6 STG.E.U16 desc[UR76][R2.64], R22 ;  /* 0x0000001602006986 */ /* 0x0001e2000c10154c */
[----:B------:R-:W-:Y:S02]  /*e4660*/  ISETP.LT.AND P6, PT, R21, UR4, !P3 ;  /* 0x0000000415007c0c */ /* 0x000fe4000dfc1270 */
[----:B------:R-:W-:Y:S01]  /*e4670*/  ISETP.LT.AND P3, PT, R28, UR4, !P3 ;  /* 0x000000041c007c0c */ /* 0x000fe2000df61270 */
[----:B0-----:R-:W-:Y:S01]  /*e4680*/  IMAD.WIDE R2, R11, 0x2, R14 ;  /* 0x000000020b027825 */ /* 0x001fe200078e020e */
[----:B------:R-:W5:Y:S04]  /*e4690*/  LDL.LU R22, [R1+0x788] ;  /* 0x0007880001167983 */ /* 0x000f680000300800 */
[----:B------:R-:W5:Y:S01]  /*e46a0*/  LDL.LU R11, [R1+0x13bc] ;  /* 0x0013bc00010b7983 */ /* 0x000f620000300800 */
[----:B----4-:R-:W-:Y:S01]  /*e46b0*/  IMAD.WIDE R4, R10, 0x2, R16 ;  /* 0x000000020a047825 */ /* 0x010fe200078e0210 */
[----:B------:R-:W-:-:S03]  /*e46c0*/  PRMT R9, R26, 0x7632, R9 ;  /* 0x000076321a097816 */ /* 0x000fc60000000009 */
[----:B------:R-:W-:Y:S01]  /*e46d0*/  IMAD.WIDE R6, R10, 0x2, R14 ;  /* 0x000000020a067825 */ /* 0x000fe200078e020e */
[----:B------:R0:W-:Y:S04]  /*e46e0*/  @P2 STG.E.U16 desc[UR76][R2.64], R0 ;  /* 0x0000000002002986 */ /* 0x0001e8000c10154c */
[----:B------:R1:W-:Y:S04]  /*e46f0*/  @P1 STG.E.U16 desc[UR76][R4.64], R26 ;  /* 0x0000001a04001986 */ /* 0x0003e8000c10154c */
[----:B------:R-:W-:Y:S04]  /*e4700*/  @P4 STG.E.U16 desc[UR76][R6.64], R9 ;  /* 0x0000000906004986 */ /* 0x000fe8000c10154c */
[----:B------:R-:W4:Y:S01]  /*e4710*/  LDL.LU R10, [R1+0x13c0] ;  /* 0x0013c000010a7983 */ /* 0x000f220000300800 */
[----:B0-----:R-:W-:-:S03]  /*e4720*/  IMAD.WIDE R2, R18, 0x2, R16 ;  /* 0x0000000212027825 */ /* 0x001fc600078e0210 */
[----:B------:R-:W4:Y:S01]  /*e4730*/  LDL.LU R25, [R1+0x778] ;  /* 0x0007780001197983 */ /* 0x000f220000300800 */
[----:B-1----:R-:W-:-:S03]  /*e4740*/  IMAD.WIDE R4, R18, 0x2, R14 ;  /* 0x0000000212047825 */ /* 0x002fc600078e020e */
[----:B------:R-:W4:Y:S01]  /*e4750*/  LDL.LU R26, [R1+0x13c4] ;  /* 0x0013c400011a7983 */ /* 0x000f220000300800 */
[----:B--2---:R-:W-:-:S03]  /*e4760*/  PRMT R0, R12, 0x7632, R0 ;  /* 0x000076320c007816 */ /* 0x004fc60000000000 */
[----:B------:R0:W-:Y:S04]  /*e4770*/  @P6 STG.E.U16 desc[UR76][R2.64], R12 ;  /* 0x0000000c02006986 */ /* 0x0001e8000c10154c */
[----:B------:R3:W-:Y:S01]  /*e4780*/  @P3 STG.E.U16 desc[UR76][R4.64], R0 ;  /* 0x0000000004003986 */ /* 0x0007e2000c10154c */
[----:B0-----:R-:W-:Y:S02]  /*e4790*/  VIADD R2, R20, 0x1cd ;  /* 0x000001cd14027836 */ /* 0x001fe40000000000 */
[----:B---3--:R-:W-:-:S03]  /*e47a0*/  IMAD.WIDE R4, R19, 0x2, R16 ;  /* 0x0000000213047825 */ /* 0x008fc600078e0210 */
[----:B------:R-:W-:Y:S01]  /*e47b0*/  ISETP.GE.AND P3, PT, R2, UR5, PT ;  /* 0x0000000502007c0c */ /* 0x000fe2000bf66270 */
[----:B------:R-:W0:Y:S01]  /*e47c0*/  LDCU UR5, c[0x0][0x39c] ;  /* 0x00007380ff0577ac */ /* 0x000e220008000800 */
[----:B------:R-:W-:Y:S02]  /*e47d0*/  IMAD.WIDE R2, R19, 0x2, R14 ;  /* 0x0000000213027825 */ /* 0x000fe400078e020e */
[----:B------:R-:W2:Y:S04]  /*e47e0*/  LDL.LU R19, [R1+0x78c] ;  /* 0x00078c0001137983 */ /* 0x000ea80000300800 */
[----:B------:R-:W3:Y:S04]  /*e47f0*/  LDL.LU R18, [R1+0x13c8] ;  /* 0x0013c80001127983 */ /* 0x000ee80000300800 */
[----:B------:R-:W3:Y:S01]  /*e4800*/  LDL.LU R12, [R1+0x77c] ;  /* 0x00077c00010c7983 */ /* 0x000ee20000300800 */
[----:B------:R-:W-:-:S02]  /*e4810*/  VIADD R8, R20, 0x1cb ;  /* 0x000001cb14087836 */ /* 0x000fc40000000000 */
[----:B------:R-:W-:-:S03]  /*e4820*/  VIADD R6, R20, 0x1cc ;  /* 0x000001cc14067836 */ /* 0x000fc60000000000 */
[----:B------:R-:W-:Y:S01]  /*e4830*/  ISETP.GE.AND P2, PT, R8, UR6, PT ;  /* 0x0000000608007c0c */ /* 0x000fe2000bf46270 */
[----:B------:R-:W1:Y:S01]  /*e4840*/  LDCU UR6, c[0x0][0x39c] ;  /* 0x00007380ff0677ac */ /* 0x000e620008000800 */
[----:B------:R-:W-:Y:S02]  /*e4850*/  ISETP.GE.AND P1, PT, R6, UR8, PT ;  /* 0x0000000806007c0c */ /* 0x000fe4000bf26270 */
[C---:B------:R-:W-:Y:S02]  /*e4860*/  ISETP.LT.AND P4, PT, R21.reuse, UR4, !P2 ;  /* 0x0000000415007c0c */ /* 0x040fe4000d781270 */
[----:B------:R-:W-:Y:S02]  /*e4870*/  ISETP.LT.AND P2, PT, R28, UR4, !P2 ;  /* 0x000000041c007c0c */ /* 0x000fe4000d741270 */
[----:B------:R-:W-:Y:S02]  /*e4880*/  ISETP.LT.AND P6, PT, R21, UR4, !P1 ;  /* 0x0000000415007c0c */ /* 0x000fe4000cfc1270 */
[----:B------:R-:W-:-:S02]  /*e4890*/  PRMT R6, R27, 0x7632, R6 ;  /* 0x000076321b067816 */ /* 0x000fc40000000006 */
[----:B------:R-:W-:Y:S01]  /*e48a0*/  ISETP.LT.AND P1, PT, R28, UR4, !P1 ;  /* 0x000000041c007c0c */ /* 0x000fe2000cf21270 */
[----:B------:R-:W-:-:S04]  /*e48b0*/  VIADD R0, R20, 0x1fe ;  /* 0x000001fe14007836 */ /* 0x000fc80000000000 */
[----:B------:R5:W-:Y:S04]  /*e48c0*/  @P4 STG.E.U16 desc[UR76][R4.64], R27 ;  /* 0x0000001b04004986 */ /* 0x000be8000c10154c */
[----:B------:R0:W-:Y:S01]  /*e48d0*/  @P2 STG.E.U16 desc[UR76][R2.64], R6 ;  /* 0x0000000602002986 */ /* 0x0001e2000c10154c */
[----:B------:R-:W-:Y:S02]  /*e48e0*/  ISETP.LT.AND P2, PT, R21, UR4, !P3 ;  /* 0x0000000415007c0c */ /* 0x000fe4000df41270 */
[----:B------:R-:W-:Y:S02]  /*e48f0*/  ISETP.LT.AND P3, PT, R28, UR4, !P3 ;  /* 0x000000041c007c0c */ /* 0x000fe4000df61270 */
[----:B-1----:R-:W-:Y:S01]  /*e4900*/  ISETP.GE.AND P4, PT, R0, UR6, PT ;  /* 0x0000000600007c0c */ /* 0x002fe2000bf86270 */
[----:B-----5:R-:W-:Y:S01]  /*e4910*/  IMAD.WIDE R4, R11, 0x2, R16 ;  /* 0x000000020b047825 */ /* 0x020fe200078e0210 */
[----:B------:R-:W-:-:S03]  /*e4920*/  PRMT R0, R22, 0x7632, R0 ;  /* 0x0000763216007816 */ /* 0x000fc60000000000 */
[----:B0-----:R-:W-:Y:S01]  /*e4930*/  IMAD.WIDE R2, R11, 0x2, R14 ;  /* 0x000000020b027825 */ /* 0x001fe200078e020e */
[----:B------:R0:W-:Y:S01]  /*e4940*/  @P6 STG.E.U16 desc[UR76][R4.64], R22 ;  /* 0x0000001604006986 */ /* 0x0001e2000c10154c */
[----:B------:R-:W-:-:S03]  /*e4950*/  ISETP.LT.AND P6, PT, R21, UR4, !P0 ;  /* 0x0000000415007c0c */ /* 0x000fc6000c7c1270 */
[----:B------:R-:W5:Y:S04]  /*e4960*/  LDL.LU R11, [R1+0x13cc] ;  /* 0x0013cc00010b7983 */ /* 0x000f680000300800 */
[----:B------:R1:W-:Y:S04]  /*e4970*/  @P1 STG.E.U16 desc[UR76][R2.64], R0 ;  /* 0x0000000002001986 */ /* 0x0003e8000c10154c */
[----:B0-----:R-:W5:Y:S01]  /*e4980*/  LDL.LU R22, [R1+0x790] ;  /* 0x0007900001167983 */ /* 0x001f620000300800 */
[----:B----4-:R-:W-:-:S04]  /*e4990*/  IMAD.WIDE R4, R10, 0x2, R16 ;  /* 0x000000020a047825 */ /* 0x010fc800078e0210 */
[----:B------:R-:W-:Y:S01]  /*e49a0*/  IMAD.WIDE R6, R10, 0x2, R14 ;  /* 0x000000020a067825 */ /* 0x000fe200078e020e */
[----:B------:R-:W-:Y:S01]  /*e49b0*/  PRMT R9, R25, 0x7632, R9 ;  /* 0x0000763219097816 */ /* 0x000fe20000000009 */
[----:B------:R-:W4:Y:S02]  /*e49c0*/  LDL.LU R10, [R1+0x13d0] ;  /* 0x0013d000010a7983 */ /* 0x000f240000300800 */
[----:B-1----:R-:W-:Y:S01]  /*e49d0*/  IMAD.WIDE R2, R26, 0x2, R16 ;  /* 0x000000021a027825 */ /* 0x002fe200078e0210 */
[----:B------:R-:W-:Y:S01]  /*e49e0*/  ISETP.LT.AND P0, PT, R28, UR4, !P0 ;  /* 0x000000041c007c0c */ /* 0x000fe2000c701270 */
[----:B------:R0:W-:Y:S04]  /*e49f0*/  @P2 STG.E.U16 desc[UR76][R4.64], R25 ;  /* 0x0000001904002986 */ /* 0x0001e8000c10154c */
[----:B------:R1:W-:Y:S01]  /*e4a00*/  @P3 STG.E.U16 desc[UR76][R6.64], R9 ;  /* 0x0000000906003986 */ /* 0x0003e2000c10154c */
[----:B0-----:R-:W-:-:S03]  /*e4a10*/  IMAD.WIDE R4, R26, 0x2, R14 ;  /* 0x000000021a047825 */ /* 0x001fc600078e020e */
[----:B------:R-:W4:Y:S01]  /*e4a20*/  LDL.LU R26, [R1+0x760] ;  /* 0x00076000011a7983 */ /* 0x000f220000300800 */
[----:B------:R-:W-:Y:S01]  /*e4a30*/  ISETP.LT.AND P3, PT, R21, UR4, !P5 ;  /* 0x0000000415007c0c */ /* 0x000fe2000ef61270 */
[----:B-1----:R-:W-:-:S05]  /*e4a40*/  VIADD R6, R20, 0x1d0 ;  /* 0x000001d014067836 */ /* 0x002fca0000000000 */
[----:B------:R-:W-:Y:S01]  /*e4a50*/  ISETP.GE.AND P2, PT, R6, UR69, PT ;  /* 0x0000004506007c0c */ /* 0x000fe2000bf46270 */
[----:B------:R-:W-:Y:S01]  /*e4a60*/  VIADD R6, R20, 0x1d1 ;  /* 0x000001d114067836 */ /* 0x000fe20000000000 */
[----:B--2---:R-:W-:Y:S01]  /*e4a70*/  PRMT R0, R19, 0x7632, R0 ;  /* 0x0000763213007816 */ /* 0x004fe20000000000 */
[----:B------:R0:W-:Y:S04]  /*e4a80*/  @P6 STG.E.U16 desc[UR76][R2.64], R19 ;  /* 0x0000001302006986 */ /* 0x0001e8000c10154c */
[----:B0-----:R-:W2:Y:S01]  /*e4a90*/  LDL.LU R19, [R1+0x13d4] ;  /* 0x0013d40001137983 */ /* 0x001ea20000300800 */
[----:B---3--:R-:W-:-:S03]  /*e4aa0*/  IMAD.WIDE R2, R18, 0x2, R16 ;  /* 0x0000000212027825 */ /* 0x008fc600078e0210 */
[----:B------:R0:W-:Y:S02]  /*e4ab0*/  @P0 STG.E.U16 desc[UR76][R4.64], R0 ;  /* 0x0000000004000986 */ /* 0x0001e4000c10154c */
[----:B0-----:R-:W-:Y:S02]  /*e4ac0*/  IMAD.WIDE R4, R18, 0x2, R14 ;  /* 0x0000000212047825 */ /* 0x001fe400078e020e */
[----:B------:R-:W3:Y:S01]  /*e4ad0*/  LDL.LU R18, [R1+0x794] ;  /* 0x0007940001127983 */ /* 0x000ee20000300800 */
[----:B------:R-:W-:Y:S02]  /*e4ae0*/  ISETP.GE.AND P0, PT, R6, UR67, PT ;  /* 0x0000004306007c0c */ /* 0x000fe4000bf06270 */
[----:B------:R-:W-:Y:S01]  /*e4af0*/  PRMT R6, R12, 0x7632, R6 ;  /* 0x000076320c067816 */ /* 0x000fe20000000006 */
[----:B------:R0:W-:Y:S04]  /*e4b00*/  @P3 STG.E.U16 desc[UR76][R2.64], R12 ;  /* 0x0000000c02003986 */ /* 0x0001e8000c10154c */
[----:B0-----:R-:W3:Y:S01]  /*e4b10*/  LDL.LU R12, [R1+0x13d8] ;  /* 0x0013d800010c7983 */ /* 0x001ee20000300800 */
[----:B------:R-:W-:-:S02]  /*e4b20*/  ISETP.LT.AND P5, PT, R28, UR4, !P5 ;  /* 0x000000041c007c0c */ /* 0x000fc4000efa1270 */
[----:B------:R-:W-:Y:S01]  /*e4b30*/  ISETP.LT.AND P6, PT, R21, UR4, !P2 ;  /* 0x0000000415007c0c */ /* 0x000fe2000d7c1270 */
[----:B------:R-:W-:Y:S01]  /*e4b40*/  VIADD R0, R20, 0x1d3 ;  /* 0x000001d314007836 */ /* 0x000fe20000000000 */
[----:B------:R-:W-:Y:S01]  /*e4b50*/  ISETP.LT.AND P3, PT, R28, UR4, !P2 ;  /* 0x000000041c007c0c */ /* 0x000fe2000d761270 */
[----:B------:R-:W-:Y:S01]  /*e4b60*/  VIADD R8, R20, 0x1d2 ;  /* 0x000001d214087836 */ /* 0x000fe20000000000 */
[----:B------:R-:W3:Y:S02]  /*e4b70*/  LDL.LU R27, [R1+0x764] ;  /* 0x00076400011b7983 */ /* 0x000ee40000300800 */
[----:B------:R-:W-:-:S05]  /*e4b80*/  ISETP.GE.AND P2, PT, R0, UR65, PT ;  /* 0x0000004100007c0c */ /* 0x000fca000bf46270 */
[----:B------:R4:W-:Y:S01]  /*e4b90*/  @P5 STG.E.U16 desc[UR76][R4.64], R6 ;  /* 0x0000000604005986 */ /* 0x0009e2000c10154c */
[----:B------:R-:W-:Y:S02]  /*e4ba0*/  ISETP.LT.AND P5, PT, R21, UR4, !P0 ;  /* 0x0000000415007c0c */ /* 0x000fe4000c7a1270 */
[----:B------:R-:W-:Y:S02]  /*e4bb0*/  ISETP.GE.AND P1, PT, R8, UR71, PT ;  /* 0x0000004708007c0c */ /* 0x000fe4000bf26270 */
[----:B------:R-:W-:Y:S01]  /*e4bc0*/  ISETP.LT.AND P0, PT, R28, UR4, !P0 ;  /* 0x000000041c007c0c */ /* 0x000fe2000c701270 */
[----:B-----5:R-:W-:-:S05]  /*e4bd0*/  IMAD.WIDE R2, R11, 0x2, R16 ;  /* 0x000000020b027825 */ /* 0x020fca00078e0210 */
[----:B------:R0:W-:Y:S01]  /*e4be0*/  @P6 STG.E.U16 desc[UR76][R2.64], R22 ;  /* 0x0000001602006986 */ /* 0x0001e2000c10154c */
[----:B------:R-:W-:Y:S01]  /*e4bf0*/  PRMT R0, R22, 0x7632, R0 ;  /* 0x0000763216007816 */ /* 0x000fe20000000000 */
[----:B----4-:R-:W-:-:S04]  /*e4c00*/  IMAD.WIDE R4, R10, 0x2, R16 ;  /* 0x000000020a047825 */ /* 0x010fc800078e0210 */
[----:B0-----:R-:W-:Y:S01]  /*e4c10*/  IMAD.WIDE R2, R11, 0x2, R14 ;  /* 0x000000020b027825 */ /* 0x001fe200078e020e */
[----:B------:R-:W4:Y:S04]  /*e4c20*/  LDL.LU R22, [R1+0x798] ;  /* 0x0007980001167983 */ /* 0x000f280000300800 */
[----:B------:R-:W5:Y:S01]  /*e4c30*/  LDL.LU R11, [R1+0x13dc] ;  /* 0x0013dc00010b7983 */ /* 0x000f620000300800 */
[----:B------:R-:W-:-:S03]  /*e4c40*/  ISETP.LT.AND P6, PT, R21, UR4, !P1 ;  /* 0x0000000415007c0c */ /* 0x000fc6000cfc1270 */
[----:B------:R2:W-:Y:S04]  /*e4c50*/  @P3 STG.E.U16 desc[UR76][R2.64], R0 ;  /* 0x0000000002003986 */ /* 0x0005e8000c10154c */
[----:B------:R0:W-:Y:S01]  /*e4c60*/  @P5 STG.E.U16 desc[UR76][R4.64], R26 ;  /* 0x0000001a04005986 */ /* 0x0001e2000c10154c */
[----:B------:R-:W-:Y:S01]  /*e4c70*/  IMAD.WIDE R6, R10, 0x2, R14 ;  /* 0x000000020a067825 */ /* 0x000fe200078e020e */
[----:B------:R-:W-:-:S05]  /*e4c80*/  PRMT R9, R26, 0x7632, R9 ;  /* 0x000076321a097816 */ /* 0x000fca0000000009 */
[----:B------:R-:W-:Y:S01]  /*e4c90*/  @P0 STG.E.U16 desc[UR76][R6.64], R9 ;  /* 0x0000000906000986 */ /* 0x000fe2000c10154c */
[----:B------:R-:W-:Y:S01]  /*e4ca0*/  ISETP.LT.AND P1, PT, R28, UR4, !P1 ;  /* 0x000000041c007c0c */ /* 0x000fe2000cf21270 */
[----:B--2---:R-:W-:-:S04]  /*e4cb0*/  IMAD.WIDE R2, R19, 0x2, R16 ;  /* 0x0000000213027825 */ /* 0x004fc800078e0210 */
[----:B0-----:R-:W-:Y:S02]  /*e4cc0*/  IMAD.WIDE R4, R19, 0x2, R14 ;  /* 0x0000000213047825 */ /* 0x001fe400078e020e */
[----:B------:R-:W2:Y:S04]  /*e4cd0*/  LDL.LU R19, [R1+0x13e0] ;  /* 0x0013e00001137983 */ /* 0x000ea80000300800 */
[----:B------:R-:W2:Y:S04]  /*e4ce0*/  LDL.LU R25, [R1+0x768] ;  /* 0x0007680001197983 */ /* 0x000ea80000300800 */
[----:B------:R-:W2:Y:S01]  /*e4cf0*/  LDL.LU R26, [R1+0x13e4] ;  /* 0x0013e400011a7983 */ /* 0x000ea20000300800 */
[----:B---3--:R-:W-:-:S03]  /*e4d00*/  PRMT R0, R18, 0x7632, R0 ;  /* 0x0000763212007816 */ /* 0x008fc60000000000 */
[----:B------:R0:W-:Y:S04]  /*e4d10*/  @P6 STG.E.U16 desc[UR76][R2.64], R18 ;  /* 0x0000001202006986 */ /* 0x0001e8000c10154c */
[----:B0-----:R-:W3:Y:S04]  /*e4d20*/  LDL.LU R18, [R1+0x79c] ;  /* 0x00079c0001127983 */ /* 0x001ee80000300800 */
[----:B------:R-:W3:Y:S01]  /*e4d30*/  LDL.LU R10, [R1+0x13e8] ;  /* 0x0013e800010a7983 */ /* 0x000ee20000300800 */
[----:B------:R-:W-:-:S03]  /*e4d40*/  IMAD.WIDE R2, R12, 0x2, R16 ;  /* 0x000000020c027825 */ /* 0x000fc600078e0210 */
[----:B------:R0:W-:Y:S02]  /*e4d50*/  @P1 STG.E.U16 desc[UR76][R4.64], R0 ;  /* 0x0000000004001986 */ /* 0x0001e4000c10154c */
[----:B0-----:R-:W-:Y:S02]  /*e4d60*/  IMAD.WIDE R4, R12, 0x2, R14 ;  /* 0x000000020c047825 */ /* 0x001fe400078e020e */
[----:B------:R-:W3:Y:S02]  /*e4d70*/  LDL.LU R12, [R1+0x76c] ;  /* 0x00076c00010c7983 */ /* 0x000ee40000300800 */
[C---:B------:R-:W-:Y:S01]  /*e4d80*/  VIADD R8, R20.reuse, 0x1d4 ;  /* 0x000001d414087836 */ /* 0x040fe20000000000 */
[----:B------:R-:W-:Y:S01]  /*e4d90*/  ISETP.LT.AND P5, PT, R21, UR4, !P2 ;  /* 0x0000000415007c0c */ /* 0x000fe2000d7a1270 */
[----:B------:R-:W-:-:S03]  /*e4da0*/  VIADD R6, R20, 0x1d5 ;  /* 0x000001d514067836 */ /* 0x000fc60000000000 */
[----:B------:R-:W-:Y:S02]  /*e4db0*/  ISETP.GE.AND P3, PT, R8, UR63, PT ;  /* 0x0000003f08007c0c */ /* 0x000fe4000bf66270 */
[----:B------:R-:W-:Y:S02]  /*e4dc0*/  ISETP.LT.AND P2, PT, R28, UR4, !P2 ;  /* 0x000000041c007c0c */ /* 0x000fe4000d741270 */
[----:B------:R-:W-:Y:S01]  /*e4dd0*/  ISETP.GE.AND P0, PT, R6, UR61, PT ;  /* 0x0000003d06007c0c */ /* 0x000fe2000bf06270 */
[C---:B------:R-:W-:Y:S01]  /*e4de0*/  VIADD R6, R20.reuse, 0x1d6 ;  /* 0x000001d614067836 */ /* 0x040fe20000000000 */
[----:B------:R-:W-:Y:S01]  /*e4df0*/  ISETP.LT.AND P6, PT, R21, UR4, !P3 ;  /* 0x0000000415007c0c */ /* 0x000fe2000dfc1270 */
[----:B------:R-:W-:Y:S02]  /*e4e00*/  VIADD R0, R20, 0x1d7 ;  /* 0x000001d714007836 */ /* 0x000fe40000000000 */
[----:B------:R5:W-:Y:S01]  /*e4e10*/  @P5 STG.E.U16 desc[UR76][R2.64], R27 ;  /* 0x0000001b02005986 */ /* 0x000be2000c10154c */
[----:B------:R-:W-:-:S02]  /*e4e20*/  ISETP.GE.AND P1, PT, R6, UR59, PT ;  /* 0x0000003b06007c0c */ /* 0x000fc4000bf26270 */
[----:B------:R-:W-:Y:S02]  /*e4e30*/  PRMT R6, R27, 0x7632, R6 ;  /* 0x000076321b067816 */ /* 0x000fe40000000006 */
[----:B------:R-:W-:-:S03]  /*e4e40*/  ISETP.LT.AND P5, PT, R28, UR4, !P3 ;  /* 0x000000041c007c0c */ /* 0x000fc6000dfa1270 */
[----:B------:R-:W-:Y:S01]  /*e4e50*/  @P2 STG.E.U16 desc[UR76][R4.64], R6 ;  /* 0x0000000604002986 */ /* 0x000fe2000c10154c */
[----:B------:R-:W-:Y:S02]  /*e4e60*/  ISETP.LT.AND P2, PT, R21, UR4, !P0 ;  /* 0x0000000415007c0c */ /* 0x000fe4000c741270 */
[----:B------:R-:W-:Y:S02]  /*e4e70*/  ISETP.GE.AND P3, PT, R0, UR57, PT ;  /* 0x0000003900007c0c */ /* 0x000fe4000bf66270 */
[----:B------:R-:W-:Y:S01]  /*e4e80*/  ISETP.LT.AND P0, PT, R28, UR4, !P0 ;  /* 0x000000041c007c0c */ /* 0x000fe2000c701270 */
[----:B-----5:R-:W-:Y:S01]  /*e4e90*/  IMAD.WIDE R2, R11, 0x2, R16 ;  /* 0x000000020b027825 */ /* 0x020fe200078e0210 */
[----:B----4-:R-:W-:-:S04]  /*e4ea0*/  PRMT R0, R22, 0x7632, R0 ;  /* 0x0000763216007816 */ /* 0x010fc80000000000 */
[----:B------:R0:W-:Y:S01]  /*e4eb0*/  @P6 STG.E.U16 desc[UR76][R2.64], R22 ;  /* 0x0000001602006986 */ /* 0x0001e2000c10154c */
[----:B------:R-:W-:Y:S01]  /*e4ec0*/  ISETP.LT.AND P6, PT, R21, UR4, !P1 ;  /* 0x0000000415007c0c */ /* 0x000fe2000cfc1270 */
[----:B0-----:R-:W-:Y:S02]  /*e4ed0*/  IMAD.WIDE R2, R11, 0x2, R14 ;  /* 0x000000020b027825 */ /* 0x001fe400078e020e */
[----:B------:R-:W4:Y:S04]  /*e4ee0*/  LDL.LU R11, [R1+0x13ec] ;  /* 0x0013ec00010b7983 */ /* 0x000f280000300800 */
[----:B------:R-:W5:Y:S04]  /*e4ef0*/  LDL.LU R22, [R1+0x7c0] ;  /* 0x0007c00001167983 */ /* 0x000f680000300800 */
[----:B------:R0:W-:Y:S01]  /*e4f00*/  @P5 STG.E.U16 desc[UR76][R2.64], R0 ;  /* 0x0000000002005986 */ /* 0x0001e2000c10154c */
[----:B------:R-:W-:Y:S01]  /*e4f10*/  ISETP.LT.AND P1, PT, R28, UR4, !P1 ;  /* 0x000000041c007c0c */ /* 0x000fe2000cf21270 */
[----:B--2---:R-:W-:-:S04]  /*e4f20*/  IMAD.WIDE R4, R19, 0x2, R16 ;  /* 0x0000000213047825 */ /* 0x004fc800078e0210 */
[----:B------:R-:W-:Y:S02]  /*e4f30*/  IMAD.WIDE R6, R19, 0x2, R14 ;  /* 0x0000000213067825 */ /* 0x000fe400078e020e */
[----:B------:R-:W2:Y:S01]  /*e4f40*/  LDL.LU R19, [R1+0x13f0] ;  /* 0x0013f00001137983 */ /* 0x000ea20000300800 */
[----:B------:R-:W-:Y:S01]  /*e4f50*/  PRMT R9, R25, 0x7632, R9 ;  /* 0x0000763219097816 */ /* 0x000fe20000000009 */
[C---:B0-----:R-:W-:Y:S02]  /*e4f60*/  IMAD.WIDE R2, R26.reuse, 0x2, R16 ;  /* 0x000000021a027825 */ /* 0x041fe400078e0210 */
[----:B------:R0:W-:Y:S04]  /*e4f70*/  @P2 STG.E.U16 desc[UR76][R4.64], R25 ;  /* 0x0000001904002986 */ /* 0x0001e8000c10154c */
[----:B------:R1:W-:Y:S01]  /*e4f80*/  @P0 STG.E.U16 desc[UR76][R6.64], R9 ;  /* 0x0000000906000986 */ /* 0x0003e2000c10154c */
[----:B------:R-:W-:Y:S01]  /*e4f90*/  ISETP.LT.AND P2, PT, R21, UR4, !P3 ;  /* 0x0000000415007c0c */ /* 0x000fe2000df41270 */
[----:B0-----:R-:W-:-:S02]  /*e4fa0*/  IMAD.WIDE R4, R26, 0x2, R14 ;  /* 0x000000021a047825 */ /* 0x001fc400078e020e */
[----:B------:R-:W2:Y:S01]  /*e4fb0*/  LDL.LU R26, [R1+0x7b0] ;  /* 0x0007b000011a7983 */ /* 0x000ea20000300800 */
[----:B---3--:R-:W-:-:S03]  /*e4fc0*/  PRMT R0, R18, 0x7632, R0 ;  /* 0x0000763212007816 */ /* 0x008fc60000000000 */
[----:B------:R0:W-:Y:S01]  /*e4fd0*/  @P6 STG.E.U16 desc[UR76][R2.64], R18 ;  /* 0x0000001202006986 */ /* 0x0001e2000c10154c */
[----:B-1----:R-:W-:-:S03]  /*e4fe0*/  VIADD R6, R20, 0x1d9 ;  /* 0x000001d914067836 */ /* 0x002fc60000000000 */
[----:B0-----:R-:W3:Y:S02]  /*e4ff0*/  LDL.LU R18, [R1+0x13f4] ;  /* 0x0013f40001127983 */ /* 0x001ee40000300800 */
[----:B------:R-:W-:Y:S01]  /*e5000*/  ISETP.GE.AND P0, PT, R6, UR53, PT ;  /* 0x0000003506007c0c */ /* 0x000fe2000bf06270 */
[----:B------:R-:W-:Y:S01]  /*e5010*/  IMAD.WIDE R2, R10, 0x2, R16 ;  /* 0x000000020a027825 */ /* 0x000fe200078e0210 */
[----:B------:R0:W-:Y:S03]  /*e5020*/  @P1 STG.E.U16 desc[UR76][R4.64], R0 ;  /* 0x0000000004001986 */ /* 0x0001e6000c10154c */
[----:B------:R-:W-:Y:S01]  /*e5030*/  VIADD R6, R20, 0x1da ;  /* 0x000001da14067836 */ /* 0x000fe20000000000 */
[----:B------:R1:W-:Y:S01]  /*e5040*/  @P2 STG.E.U16 desc[UR76][R2.64], R12 ;  /* 0x0000000c02002986 */ /* 0x0003e2000c10154c */
[----:B0-----:R-:W-:-:S03]  /*e5050*/  IMAD.WIDE R4, R10, 0x2, R14 ;  /* 0x000000020a047825 */ /* 0x001fc600078e020e */
[----:B------:R-:W3:Y:S01]  /*e5060*/  LDL.LU R10, [R1+0x7c4] ;  /* 0x0007c400010a7983 */ /* 0x000ee20000300800 */
[----:B------:R-:W-:Y:S02]  /*e5070*/  ISETP.GE.AND P1, PT, R6, UR51, PT ;  /* 0x0000003306007c0c */ /* 0x000fe4000bf26270 */
[----:B------:R-:W-:Y:S02]  /*e5080*/  PRMT R6, R12, 0x7632, R6 ;  /* 0x000076320c067816 */ /* 0x000fe40000000006 */
[----:B-1----:R-:W3:Y:S01]  /*e5090*/  LDL.LU R12, [R1+0x13f8] ;  /* 0x0013f800010c7983 */ /* 0x002ee20000300800 */
[----:B------:R-:W-:Y:S01]  /*e50a0*/  VIADD R8, R20, 0x1d8 ;  /* 0x000001d814087836 */ /* 0x000fe20000000000 */
[----:B------:R-:W-:Y:S02]  /*e50b0*/  ISETP.LT.AND P3, PT, R28, UR4, !P3 ;  /* 0x000000041c007c0c */ /* 0x000fe4000df61270 */
[----:B------:R-:W3:Y:S02]  /*e50c0*/  LDL.LU R27, [R1+0x7b4] ;  /* 0x0007b400011b7983 */ /* 0x000ee40000300800 */
[----:B------:R-:W-:Y:S01]  /*e50d0*/  ISETP.GE.AND P5, PT, R8, UR55, PT ;  /* 0x0000003708007c0c */ /* 0x000fe2000bfa6270 */
[----:B------:R-:W-:Y:S01]  /*e50e0*/  VIADD R0, R20, 0x1db ;  /* 0x000001db14007836 */ /* 0x000fe20000000000 */
[----:B------:R-:W3:Y:S02]  /*e50f0*/  LDL.LU R25, [R1+0x7c8] ;  /* 0x0007c80001197983 */ /* 0x000ee40000300800 */
[----:B------:R-:W-:-:S02]  /*e5100*/  ISETP.LT.AND P6, PT, R21, UR4, !P5 ;  /* 0x0000000415007c0c */ /* 0x000fc4000efc1270 */
[----:B------:R-:W-:-:S03]  /*e5110*/  ISETP.LT.AND P5, PT, R28, UR4, !P5 ;  /* 0x000000041c007c0c */ /* 0x000fc6000efa1270 */
[----:B------:R-:W-:Y:S01]  /*e5120*/  @P3 STG.E.U16 desc[UR76][R4.64], R6 ;  /* 0x0000000604003986 */ /* 0x000fe2000c10154c */
[----:B------:R-:W-:Y:S02]  /*e5130*/  ISETP.LT.AND P3, PT, R21, UR4, !P0 ;  /* 0x0000000415007c0c */ /* 0x000fe4000c761270 */
[----:B------:R-:W-:Y:S02]  /*e5140*/  ISETP.GE.AND P2, PT, R0, UR49, PT ;  /* 0x0000003100007c0c */ /* 0x000fe4000bf46270 */
[----:B------:R-:W-:Y:S01]  /*e5150*/  ISETP.LT.AND P0, PT, R28, UR4, !P0 ;  /* 0x000000041c007c0c */ /* 0x000fe2000c701270 */
[----:B----4-:R-:W-:Y:S01]  /*e5160*/  IMAD.WIDE R2, R11, 0x2, R16 ;  /* 0x000000020b027825 */ /* 0x010fe200078e0210 */
[----:B-----5:R-:W-:-:S04]  /*e5170*/  PRMT R0, R22, 0x7632, R0 ;  /* 0x0000763216007816 */ /* 0x020fc80000000000 */
[----:B------:R0:W-:Y:S01]  /*e5180*/  @P6 STG.E.U16 desc[UR76][R2.64], R22 ;  /* 0x0000001602006986 */ /* 0x0001e2000c10154c */
[----:B------:R-:W-:Y:S01]  /*e5190*/  ISETP.LT.AND P6, PT, R21, UR4, !P1 ;  /* 0x0000000415007c0c */ /* 0x000fe2000cfc1270 */
[----:B0-----:R-:W-:-:S05]  /*e51a0*/  IMAD.WIDE R2, R11, 0x2, R14 ;  /* 0x000000020b027825 */ /* 0x001fca00078e020e */
[----:B------:R-:W-:Y:S01]  /*e51b0*/  @P5 STG.E.U16 desc[UR76][R2.64], R0 ;  /* 0x0000000002005986 */ /* 0x000fe2000c10154c */
[----:B------:R-:W-:Y:S01]  /*e51c0*/  ISETP.LT.AND P5, PT, R28, UR4, !P1 ;  /* 0x000000041c007c0c */ /* 0x000fe2000cfa1270 */
[----:B--2---:R-:W-:-:S04]  /*e51d0*/  IMAD.WIDE R4, R19, 0x2, R16 ;  /* 0x0000000213047825 */ /* 0x004fc800078e0210 */
[----:B------:R-:W-:Y:S02]  /*e51e0*/  IMAD.WIDE R6, R19, 0x2, R14 ;  /* 0x0000000213067825 */ /* 0x000fe400078e020e */
[----:B------:R-:W2:Y:S04]  /*e51f0*/  LDL.LU R19, [R1+0x13fc] ;  /* 0x0013fc0001137983 */ /* 0x000ea80000300800 */
[----:B------:R-:W4:Y:S01]  /*e5200*/  LDL.LU R22, [R1+0x1400] ;  /* 0x0014000001167983 */ /* 0x000f220000300800 */
[----:B------:R-:W-:-:S03]  /*e5210*/  PRMT R9, R26, 0x7632, R9 ;  /* 0x000076321a097816 */ /* 0x000fc60000000009 */
[----:B------:R0:W-:Y:S04]  /*e5220*/  @P3 STG.E.U16 desc[UR76][R4.64], R26 ;  /* 0x0000001a04003986 */ /* 0x0001e8000c10154c */
[----:B0-----:R-:W5:Y:S01]  /*e5230*/  LDL.LU R26, [R1+0x7b8] ;  /* 0x0007b800011a7983 */ /* 0x001f620000300800 */
[----:B---3--:R-:W-:-:S04]  /*e5240*/  IMAD.WIDE R2, R18, 0x2, R16 ;  /* 0x0000000212027825 */ /* 0x008fc800078e0210 */
[----:B------:R-:W-:Y:S02]  /*e5250*/  IMAD.WIDE R4, R18, 0x2, R14 ;  /* 0x0000000212047825 */ /* 0x000fe400078e020e */
[----:B------:R-:W3:Y:S04]  /*e5260*/  LDL.LU R18, [R1+0x1404] ;  /* 0x0014040001127983 */ /* 0x000ee80000300800 */
[----:B------:R-:W-:Y:S01]  /*e5270*/  @P0 STG.E.U16 desc[UR76][R6.64], R9 ;  /* 0x0000000906000986 */ /* 0x000fe2000c10154c */
[----:B------:R-:W-:-:S03]  /*e5280*/  PRMT R0, R10, 0x7632, R0 ;  /* 0x000076320a007816 */ /* 0x000fc60000000000 */
[----:B------:R0:W-:Y:S04]  /*e5290*/  @P6 STG.E.U16 desc[UR76][R2.64], R10 ;  /* 0x0000000a02006986 */ /* 0x0001e8000c10154c */
[----:B------:R1:W-:Y:S01]  /*e52a0*/  @P5 STG.E.U16 desc[UR76][R4.64], R0 ;  /* 0x0000000004005986 */ /* 0x0003e2000c10154c */
[----:B0-----:R-:W-:Y:S02]  /*e52b0*/  VIADD R2, R20, 0x1de ;  /* 0x000001de14027836 */ /* 0x001fe40000000000 */
[----:B-1----:R-:W-:-:S03]  /*e52c0*/  IMAD.WIDE R4, R12, 0x2, R16 ;  /* 0x000000020c047825 */ /* 0x002fc600078e0210 */
[----:B------:R-:W-:Y:S01]  /*e52d0*/  ISETP.GE.AND P5, PT, R2, UR43, PT ;  /* 0x0000002b02007c0c */ /* 0x000fe2000bfa6270 */
[----:B------:R-:W-:Y:S02]  /*e52e0*/  IMAD.WIDE R2, R12, 0x2, R14 ;  /* 0x000000020c027825 */ /* 0x000fe400078e020e */
[----:B------:R-:W3:Y:S01]  /*e52f0*/  LDL.LU R12, [R1+0x7cc] ;  /* 0x0007cc00010c7983 */ /* 0x000ee20000300800 */
[----:B------:R-:W-:Y:S01]  /*e5300*/  ISETP.LT.AND P3, PT, R21, UR4, !P2 ;  /* 0x0000000415007c0c */ /* 0x000fe2000d761270 */
[----:B------:R-:W-:Y:S01]  /*e5310*/  VIADD R8, R20, 0x1dc ;  /* 0x000001dc14087836 */ /* 0x000fe20000000000 */
[----:B------:R-:W-:Y:S01]  /*e5320*/  ISETP.LT.AND P2, PT, R28, UR4, !P2 ;  /* 0x000000041c007c0c */ /* 0x000fe2000d741270 */
[----:B------:R-:W-:Y:S01]  /*e5330*/  VIADD R6, R20, 0x1dd ;  /* 0x000001dd14067836 */ /* 0x000fe20000000000 */
[----:B------:R-:W3:Y:S02]  /*e5340*/  LDL.LU R11, [R1+0x1408] ;  /* 0x00140800010b7983 */ /* 0x000ee40000300800 */
[----:B------:R-:W-:-:S02]  /*e5350*/  ISETP.GE.AND P1, PT, R8, UR47, PT ;  /* 0x0000002f08007c0c */ /* 0x000fc4000bf26270 */
[----:B------:R-:W-:Y:S01]  /*e5360*/  ISETP.GE.AND P0, PT, R6, UR45, PT ;  /* 0x0000002d06007c0c */ /* 0x000fe2000bf06270 */
[----:B------:R-:W-:Y:S01]  /*e5370*/  VIADD R0, R20, 0x1df ;  /* 0x000001df14007836 */ /* 0x000fe20000000000 */
[----:B------:R-:W-:Y:S01]  /*e5380*/  ISETP.LT.AND P6, PT, R21, UR4, !P1 ;  /* 0x0000000415007c0c */ /* 0x000fe2000cfc1270 */
[----:B------:R-:W3:Y:S01]  /*e5390*/  LDL.LU R10, [R1+0x7bc] ;  /* 0x0007bc00010a7983 */ /* 0x000ee20000300800 */
[----:B------:R-:W-:Y:S02]  /*e53a0*/  PRMT R6, R27, 0x7632, R6 ;  /* 0x000076321b067816 */ /* 0x000fe40000000006 */
[----:B------:R-:W-:Y:S01]  /*e53b0*/  ISETP.LT.AND P1, PT, R28, UR4, !P1 ;  /* 0x000000041c007c0c */ /* 0x000fe2000cf21270 */
[----:B------:R2:W-:Y:S04]  /*e53c0*/  @P3 STG.E.U16 desc[UR76][R4.64], R27 ;  /* 0x0000001b04003986 */ /* 0x0005e8000c10154c */
[----:B------:R0:W-:Y:S01]  /*e53d0*/  @P2 STG.E.U16 desc[UR76][R2.64], R6 ;  /* 0x0000000602002986 */ /* 0x0001e2000c10154c */
[----:B------:R-:W-:-:S02]  /*e53e0*/  ISETP.LT.AND P2, PT, R21, UR4, !P0 ;  /* 0x0000000415007c0c */ /* 0x000fc4000c741270 */
[----:B------:R-:W-:Y:S02]  /*e53f0*/  ISETP.GE.AND P3, PT, R0, UR41, PT ;  /* 0x0000002900007c0c */ /* 0x000fe4000bf66270 */
[----:B------:R-:W-:Y:S02]  /*e5400*/  PRMT R0, R25, 0x7632, R0 ;  /* 0x0000763219007816 */ /* 0x000fe40000000000 */
[----:B------:R-:W-:Y:S01]  /*e5410*/  ISETP.LT.AND P0, PT, R28, UR4, !P0 ;  /* 0x000000041c007c0c */ /* 0x000fe2000c701270 */
[----:B--2---:R-:W-:-:S04]  /*e5420*/  IMAD.WIDE R4, R19, 0x2, R16 ;  /* 0x0000000213047825 */ /* 0x004fc800078e0210 */
[--C-:B0-----:R-:W-:Y:S02]  /*e5430*/  IMAD.WIDE R2, R19, 0x2, R14.reuse ;  /* 0x0000000213027825 */ /* 0x101fe400078e020e */
[----:B------:R-:W2:Y:S02]  /*e5440*/  LDL.LU R19, [R1+0x140c] ;  /* 0x00140c0001137983 */ /* 0x000ea40000300800 */
[C---:B----4-:R-:W-:Y:S02]  /*e5450*/  IMAD.WIDE R6, R22.reuse, 0x2, R14 ;  /* 0x0000000216067825 */ /* 0x050fe400078e020e */
[----:B------:R0:W-:Y:S04]  /*e5460*/  @P6 STG.E.U16 desc[UR76][R4.64], R25 ;  /* 0x0000001904006986 */ /* 0x0001e8000c10154c */
[----:B------:R3:W-:Y:S01]  /*e5470*/  @P1 STG.E.U16 desc[UR76][R2.64], R0 ;  /* 0x0000000002001986 */ /* 0x0007e2000c10154c */
[----:B0-----:R-:W-:-:S03]  /*e5480*/  IMAD.WIDE R4, R22, 0x2, R16 ;  /* 0x0000000216047825 */ /* 0x001fc600078e0210 */
[----:B------:R-:W4:Y:S04]  /*e5490*/  LDL.LU R22, [R1+0x7d0] ;  /* 0x0007d00001167983 */ /* 0x000f280000300800 */
[----:B-----5:R0:W-:Y:S01]  /*e54a0*/  @P2 STG.E.U16 desc[UR76][R4.64], R26 ;  /* 0x0000001a04002986 */ /* 0x0201e2000c10154c */
[----:B---3--:R-:W-:-:S04]  /*e54b0*/  IMAD.WIDE R2, R18, 0x2, R16 ;  /* 0x0000000212027825 */ /* 0x008fc800078e0210 */
[----:B0-----:R-:W-:Y:S02]  /*e54c0*/  IMAD.WIDE R4, R18, 0x2, R14 ;  /* 0x0000000212047825 */ /* 0x001fe400078e020e */
[----:B------:R-:W3:Y:S01]  /*e54d0*/  LDL.LU R18, [R1+0x1410] ;  /* 0x0014100001127983 */ /* 0x000ee20000300800 */
[----:B------:R-:W-:Y:S02]  /*e54e0*/  ISETP.LT.AND P6, PT, R21, UR4, !P5 ;  /* 0x0000000415007c0c */ /* 0x000fe4000efc1270 */
[----:B------:R-:W-:Y:S02]  /*e54f0*/  PRMT R9, R26, 0x7632, R9 ;  /* 0x000076321a097816 */ /* 0x000fe40000000009 */
[----:B------:R-:W5:Y:S04]  /*e5500*/  LDL.LU R26, [R1+0x690] ;  /* 0x00069000011a7983 */ /* 0x000f680000300800 */
[----:B------:R-:W-:Y:S01]  /*e5510*/  @P0 STG.E.U16 desc[UR76][R6.64], R9 ;  /* 0x0000000906000986 */ /* 0x000fe2000c10154c */
[----:B------:R-:W-:-:S04]  /*e5520*/  PRMT R0, R12, 0x7632, R0 ;  /* 0x000076320c007816 */ /* 0x000fc80000000000 */
[----:B------:R0:W-:Y:S04]  /*e5530*/  @P6 STG.E.U16 desc[UR76][R2.64], R12 ;  /* 0x0000000c02006986 */ /* 0x0001e8000c10154c */
[----:B0-----:R-:W5:Y:S01]  /*e5540*/  LDL.LU R12, [R1+0x1414] ;  /* 0x00141400010c7983 */ /* 0x001f620000300800 */
[----:B------:R-:W-:Y:S01]  /*e5550*/  VIADD R8, R20, 0x1e0 ;  /* 0x000001e014087836 */ /* 0x000fe20000000000 */
[----:B------:R-:W-:Y:S01]  /*e5560*/  ISETP.LT.AND P5, PT, R28, UR4, !P5 ;  /* 0x000000041c007c0c */ /* 0x000fe2000efa1270 */
[----:B------:R-:W-:Y:S01]  /*e5570*/  VIADD R6, R20, 0x1e1 ;  /* 0x000001e114067836 */ /* 0x000fe20000000000 */
[----:B------:R-:W-:Y:S02]  /*e5580*/  ISETP.LT.AND P2, PT, R21, UR4, !P3 ;  /* 0x0000000415007c0c */ /* 0x000fe4000df41270 */
[----:B------:R-:W-:-:S02]  /*e5590*/  ISETP.GE.AND P1, PT, R8, UR39, PT ;  /* 0x0000002708007c0c */ /* 0x000fc4000bf26270 */
[----:B------:R-:W-:Y:S02]  /*e55a0*/  ISETP.LT.AND P3, PT, R28, UR4, !P3 ;  /* 0x000000041c007c0c */ /* 0x000fe4000df61270 */
[----:B------:R-:W-:Y:S01]  /*e55b0*/  ISETP.GE.AND P0, PT, R6, UR37, PT ;  /* 0x0000002506007c0c */ /* 0x000fe2000bf06270 */
[----:B------:R-:W-:Y:S01]  /*e55c0*/  VIADD R6, R20, 0x1e2 ;  /* 0x000001e214067836 */ /* 0x000fe20000000000 */
[----:B------:R-:W-:Y:S01]  /*e55d0*/  ISETP.LT.AND P6, PT, R21, UR4, !P1 ;  /* 0x0000000415007c0c */ /* 0x000fe2000cfc1270 */
[C---:B------:R-:W-:Y:S02]  /*e55e0*/  IMAD.WIDE R2, R11.reuse, 0x2, R16 ;  /* 0x000000020b027825 */ /* 0x040fe400078e0210 */
[----:B------:R0:W-:Y:S01]  /*e55f0*/  @P5 STG.E.U16 desc[UR76][R4.64], R0 ;  /* 0x0000000004005986 */ /* 0x0001e2000c10154c */
[----:B------:R-:W-:Y:S02]  /*e5600*/  ISETP.GE.AND P5, PT, R6, UR35, PT ;  /* 0x0000002306007c0c */ /* 0x000fe4000bfa6270 */
[----:B------:R-:W-:Y:S01]  /*e5610*/  PRMT R6, R10, 0x7632, R6 ;  /* 0x000076320a067816 */ /* 0x000fe20000000006 */
[----:B------:R1:W-:Y:S01]  /*e5620*/  @P2 STG.E.U16 desc[UR76][R2.64], R10 ;  /* 0x0000000a02002986 */ /* 0x0003e2000c10154c */
[----:B0-----:R-:W-:-:S03]  /*e5630*/  IMAD.WIDE R4, R11, 0x2, R14 ;  /* 0x000000020b047825 */ /* 0x001fc600078e020e */
[----:B------:R-:W5:Y:S04]  /*e5640*/  LDL.LU R11, [R1+0x7d4] ;  /* 0x0007d400010b7983 */ /* 0x000f680000300800 */
[----:B-1----:R-:W5:Y:S04]  /*e5650*/  LDL.LU R10, [R1+0x1418] ;  /* 0x00141800010a7983 */ /* 0x002f680000300800 */
[----:B------:R-:W-:Y:S04]  /*e5660*/  @P3 STG.E.U16 desc[UR76][R4.64], R6 ;  /* 0x0000000604003986 */ /* 0x000fe8000c10154c */
[----:B------:R-:W5:Y:S01]  /*e5670*/  LDL.LU R25, [R1+0x694] ;  /* 0x0006940001197983 */ /* 0x000f620000300800 */
[----:B------:R-:W-:Y:S01]  /*e5680*/  ISETP.LT.AND P2, PT, R28, UR4, !P1 ;  /* 0x000000041c007c0c */ /* 0x000fe2000cf41270 */
[----:B------:R-:W-:Y:S01]  /*e5690*/  VIADD R0, R20, 0x1e3 ;  /* 0x000001e314007836 */ /* 0x000fe20000000000 */
[----:B------:R-:W-:-:S04]  /*e56a0*/  ISETP.LT.AND P3, PT, R21, UR4, !P0 ;  /* 0x0000000415007c0c */ /* 0x000fc8000c761270 */
[----:B------:R-:W-:Y:S01]  /*e56b0*/  ISETP.GE.AND P1, PT, R0, UR33, PT ;  /* 0x0000002100007c0c */ /* 0x000fe2000bf26270 */
[----:B--2---:R-:W-:-:S05]  /*e56c0*/  IMAD.WIDE R2, R19, 0x2, R16 ;  /* 0x0000000213027825 */ /* 0x004fca00078e0210 */
[----:B----4-:R0:W-:Y:S02]  /*e56d0*/  @P6 STG.E.U16 desc[UR76][R2.64], R22 ;  /* 0x0000001602006986 */ /* 0x0101e4000c10154c */
[----:B0-----:R-:W-:Y:S02]  /*e56e0*/  IMAD.WIDE R2, R19, 0x2, R14 ;  /* 0x0000000213027825 */ /* 0x001fe400078e020e */
[----:B------:R-:W2:Y:S02]  /*e56f0*/  LDL.LU R19, [R1+0x141c] ;  /* 0x00141c0001137983 */ /* 0x000ea40000300800 */
[----:B---3--:R-:W-:-:S04]  /*e5700*/  IMAD.WIDE R4, R18, 0x2, R16 ;  /* 0x0000000212047825 */ /* 0x008fc800078e0210 */
[----:B------:R-:W-:Y:S02]  /*e5710*/  IMAD.WIDE R6, R18, 0x2, R14 ;  /* 0x0000000212067825 */ /* 0x000fe400078e020e */
[----:B------:R-:W3:Y:S01]  /*e5720*/  LDL.LU R18, [R1+0x7d8] ;  /* 0x0007d80001127983 */ /* 0x000ee20000300800 */
[----:B------:R-:W-:Y:S02]  /*e5730*/  PRMT R0, R22, 0x7632, R0 ;  /* 0x0000763216007816 */ /* 0x000fe40000000000 */
[----:B-----5:R-:W-:-:S03]  /*e5740*/  PRMT R9, R26, 0x7632, R9 ;  /* 0x000076321a097816 */ /* 0x020fc60000000009 */
[----:B------:R-:W-:Y:S04]  /*e5750*/  @P2 STG.E.U16 desc[UR76][R2.64], R0 ;  /* 0x0000000002002986 */ /* 0x000fe8000c10154c */
[----:B------:R0:W-:Y:S04]  /*e5760*/  @P3 STG.E.U16 desc[UR76][R4.64], R26 ;  /* 0x0000001a04003986 */ /* 0x0001e8000c10154c */
[----:B0-----:R-:W4:Y:S04]  /*e5770*/  LDL.LU R26, [R1+0x1420] ;  /* 0x00142000011a7983 */ /* 0x001f280000300800 */
[----:B------:R-:W5:Y:S01]  /*e5780*/  LDL.LU R22, [R1+0x698] ;  /* 0x0006980001167983 */ /* 0x000f620000300800 */
[----:B------:R-:W-:-:S04]  /*e5790*/  IMAD.WIDE R2, R12, 0x2, R16 ;  /* 0x000000020c027825 */ /* 0x000fc800078e0210 */
[----:B------:R-:W-:Y:S02]  /*e57a0*/  IMAD.WIDE R4, R12, 0x2, R14 ;  /* 0x000000020c047825 */ /* 0x000fe400078e020e */
[----:B------:R-:W5:Y:S01]  /*e57b0*/  LDL.LU R12, [R1+0x1424] ;  /* 0x00142400010c7983 */ /* 0x000f620000300800 */
[----:B------:R-:W-:Y:S02]  /*e57c0*/  ISETP.LT.AND P0, PT, R28, UR4, !P0 ;  /* 0x000000041c007c0c */ /* 0x000fe4000c701270 */
[C---:B------:R-:W-:Y:S01]  /*e57d0*/  ISETP.LT.AND P6, PT, R21.reuse, UR4, !P5 ;  /* 0x0000000415007c0c */ /* 0x040fe2000efc1270 */
[----:B------:R-:W-:Y:S01]  /*e57e0*/  VIADD R8, R20, 0x1e4 ;  /* 0x000001e414087836 */ /* 0x000fe20000000000 */
[----:B------:R-:W-:Y:S02]  /*e57f0*/  ISETP.LT.AND P5, PT, R28, UR4, !P5 ;  /* 0x000000041c007c0c */ /* 0x000fe4000efa1270 */
[----:B------:R-:W-:Y:S02]  /*e5800*/  ISETP.LT.AND P3, PT, R21, UR4, !P1 ;  /* 0x0000000415007c0c */ /* 0x000fe4000cf61270 */
[----:B------:R-:W-:-:S05]  /*e5810*/  ISETP.GE.AND P2, PT, R8, UR31, PT ;  /* 0x0000001f08007c0c */ /* 0x000fca000bf46270 */
[----:B------:R0:W-:Y:S01]  /*e5820*/  @P0 STG.E.U16 desc[UR76][R6.64], R9 ;  /* 0x0000000906000986 */ /* 0x0001e2000c10154c */
[----:B------:R-:W-:Y:S01]  /*e5830*/  ISETP.LT.AND P1, PT, R28, UR4, !P1 ;  /* 0x000000041c007c0c */ /* 0x000fe2000cf21270 */
[----:B0-----:R-:W-:Y:S02]  /*e5840*/  VIADD R6, R20, 0x1e5 ;  /* 0x000001e514067836 */ /* 0x001fe40000000000 */
[----:B------:R0:W-:Y:S01]  /*e5850*/  @P6 STG.E.U16 desc[UR76][R2.64], R11 ;  /* 0x0000000b02006986 */ /* 0x0001e2000c10154c */
[----:B------:R-:W-:Y:S02]  /*e5860*/  PRMT R0, R11, 0x7632, R0 ;  /* 0x000076320b007816 */ /* 0x000fe40000000000 */
[----:B------:R-:W-:Y:S02]  /*e5870*/  ISETP.LT.AND P6, PT, R21, UR4, !P2 ;  /* 0x0000000415007c0c */ /* 0x000fe4000d7c1270 */
[----:B------:R-:W-:Y:S01]  /*e5880*/  ISETP.GE.AND P0, PT, R6, UR29, PT ;  /* 0x0000001d06007c0c */ /* 0x000fe2000bf06270 */
[----:B------:R-:W-:Y:S01]  /*e5890*/  VIADD R6, R20, 0x1e6 ;  /* 0x000001e614067836 */ /* 0x000fe20000000000 */
[----:B------:R1:W-:Y:S01]  /*e58a0*/  @P5 STG.E.U16 desc[UR76][R4.64], R0 ;  /* 0x0000000004005986 */ /* 0x0003e2000c10154c */
[----:B0-----:R-:W-:-:S03]  /*e58b0*/  IMAD.WIDE R2, R10, 0x2, R16 ;  /* 0x000000020a027825 */ /* 0x001fc600078e0210 */
[----:B------:R-:W-:Y:S01]  /*e58c0*/  ISETP.GE.AND P5, PT, R6, UR27, PT ;  /* 0x0000001b06007c0c */ /* 0x000fe2000bfa6270 */
[----:B------:R-:W5:Y:S01]  /*e58d0*/  LDL.LU R11, [R1+0x7dc] ;  /* 0x0007dc00010b7983 */ /* 0x000f620000300800 */
[----:B------:R-:W-:-:S03]  /*e58e0*/  PRMT R6, R25, 0x7632, R6 ;  /* 0x0000763219067816 */ /* 0x000fc60000000006 */
[----:B------:R2:W-:Y:S01]  /*e58f0*/  @P3 STG.E.U16 desc[UR76][R2.64], R25 ;  /* 0x0000001902003986 */ /* 0x0005e2000c10154c */
[----:B-1----:R-:W-:-:S03]  /*e5900*/  IMAD.WIDE R4, R10, 0x2, R14 ;  /* 0x000000020a047825 */ /* 0x002fc600078e020e */
[----:B------:R-:W5:Y:S01]  /*e5910*/  LDL.LU R10, [R1+0x1428] ;  /* 0x00142800010a7983 */ /* 0x000f620000300800 */
[----:B------:R-:W-:-:S03]  /*e5920*/  VIADD R0, R20, 0x1e7 ;  /* 0x000001e714007836 */ /* 0x000fc60000000000 */
[----:B------:R-:W-:Y:S01]  /*e5930*/  @P1 STG.E.U16 desc[UR76][R4.64], R6 ;  /* 0x0000000604001986 */ /* 0x000fe2000c10154c */
[----:B------:R-:W-:Y:S02]  /*e5940*/  ISETP.LT.AND P3, PT, R28, UR4, !P2 ;  /* 0x000000041c007c0c */ /* 0x000fe4000d761270 */
[----:B------:R-:W-:Y:S02]  /*e5950*/  ISETP.LT.AND P1, PT, R21, UR4, !P0 ;  /* 0x0000000415007c0c */ /* 0x000fe4000c721270 */
[----:B------:R-:W-:Y:S01]  /*e5960*/  ISETP.GE.AND P2, PT, R0, UR25, PT ;  /* 0x0000001900007c0c */ /* 0x000fe2000bf46270 */
[----:B--2---:R-:W-:-:S05]  /*e5970*/  IMAD.WIDE R2, R19, 0x2, R16 ;  /* 0x0000000213027825 */ /* 0x004fca00078e0210 */
[----:B---3--:R0:W-:Y:S01]  /*e5980*/  @P6 STG.E.U16 desc[UR76][R2.64], R18 ;  /* 0x0000001202006986 */ /* 0x0081e2000c10154c */
[----:B------:R-:W-:Y:S01]  /*e5990*/  PRMT R0, R18, 0x7632, R0 ;  /* 0x0000763212007816 */ /* 0x000fe20000000000 */
[----:B0-----:R-:W-:Y:S02]  /*e59a0*/  IMAD.WIDE R2, R19, 0x2, R14 ;  /* 0x0000000213027825 */ /* 0x001fe400078e020e */
[----:B------:R-:W2:Y:S04]  /*e59b0*/  LDL.LU R19, [R1+0x69c] ;  /* 0x00069c0001137983 */ /* 0x000ea80000300800 */
[----:B------:R-:W3:Y:S01]  /*e59c0*/  LDL.LU R18, [R1+0x142c] ;  /* 0x00142c0001127983 */ /* 0x000ee20000300800 */
[----:B----4-:R-:W-:-:S04]  /*e59d0*/  IMAD.WIDE R4, R26, 0x2, R16 ;  /* 0x000000021a047825 */ /* 0x010fc800078e0210 */
[----:B------:R-:W-:Y:S02]  /*e59e0*/  IMAD.WIDE R6, R26, 0x2, R14 ;  /* 0x000000021a067825 */ /* 0x000fe400078e020e */
[----:B------:R-:W4:Y:S04]  /*e59f0*/  LDL.LU R26, [R1+0x7e0] ;  /* 0x0007e000011a7983 */ /* 0x000f280000300800 */
[----:B------:R0:W-:Y:S04]  /*e5a00*/  @P3 STG.E.U16 desc[UR76][R2.64], R0 ;  /* 0x0000000002003986 */ /* 0x0001e8000c10154c */
[----:B-----5:R1:W-:Y:S01]  /*e5a10*/  @P1 STG.E.U16 desc[UR76][R4.64], R22 ;  /* 0x0000001604001986 */ /* 0x0203e2000c10154c */
[----:B0-----:R-:W-:-:S04]  /*e5a20*/  IMAD.WIDE R2, R12, 0x2, R16 ;  /* 0x000000020c027825 */ /* 0x001fc800078e0210 */
[----:B-1----:R-:W-:Y:S02]  /*e5a30*/  IMAD.WIDE R4, R12, 0x2, R14 ;  /* 0x000000020c047825 */ /* 0x002fe400078e020e */
[----:B------:R-:W5:Y:S01]  /*e5a40*/  LDL.LU R12, [R1+0x1430] ;  /* 0x00143000010c7983 */ /* 0x000f620000300800 */
[----:B------:R-:W-:Y:S02]  /*e5a50*/  ISETP.LT.AND P0, PT, R28, UR4, !P0 ;  /* 0x000000041c007c0c */ /* 0x000fe4000c701270 */
[C---:B------:R-:W-:Y:S01]  /*e5a60*/  ISETP.LT.AND P6, PT, R21.reuse, UR4, !P5 ;  /* 0x0000000415007c0c */ /* 0x040fe2000efc1270 */
[----:B------:R-:W5:Y:S01]  /*e5a70*/  LDL.LU R25, [R1+0x7a0] ;  /* 0x0007a00001197983 */ /* 0x000f620000300800 */
[----:B------:R-:W-:Y:S02]  /*e5a80*/  PRMT R9, R22, 0x7632, R9 ;  /* 0x0000763216097816 */ /* 0x000fe40000000009 */
[----:B------:R-:W-:Y:S01]  /*e5a90*/  ISETP.LT.AND P5, PT, R28, UR4, !P5 ;  /* 0x000000041c007c0c */ /* 0x000fe2000efa1270 */
[----:B------:R-:W-:Y:S01]  /*e5aa0*/  VIADD R8, R20, 0x1e8 ;  /* 0x000001e814087836 */ /* 0x000fe20000000000 */
[----:B------:R-:W-:Y:S01]  /*e5ab0*/  ISETP.LT.AND P1, PT, R21, UR4, !P2 ;  /* 0x0000000415007c0c */ /* 0x000fe2000d721270 */
[----:B------:R-:W5:Y:S04]  /*e5ac0*/  LDL.LU R22, [R1+0x1434] ;  /* 0x0014340001167983 */ /* 0x000f680000300800 */
[----:B------:R0:W-:Y:S01]  /*e5ad0*/  @P0 STG.E.U16 desc[UR76][R6.64], R9 ;  /* 0x0000000906000986 */ /* 0x0001e2000c10154c */
[----:B------:R-:W-:Y:S01]  /*e5ae0*/  ISETP.GE.AND P3, PT, R8, UR23, PT ;  /* 0x0000001708007c0c */ /* 0x000fe2000bf66270 */
[----:B0-----:R-:W-:Y:S01]  /*e5af0*/  VIADD R6, R20, 0x1e9 ;  /* 0x000001e914067836 */ /* 0x001fe20000000000 */
[----:B------:R-:W-:Y:S01]  /*e5b00*/  PRMT R0, R11, 0x7632, R0 ;  /* 0x000076320b007816 */ /* 0x000fe20000000000 */
[----:B------:R0:W-:Y:S03]  /*e5b10*/  @P6 STG.E.U16 desc[UR76][R2.64], R11 ;  /* 0x0000000b02006986 */ /* 0x0001e6000c10154c */
[----:B------:R-:W-:Y:S01]  /*e5b20*/  ISETP.GE.AND P0, PT, R6, UR21, PT ;  /* 0x0000001506007c0c */ /* 0x000fe2000bf06270 */
[----:B------:R-:W-:Y:S01]  /*e5b30*/  VIADD R6, R20, 0x1ea ;  /* 0x000001ea14067836 */ /* 0x000fe20000000000 */
[----:B------:R-:W-:Y:S01]  /*e5b40*/  ISETP.LT.AND P2, PT, R28, UR4, !P2 ;  /* 0x000000041c007c0c */ /* 0x000fe2000d741270 */
[----:B------:R1:W-:Y:S01]  /*e5b50*/  @P5 STG.E.U16 desc[UR76][R4.64], R0 ;  /* 0x0000000004005986 */ /* 0x0003e2000c10154c */
[----:B------:R-:W-:-:S02]  /*e5b60*/  ISETP.LT.AND P6, PT, R21, UR4, !P3 ;  /* 0x0000000415007c0c */ /* 0x000fc4000dfc1270 */
[----:B------:R-:W-:Y:S01]  /*e5b70*/  ISETP.GE.AND P5, PT, R6, UR19, PT ;  /* 0x0000001306007c0c */ /* 0x000fe2000bfa6270 */
[C---:B0-----:R-:W-:Y:S01]  /*e5b80*/  IMAD.WIDE R2, R10.reuse, 0x2, R16 ;  /* 0x000000020a027825 */ /* 0x041fe200078e0210 */
[----:B------:R-:W5:Y:S03]  /*e5b90*/  LDL.LU R11, [R1+0x7e4] ;  /* 0x0007e400010b7983 */ /* 0x000f660000300800 */
[----:B-1----:R-:W-:-:S04]  /*e5ba0*/  IMAD.WIDE R4, R10, 0x2, R14 ;  /* 0x000000020a047825 */ /* 0x002fc800078e020e */
[----:B------:R-:W-:Y:S01]  /*e5bb0*/  VIADD R0, R20, 0x1eb ;  /* 0x000001eb14007836 */ /* 0x000fe20000000000 */
[----:B--2---:R-:W-:Y:S01]  /*e5bc0*/  PRMT R6, R19, 0x7632, R6 ;  /* 0x0000763213067816 */ /* 0x004fe20000000006 */
[----:B------:R0:W-:Y:S04]  /*e5bd0*/  @P1 STG.E.U16 desc[UR76][R2.64], R19 ;  /* 0x0000001302001986 */ /* 0x0001e8000c10154c */
[----:B0-----:R-:W2:Y:S01]  /*e5be0*/  LDL.LU R19, [R1+0x1438] ;  /* 0x0014380001137983 */ /* 0x001ea20000300800 */
[----:B---3--:R-:W-:-:S03]  /*e5bf0*/  IMAD.WIDE R2, R18, 0x2, R16 ;  /* 0x0000000212027825 */ /* 0x008fc600078e0210 */
[----:B------:R-:W-:Y:S04]  /*e5c00*/  @P2 STG.E.U16 desc[UR76][R4.64], R6 ;  /* 0x0000000604002986 */ /* 0x000fe8000c10154c */
[----:B----4-:R0:W-:Y:S04]  /*e5c10*/  @P6 STG.E.U16 desc[UR76][R2.64], R26 ;  /* 0x0000001a02006986 */ /* 0x0101e8000c10154c */
[----:B------:R-:W3:Y:S01]  /*e5c20*/  LDL.LU R10, [R1+0x7a4] ;  /* 0x0007a400010a7983 */ /* 0x000ee20000300800 */
[----:B------:R-:W-:Y:S01]  /*e5c30*/  ISETP.GE.AND P1, PT, R0, UR17, PT ;  /* 0x0000001100007c0c */ /* 0x000fe2000bf26270 */
[----:B0-----:R-:W-:-:S02]  /*e5c40*/  IMAD.WIDE R2, R18, 0x2, R14 ;  /* 0x0000000212027825 */ /* 0x001fc400078e020e */
[----:B------:R-:W4:Y:S01]  /*e5c50*/  LDL.LU R18, [R1+0x143c] ;  /* 0x00143c0001127983 */ /* 0x000f220000300800 */
[----:B------:R-:W-:Y:S01]  /*e5c60*/  PRMT R0, R26, 0x7632, R0 ;  /* 0x000076321a007816 */ /* 0x000fe20000000000 */
[----:B-----5:R-:W-:-:S04]  /*e5c70*/  IMAD.WIDE R4, R12, 0x2, R16 ;  /* 0x000000020c047825 */ /* 0x020fc800078e0210 */
[----:B------:R-:W-:Y:S02]  /*e5c80*/  IMAD.WIDE R6, R12, 0x2, R14 ;  /* 0x000000020c067825 */ /* 0x000fe400078e020e */
[----:B------:R-:W5:Y:S04]  /*e5c90*/  LDL.LU R12, [R1+0x7e8] ;  /* 0x0007e800010c7983 */ /* 0x000f680000300800 */
[----:B------:R-:W5:Y:S01]  /*e5ca0*/  LDL.LU R26, [R1+0x1440] ;  /* 0x00144000011a7983 */ /* 0x000f620000300800 */
[C---:B------:R-:W-:Y:S02]  /*e5cb0*/  ISETP.LT.AND P3, PT, R28.reuse, UR4, !P3 ;  /* 0x000000041c007c0c */ /* 0x040fe4000df61270 */
[----:B------:R-:W-:Y:S01]  /*e5cc0*/  ISETP.LT.AND P2, PT, R21, UR4, !P0 ;  /* 0x0000000415007c0c */ /* 0x000fe2000c741270 */
[----:B------:R-:W5:Y:S01]  /*e5cd0*/  LDL.LU R23, [R1+0x7a8] ;  /* 0x0007a80001177983 */ /* 0x000f620000300800 */
[----:B------:R-:W-:-:S02]  /*e5ce0*/  ISETP.LT.AND P0, PT, R28, UR4, !P0 ;  /* 0x000000041c007c0c */ /* 0x000fc4000c701270 */
[----:B------:R-:W-:Y:S02]  /*e5cf0*/  ISETP.LT.AND P6, PT, R21, UR4, !P5 ;  /* 0x0000000415007c0c */ /* 0x000fe4000efc1270 */
[----:B------:R-:W-:Y:S02]  /*e5d00*/  ISETP.LT.AND P5, PT, R28, UR4, !P5 ;  /* 0x000000041c007c0c */ /* 0x000fe4000efa1270 */
[----:B------:R-:W-:-:S03]  /*e5d10*/  PRMT R9, R25, 0x7632, R9 ;  /* 0x0000763219097816 */ /* 0x000fc60000000009 */
[----:B------:R0:W-:Y:S04]  /*e5d20*/  @P3 STG.E.U16 desc[UR76][R2.64], R0 ;  /* 0x0000000002003986 */ /* 0x0001e8000c10154c */
[----:B------:R1:W-:Y:S04]  /*e5d30*/  @P2 STG.E.U16 desc[UR76][R4.64], R25 ;  /* 0x0000001904002986 */ /* 0x0003e8000c10154c */
[----:B------:R1:W-:Y:S01]  /*e5d40*/  @P0 STG.E.U16 desc[UR76][R6.64], R9 ;  /* 0x0000000906000986 */ /* 0x0003e2000c10154c */
[----:B0-----:R-:W-:-:S04]  /*e5d50*/  IMAD.WIDE R2, R22, 0x2, R16 ;  /* 0x0000000216027825 */ /* 0x001fc800078e0210 */
[----:B-1----:R-:W-:Y:S01]  /*e5d60*/  IMAD.WIDE R4, R22, 0x2, R14 ;  /* 0x0000000216047825 */ /* 0x002fe200078e020e */
[----:B------:R-:W5:Y:S01]  /*e5d70*/  LDL.LU R25, [R1+0x1444] ;  /* 0x0014440001197983 */ /* 0x000f620000300800 */
[----:B------:R-:W-:-:S03]  /*e5d80*/  PRMT R6, R11, 0x7632, R6 ;  /* 0x000076320b067816 */ /* 0x000fc60000000006 */
[----:B------:R-:W-:Y:S01]  /*e5d90*/  @P6 STG.E.U16 desc[UR76][R2.64], R11 ;  /* 0x0000000b02006986 */ /* 0x000fe2000c10154c */
[----:B------:R-:W-:-:S03]  /*e5da0*/  ISETP.LT.AND P2, PT, R21, UR4, !P1 ;  /* 0x0000000415007c0c */ /* 0x000fc6000cf41270 */
[----:B------:R0:W-:Y:S01]  /*e5db0*/  @P5 STG.E.U16 desc[UR76][R4.64], R6 ;  /* 0x0000000604005986 */ /* 0x0001e2000c10154c */
[----:B------:R-:W-:Y:S01]  /*e5dc0*/  ISETP.LT.AND P1, PT, R28, UR4, !P1 ;  /* 0x000000041c007c0c */ /* 0x000fe2000cf21270 */
[----:B------:R-:W-:-:S05]  /*e5dd0*/  VIADD R8, R20, 0x1ec ;  /* 0x000001ec14087836 */ /* 0x000fca0000000000 */
[----:B------:R-:W-:Y:S01]  /*e5de0*/  ISETP.GE.AND P3, PT, R8, UR15, PT ;  /* 0x0000000f08007c0c */ /* 0x000fe2000bf66270 */
[----:B0-----:R-:W-:-:S05]  /*e5df0*/  VIADD R6, R20, 0x1ed ;  /* 0x000001ed14067836 */ /* 0x001fca0000000000 */
[----:B------:R-:W-:Y:S01]  /*e5e00*/  ISETP.GE.AND P5, PT, R6, UR13, PT ;  /* 0x0000000d06007c0c */ /* 0x000fe2000bfa6270 */
[----:B--2---:R-:W-:-:S04]  /*e5e10*/  IMAD.WIDE R2, R19, 0x2, R16 ;  /* 0x0000000213027825 */ /* 0x004fc800078e0210 */
[----:B------:R-:W-:Y:S02]  /*e5e20*/  IMAD.WIDE R4, R19, 0x2, R14 ;  /* 0x0000000213047825 */ /* 0x000fe400078e020e */
[----:B------:R-:W2:Y:S04]  /*e5e30*/  LDL.LU R19, [R1+0x7ec] ;  /* 0x0007ec0001137983 */ /* 0x000ea80000300800 */
[----:B------:R-:W2:Y:S01]  /*e5e40*/  LDL.LU R22, [R1+0x1448] ;  /* 0x0014480001167983 */ /* 0x000ea20000300800 */
[----:B---3--:R-:W-:-:S03]  /*e5e50*/  PRMT R8, R10, 0x7632, R8 ;  /* 0x000076320a087816 */ /* 0x008fc60000000008 */
[----:B------:R0:W-:Y:S01]  /*e5e60*/  @P2 STG.E.U16 desc[UR76][R2.64], R10 ;  /* 0x0000000a02002986 */ /* 0x0001e2000c10154c */
[----:B----4-:R-:W-:-:S04]  /*e5e70*/  IMAD.WIDE R6, R18, 0x2, R16 ;  /* 0x0000000212067825 */ /* 0x010fc800078e0210 */
[--C-:B0-----:R-:W-:Y:S02]  /*e5e80*/  IMAD.WIDE R2, R18, 0x2, R14.reuse ;  /* 0x0000000212027825 */ /* 0x101fe400078e020e */
[----:B------:R-:W3:Y:S04]  /*e5e90*/  LDL.LU R18, [R1+0x7ac] ;  /* 0x0007ac0001127983 */ /* 0x000ee80000300800 */
[----:B------:R0:W-:Y:S01]  /*e5ea0*/  @P1 STG.E.U16 desc[UR76][R4.64], R8 ;  /* 0x0000000804001986 */ /* 0x0001e2000c10154c */
[----:B-----5:R-:W-:-:S03]  /*e5eb0*/  IMAD.WIDE R10, R26, 0x2, R14 ;  /* 0x000000021a0a7825 */ /* 0x020fc600078e020e */
[----:B------:R-:W4:Y:S04]  /*e5ec0*/  LDL.LU R24, [R1+0x7f0] ;  /* 0x0007f00001187983 */ /* 0x000f280000300800 */
[----:B------:R-:W5:Y:S01]  /*e5ed0*/  LDL.LU R27, [R1+0x144c] ;  /* 0x00144c00011b7983 */ /* 0x000f620000300800 */
[----:B0-----:R-:W-:-:S03]  /*e5ee0*/  IMAD.WIDE R8, R26, 0x2, R16 ;  /* 0x000000021a087825 */ /* 0x001fc600078e0210 */
[----:B------:R-:W4:Y:S01]  /*e5ef0*/  LDL.LU R26, [R1+0x1450] ;  /* 0x00145000011a7983 */ /* 0x000f220000300800 */
[----:B------:R-:W-:Y:S01]  /*e5f00*/  ISETP.LT.AND P6, PT, R21, UR4, !P3 ;  /* 0x0000000415007c0c */ /* 0x000fe2000dfc1270 */
[----:B------:R-:W-:Y:S01]  /*e5f10*/  VIADD R0, R20, 0x1f2 ;  /* 0x000001f214007836 */ /* 0x000fe20000000000 */
[----:B------:R-:W-:-:S04]  /*e5f20*/  ISETP.LT.AND P3, PT, R28, UR4, !P3 ;  /* 0x000000041c007c0c */ /* 0x000fc8000df61270 */
[----:B------:R-:W-:Y:S01]  /*e5f30*/  ISETP.GE.AND P0, PT, R0, UR6, PT ;  /* 0x0000000600007c0c */ /* 0x000fe2000bf06270 */
[----:B------:R-:W-:Y:S01]  /*e5f40*/  VIADD R0, R20, 0x1ee ;  /* 0x000001ee14007836 */ /* 0x000fe20000000000 */
[----:B------:R-:W-:-:S04]  /*e5f50*/  ISETP.LT.AND P1, PT, R21, UR4, !P5 ;  /* 0x0000000415007c0c */ /* 0x000fc8000ef21270 */
[----:B------:R-:W-:Y:S01]  /*e5f60*/  ISETP.GE.AND P2, PT, R0, UR11, PT ;  /* 0x0000000b00007c0c */ /* 0x000fe2000bf46270 */
[----:B------:R0:W-:Y:S01]  /*e5f70*/  @P6 STG.E.U16 desc[UR76][R6.64], R12 ;  /* 0x0000000c06006986 */ /* 0x0001e2000c10154c */
[----:B------:R-:W-:Y:S02]  /*e5f80*/  ISETP.LT.AND P5, PT, R28, UR4, !P5 ;  /* 0x000000041c007c0c */ /* 0x000fe4000efa1270 */
[----:B------:R-:W-:Y:S01]  /*e5f90*/  ISETP.LT.AND P6, PT, R21, UR4, !P2 ;  /* 0x0000000415007c0c */ /* 0x000fe2000d7c1270 */
[----:B------:R-:W1:Y:S01]  /*e5fa0*/  LDS.128 R4, [R29] ;  /* 0x000000001d047984 */ /* 0x000e620000000c00 */
[----:B------:R-:W-:Y:S02]  /*e5fb0*/  PRMT R0, R12, 0x7632, R0 ;  /* 0x000076320c007816 */ /* 0x000fe40000000000 */
[----:B------:R-:W-:-:S03]  /*e5fc0*/  PRMT R13, R23, 0x7632, R13 ;  /* 0x00007632170d7816 */ /* 0x000fc6000000000d */
[----:B------:R0:W-:Y:S02]  /*e5fd0*/  @P3 STG.E.U16 desc[UR76][R2.64], R0 ;  /* 0x0000000002003986 */ /* 0x0001e4000c10154c */
[----:B0-----:R-:W-:Y:S01]  /*e5fe0*/  VIADD R12, R20, 0x1ef ;  /* 0x000001ef140c7836 */ /* 0x001fe20000000000 */
[----:B------:R-:W-:Y:S01]  /*e5ff0*/  ISETP.LT.AND P2, PT, R28, UR4, !P2 ;  /* 0x000000041c007c0c */ /* 0x000fe2000d741270 */
[----:B------:R0:W-:Y:S03]  /*e6000*/  @P1 STG.E.U16 desc[UR76][R8.64], R23 ;  /* 0x0000001708001986 */ /* 0x0001e6000c10154c */
[----:B------:R-:W-:Y:S01]  /*e6010*/  ISETP.GE.AND P3, PT, R12, UR7, PT ;  /* 0x000000070c007c0c */ /* 0x000fe2000bf66270 */
[----:B------:R2:W-:Y:S01]  /*e6020*/  @P5 STG.E.U16 desc[UR76][R10.64], R13 ;  /* 0x0000000d0a005986 */ /* 0x0005e2000c10154c */
[----:B------:R-:W-:Y:S02]  /*e6030*/  IMAD.WIDE R2, R25, 0x2, R16 ;  /* 0x0000000219027825 */ /* 0x000fe400078e0210 */
[----:B------:R-:W-:-:S02]  /*e6040*/  ISETP.LT.AND P5, PT, R21, UR4, !P3 ;  /* 0x0000000415007c0c */ /* 0x000fc4000dfa1270 */
[----:B------:R-:W-:Y:S01]  /*e6050*/  ISETP.LT.AND P3, PT, R28, UR4, !P3 ;  /* 0x000000041c007c0c */ /* 0x000fe2000df61270 */
[----:B0-----:R-:W-:Y:S01]  /*e6060*/  IMAD.WIDE R8, R25, 0x2, R14 ;  /* 0x0000000219087825 */ /* 0x001fe200078e020e */
[----:B--2---:R-:W-:Y:S01]  /*e6070*/  PRMT R10, R19, 0x7632, R10 ;  /* 0x00007632130a7816 */ /* 0x004fe2000000000a */
[----:B------:R0:W-:Y:S04]  /*e6080*/  @P6 STG.E.U16 desc[UR76][R2.64], R19 ;  /* 0x0000001302006986 */ /* 0x0001e8000c10154c */
[----:B0-----:R-:W2:Y:S01]  /*e6090*/  LDL.LU R19, [R1+0x1454] ;  /* 0x0014540001137983 */ /* 0x001ea20000300800 */
[----:B------:R-:W-:-:S03]  /*e60a0*/  IMAD.WIDE R2, R22, 0x2, R16 ;  /* 0x0000000216027825 */ /* 0x000fc600078e0210 */
[----:B------:R-:W2:Y:S04]  /*e60b0*/  LDL.LU R25, [R1+0x7f4] ;  /* 0x0007f40001197983 */ /* 0x000ea80000300800 */
[----:B------:R0:W-:Y:S04]  /*e60c0*/  @P2 STG.E.U16 desc[UR76][R8.64], R10 ;  /* 0x0000000a08002986 */ /* 0x0001e8000c10154c */
[----:B---3--:R3:W-:Y:S01]  /*e60d0*/  @P5 STG.E.U16 desc[UR76][R2.64], R18 ;  /* 0x0000001202005986 */ /* 0x0087e2000c10154c */
[----:B0-----:R-:W-:Y:S01]  /*e60e0*/  IMAD.WIDE R8, R22, 0x2, R14 ;  /* 0x0000000216087825 */ /* 0x001fe200078e020e */
[----:B------:R-:W-:-:S02]  /*e60f0*/  PRMT R10, R18, 0x7632, R10 ;  /* 0x00007632120a7816 */ /* 0x000fc4000000000a */
[----:B------:R-:W2:Y:S04]  /*e6100*/  LDL.LU R22, [R1+0x1458] ;  /* 0x0014580001167983 */ /* 0x000ea80000300800 */
[----:B---3--:R-:W3:Y:S04]  /*e6110*/  LDL.LU R18, [R1+0x145c] ;  /* 0x00145c0001127983 */ /* 0x008ee80000300800 */
[----:B------:R4:W-:Y:S02]  /*e6120*/  @P3 STG.E.U16 desc[UR76][R8.64], R10 ;  /* 0x0000000a08003986 */ /* 0x0009e4000c10154c */
[----:B----4-:R-:W-:-:S04]  /*e6130*/  IMAD.WIDE R8, R26, 0x2, R16 ;  /* 0x000000021a087825 */ /* 0x010fc800078e0210 */
[----:B------:R-:W-:Y:S02]  /*e6140*/  IMAD.WIDE R10, R26, 0x2, R14 ;  /* 0x000000021a0a7825 */ /* 0x000fe400078e020e */
[----:B------:R-:W4:Y:S02]  /*e6150*/  LDL.LU R26, [R1+0x7f8] ;  /* 0x0007f800011a7983 */ /* 0x000f240000300800 */
[----:B------:R-:W-:-:S05]  /*e6160*/  VIADD R0, R20, 0x1f0 ;  /* 0x000001f014007836 */ /* 0x000fca0000000000 */
[----:B------:R-:W-:Y:S01]  /*e6170*/  ISETP.GE.AND P1, PT, R0, UR9, PT ;  /* 0x0000000900007c0c */ /* 0x000fe2000bf26270 */
[----:B------:R-:W-:-:S03]  /*e6180*/  VIADD R0, R20, 0x1f1 ;  /* 0x000001f114007836 */ /* 0x000fc60000000000 */
[----:B------:R-:W-:Y:S01]  /*e6190*/  ISETP.LT.AND P6, PT, R21, UR4, !P1 ;  /* 0x0000000415007c0c */ /* 0x000fe2000cfc1270 */
[----:B-----5:R-:W-:Y:S01]  /*e61a0*/  IMAD.WIDE R2, R27, 0x2, R16 ;  /* 0x000000021b027825 */ /* 0x020fe200078e0210 */
[----:B------:R-:W-:Y:S02]  /*e61b0*/  ISETP.GE.AND P2, PT, R0, UR5, PT ;  /* 0x0000000500007c0c */ /* 0x000fe4000bf46270 */
[----:B------:R-:W-:Y:S01]  /*e61c0*/  ISETP.LT.AND P5, PT, R28, UR4, !P1 ;  /* 0x000000041c007c0c */ /* 0x000fe2000cfa1270 */
[----:B------:R-:W-:Y:S01]  /*e61d0*/  VIADD R0, R20, 0x1f3 ;  /* 0x000001f314007836 */ /* 0x000fe20000000000 */
[----:B------:R-:W-:Y:S02]  /*e61e0*/  ISETP.LT.AND P3, PT, R21, UR4, !P2 ;  /* 0x0000000415007c0c */ /* 0x000fe4000d761270 */
[----:B------:R-:W-:Y:S02]  /*e61f0*/  ISETP.LT.AND P2, PT, R28, UR4, !P2 ;  /* 0x000000041c007c0c */ /* 0x000fe4000d741270 */
[----:B------:R-:W-:-:S03]  /*e6200*/  ISETP.GE.AND P1, PT, R0, UR6, PT ;  /* 0x0000000600007c0c */ /* 0x000fc6000bf26270 */
[----:B------:R0:W-:Y:S01]  /*e6210*/  @P6 STG.E.U16 desc[UR76][R2.64], R24 ;  /* 0x0000001802006986 */ /* 0x0001e2000c10154c */
[----:B------:R-:W-:Y:S02]  /*e6220*/  ISETP.LT.AND P6, PT, R21, UR4, !P0 ;  /* 0x0000000415007c0c */ /* 0x000fe4000c7c1270 */
[----:B------:R-:W-:Y:S01]  /*e6230*/  PRMT R0, R24, 0x7632, R0 ;  /* 0x0000763218007816 */ /* 0x000fe20000000000 */
[----:B------:R-:W-:Y:S01]  /*e6240*/  VIADD R12, R20, 0x1f4 ;  /* 0x000001f4140c7836 */ /* 0x000fe20000000000 */
[----:B-1----:R-:W-:Y:S02]  /*e6250*/  PRMT R13, R4, 0x7632, R13 ;  /* 0x00007632040d7816 */ /* 0x002fe4000000000d */
[----:B------:R-:W-:Y:S01]  /*e6260*/  ISETP.LT.AND P0, PT, R28, UR4, !P0 ;  /* 0x000000041c007c0c */ /* 0x000fe2000c701270 */
[----:B0-----:R-:W-:-:S05]  /*e6270*/  IMAD.WIDE R2, R27, 0x2, R14 ;  /* 0x000000021b027825 */ /* 0x001fca00078e020e */
[----:B------:R-:W-:Y:S01]  /*e6280*/  @P5 STG.E.U16 desc[UR76][R2.64], R0 ;  /* 0x0000000002005986 */ /* 0x000fe2000c10154c */
[----:B------:R-:W-:-:S03]  /*e6290*/  ISETP.GE.AND P5, PT, R12, UR6, PT ;  /* 0x000000060c007c0c */ /* 0x000fc6000bfa6270 */
[----:B------:R-:W-:Y:S01]  /*e62a0*/  @P3 STG.E.U16 desc[UR76][R8.64], R4 ;  /* 0x0000000408003986 */ /* 0x000fe2000c10154c */
[----:B------:R-:W-:Y:S02]  /*e62b0*/  ISETP.LT.AND P3, PT, R21, UR4, !P1 ;  /* 0x0000000415007c0c */ /* 0x000fe4000cf61270 */
[----:B------:R-:W-:Y:S01]  /*e62c0*/  ISETP.LT.AND P1, PT, R28, UR4, !P1 ;  /* 0x000000041c007c0c */ /* 0x000fe2000cf21270 */
[----:B------:R0:W-:Y:S02]  /*e62d0*/  @P2 STG.E.U16 desc[UR76][R10.64], R13 ;  /* 0x0000000d0a002986 */ /* 0x0001e4000c10154c */
[C---:B0-----:R-:W-:Y:S02]  /*e62e0*/  VIADD R10, R20.reuse, 0x1f6 ;  /* 0x000001f6140a7836 */ /* 0x041fe40000000000 */
[----:B------:R-:W-:-:S05]  /*e62f0*/  VIADD R0, R20, 0x1f5 ;  /* 0x000001f514007836 */ /* 0x000fca0000000000 */
[----:B------:R-:W-:Y:S01]  /*e6300*/  ISETP.GE.AND P2, PT, R0, UR6, PT ;  /* 0x0000000600007c0c */ /* 0x000fe2000bf46270 */
[----:B------:R-:W-:Y:S02]  /*e6310*/  VIADD R0, R20, 0x1f7 ;  /* 0x000001f714007836 */ /* 0x000fe40000000000 */
[----:B--2---:R-:W-:-:S05]  /*e6320*/  IMAD.WIDE R2, R19, 0x2, R16 ;  /* 0x0000000213027825 */ /* 0x004fca00078e0210 */
[----:B------:R0:W-:Y:S01]  /*e6330*/  @P6 STG.E.U16 desc[UR76][R2.64], R25 ;  /* 0x0000001902006986 */ /* 0x0001e2000c10154c */
[----:B------:R-:W-:Y:S01]  /*e6340*/  ISETP.LT.AND P6, PT, R21, UR4, !P5 ;  /* 0x0000000415007c0c */ /* 0x000fe2000efc1270 */
[----:B------:R-:W-:Y:S01]  /*e6350*/  IMAD.WIDE R8, R19, 0x2, R14 ;  /* 0x0000000213087825 */ /* 0x000fe200078e020e */
[----:B------:R-:W-:Y:S01]  /*e6360*/  PRMT R4, R25, 0x7632, R4 ;  /* 0x0000763219047816 */ /* 0x000fe20000000004 */
[----:B------:R-:W2:Y:S04]  /*e6370*/  LDL.LU R19, [R1+0x1460] ;  /* 0x0014600001137983 */ /* 0x000ea80000300800 */
[----:B------:R1:W-:Y:S01]  /*e6380*/  @P0 STG.E.U16 desc[UR76][R8.64], R4 ;  /* 0x0000000408000986 */ /* 0x0003e2000c10154c */
[----:B------:R-:W-:-:S03]  /*e6390*/  ISETP.GE.AND P0, PT, R10, UR6, PT ;  /* 0x000000060a007c0c */ /* 0x000fc6000bf06270 */
[----:B------:R-:W5:Y:S04]  /*e63a0*/  LDL.LU R24, [R1+0x1468] ;  /* 0x0014680001187983 */ /* 0x000f680000300800 */
[----:B------:R-:W5:Y:S01]  /*e63b0*/  LDL.LU R23, [R1+0x7fc] ;  /* 0x0007fc0001177983 */ /* 0x000f620000300800 */
[----:B0-----:R-:W-:Y:S01]  /*e63c0*/  IMAD.WIDE R2, R22, 0x2, R16 ;  /* 0x0000000216027825 */ /* 0x001fe200078e0210 */
[----:B-1----:R-:W-:-:S03]  /*e63d0*/  PRMT R4, R5, 0x7632, R4 ;  /* 0x0000763205047816 */ /* 0x002fc60000000004 */
[----:B------:R-:W-:Y:S01]  /*e63e0*/  IMAD.WIDE R8, R22, 0x2, R14 ;  /* 0x0000000216087825 */ /* 0x000fe200078e020e */
[----:B------:R-:W-:Y:S03]  /*e63f0*/  @P3 STG.E.U16 desc[UR76][R2.64], R5 ;  /* 0x0000000502003986 */ /* 0x000fe6000c10154c */
[----:B---3--:R-:W-:Y:S01]  /*e6400*/  IMAD.WIDE R10, R18, 0x2, R16 ;  /* 0x00000002120a7825 */ /* 0x008fe200078e0210 */
[----:B------:R-:W-:Y:S04]  /*e6410*/  @P1 STG.E.U16 desc[UR76][R8.64], R4 ;  /* 0x0000000408001986 */ /* 0x000fe8000c10154c */
[----:B----4-:R-:W-:Y:S04]  /*e6420*/  @P6 STG.E.U16 desc[UR76][R10.64], R26 ;  /* 0x0000001a0a006986 */ /* 0x010fe8000c10154c */
[----:B------:R-:W0:Y:S01]  /*e6430*/  LDS.128 R8, [R29+0x400] ;  /* 0x000400001d087984 */ /* 0x000e220000000c00 */
[----:B------:R-:W-:-:S02]  /*e6440*/  ISETP.LT.AND P1, PT, R21, UR4, !P2 ;  /* 0x0000000415007c0c */ /* 0x000fc4000d721270 */
[----:B------:R-:W-:Y:S02]  /*e6450*/  ISETP.LT.AND P6, PT, R21, UR4, !P0 ;  /* 0x0000000415007c0c */ /* 0x000fe4000c7c1270 */
[----:B------:R-:W3:Y:S04]  /*e6460*/  LDL.LU R21, [R1+0x2ad4] ;  /* 0x002ad40001157983 */ /* 0x000ee80000300800 */
[----:B------:R-:W4:Y:S04]  /*e6470*/  LDL.LU R27, [R1+0x1464] ;  /* 0x00146400011b7983 */ /* 0x000f280000300800 */
[----:B------:R-:W4:Y:S01]  /*e6480*/  LDL.LU R22, [R1+0x1474] ;  /* 0x0014740001167983 */ /* 0x000f220000300800 */
[----:B------:R-:W-:-:S02]  /*e6490*/  ISETP.GE.AND P3, PT, R0, UR6, PT ;  /* 0x0000000600007c0c */ /* 0x000fc4000bf66270 */
[----:B------:R-:W-:Y:S01]  /*e64a0*/  PRMT R0, R26, 0x7632, R0 ;  /* 0x000076321a007816 */ /* 0x000fe20000000000 */
[----:B0-----:R0:W-:Y:S04]  /*e64b0*/  STL [R1+0x2ad0], R10 ;  /* 0x002ad00a01007387 */ /* 0x0011e80000100800 */
[----:B0-----:R-:W4:Y:S04]  /*e64c0*/  LDL.LU R10, [R1+0x1c0] ;  /* 0x0001c000010a7983 */ /* 0x001f280000300800 */
[----:B------:R0:W-:Y:S04]  /*e64d0*/  STL [R1+0x2acc], R11 ;  /* 0x002acc0b01007387 */ /* 0x0001e80000100800 */
[----:B------:R-:W4:Y:S04]  /*e64e0*/  LDL.LU R29, [R1+0x1c4] ;  /* 0x0001c400011d7983 */ /* 0x000f280000300800 */
[----:B------:R-:W4:Y:S04]  /*e64f0*/  LDL.LU R25, [R1+0x5c0] ;  /* 0x0005c00001197983 */ /* 0x000f280000300800 */
[----:B------:R-:W4:Y:S01]  /*e6500*/  LDL.LU R26, [R1+0x1470] ;  /* 0x00147000011a7983 */ /* 0x000f220000300800 */
[----:B------:R-:W-:-:S02]  /*e6510*/  ISETP.LT.AND P5, PT, R28, UR4, !P5 ;  /* 0x000000041c007c0c */ /* 0x000fc4000efa1270 */
[----:B------:R-:W-:Y:S01]  /*e6520*/  ISETP.LT.AND P2, PT, R28, UR4, !P2 ;  /* 0x000000041c007c0c */ /* 0x000fe2000d741270 */
[----:B------:R-:W-:Y:S01]  /*e6530*/  IMAD.WIDE R2, R18, 0x2, R14 ;  /* 0x0000000212027825 */ /* 0x000fe200078e020e */
[----:B------:R-:W-:Y:S01]  /*e6540*/  ISETP.LT.AND P0, PT, R28, UR4, !P0 ;  /* 0x000000041c007c0c */ /* 0x000fe2000c701270 */
[----:B0-----:R-:W4:Y:S02]  /*e6550*/  LDL.LU R11, [R1+0x1484] ;  /* 0x00148400010b7983 */ /* 0x001f240000300800 */
[----:B------:R-:W-:-:S06]  /*e6560*/  VIADD R20, R20, 0x1f8 ;  /* 0x000001f814147836 */ /* 0x000fcc0000000000 */
[----:B------:R0:W-:Y:S01]  /*e6570*/  @P5 STG.E.U16 desc[UR76][R2.64], R0 ;  /* 0x0000000002005986 */ /* 0x0001e2000c10154c */
[----:B------:R-:W-:Y:S01]  /*e6580*/  ISETP.GE.AND P5, PT, R20, UR6, PT ;  /* 0x0000000614007c0c */ /* 0x000fe2000bfa6270 */
[----:B--2---:R-:W-:-:S04]  /*e6590*/  IMAD.WIDE R4, R19, 0x2, R16 ;  /* 0x0000000213047825 */ /* 0x004fc800078e0210 */
[----:B------:R-:W-:Y:S01]  /*e65a0*/  IMAD.WIDE R12, R19, 0x2, R14 ;  /* 0x00000002130c7825 */ /* 0x000fe200078e020e */
[----:B------:R1:W-:Y:S03]  /*e65b0*/  @P1 STG.E.U16 desc[UR76][R4.64], R6 ;  /* 0x0000000604001986 */ /* 0x0003e6000c10154c */
[----:B-----5:R-:W-:Y:S01]  /*e65c0*/  IMAD.WIDE R18, R24, 0x2, R16 ;  /* 0x0000000218127825 */ /* 0x020fe200078e0210 */
[----:B0-----:R-:W-:-:S03]  /*e65d0*/  PRMT R0, R23, 0x7632, R0 ;  /* 0x0000763217007816 */ /* 0x001fc60000000000 */
[----:B-1----:R-:W-:Y:S01]  /*e65e0*/  IMAD.WIDE R4, R24, 0x2, R14 ;  /* 0x0000000218047825 */ /* 0x002fe200078e020e */
[----:B---3--:R-:W-:-:S05]  /*e65f0*/  PRMT R21, R6, 0x7632, R21 ;  /* 0x0000763206157816 */ /* 0x008fca0000000015 */
[----:B------:R0:W-:Y:S04]  /*e6600*/  @P2 STG.E.U16 desc[UR76][R12.64], R21 ;  /* 0x000000150c002986 */ /* 0x0001e8000c10154c */
[----:B------:R1:W-:Y:S01]  /*e6610*/  @P6 STG.E.U16 desc[UR76][R18.64], R23 ;  /* 0x0000001712006986 */ /* 0x0003e2000c10154c */
[----:B----4-:R-:W-:-:S03]  /*e6620*/  IMAD.WIDE R2, R27, 0x2, R16 ;  /* 0x000000021b027825 */ /* 0x010fc600078e0210 */
[----:B------:R2:W-:Y:S01]  /*e6630*/  @P0 STG.E.U16 desc[UR76][R4.64], R0 ;  /* 0x0000000004000986 */ /* 0x0005e2000c10154c */
[----:B0-----:R-:W-:-:S03]  /*e6640*/  IMAD.WIDE R12, R27, 0x2, R14 ;  /* 0x000000021b0c7825 */ /* 0x001fc600078e020e */
[----:B------:R-:W3:Y:S01]  /*e6650*/  LDL.LU R21, [R1+0x1480] ;  /* 0x0014800001157983 */ /* 0x000ee20000300800 */
[----:B-1----:R-:W-:-:S03]  /*e6660*/  IMAD.WIDE R18, R22, 0x2, R16 ;  /* 0x0000000216127825 */ /* 0x002fc600078e0210 */
[----:B------:R-:W4:Y:S01]  /*e6670*/  LDL.LU R24, [R1+0x147c] ;  /* 0x00147c0001187983 */ /* 0x000f220000300800 */
[----:B--2---:R-:W-:-:S03]  /*e6680*/  IMAD.WIDE R4, R22, 0x2, R14 ;  /* 0x0000000216047825 */ /* 0x004fc600078e020e */
[----:B------:R-:W2:Y:S04]  /*e6690*/  LDL.LU R23, [R1+0x5c8] ;  /* 0x0005c80001177983 */ /* 0x000ea80000300800 */
[----:B------:R-:W5:Y:S01]  /*e66a0*/  LDL.LU R27, [R1+0x1478] ;  /* 0x00147800011b7983 */ /* 0x000f620000300800 */
[C---:B------:R-:W-:Y:S02]  /*e66b0*/  VIADD R20, R10.reuse, 0x1f9 ;  /* 0x000001f90a147836 */ /* 0x040fe40000000000 */
[----:B------:R-:W-:Y:S01]  /*e66c0*/  VIADD R6, R10, 0x1fa ;  /* 0x000001fa0a067836 */ /* 0x000fe20000000000 */
[----:B------:R-:W-:Y:S02]  /*e66d0*/  ISETP.LT.AND P2, PT, R29, UR4, !P3 ;  /* 0x000000041d007c0c */ /* 0x000fe4000df41270 */
[----:B------:R-:W-:-:S02]  /*e66e0*/  ISETP.LT.AND P3, PT, R28, UR4, !P3 ;  /* 0x000000041c007c0c */ /* 0x000fc4000df61270 */
[----:B------:R-:W-:Y:S02]  /*e66f0*/  ISETP.LT.AND P6, PT, R29, UR4, !P5 ;  /* 0x000000041d007c0c */ /* 0x000fe4000efc1270 */
[----:B------:R-:W-:Y:S02]  /*e6700*/  ISETP.LT.AND P5, PT, R28, UR4, !P5 ;  /* 0x000000041c007c0c */ /* 0x000fe4000efa1270 */
[----:B------:R-:W-:Y:S02]  /*e6710*/  ISETP.GE.AND P1, PT, R20, UR6, PT ;  /* 0x0000000614007c0c */ /* 0x000fe4000bf26270 */
[----:B------:R-:W-:Y:S02]  /*e6720*/  PRMT R20, R7, 0x7632, R20 ;  /* 0x0000763207147816 */ /* 0x000fe40000000014 */
[----:B------:R-:W-:Y:S01]  /*e6730*/  ISETP.GE.AND P0, PT, R6, UR6, PT ;  /* 0x0000000606007c0c */ /* 0x000fe2000bf06270 */
[----:B------:R-:W-:Y:S01]  /*e6740*/  VIADD R6, R10, 0x1fb ;  /* 0x000001fb0a067836 */ /* 0x000fe20000000000 */
[----:B------:R0:W-:Y:S01]  /*e6750*/  @P2 STG.E.U16 desc[UR76][R2.64], R7 ;  /* 0x0000000702002986 */ /* 0x0001e2000c10154c */
[----:B------:R-:W-:-:S02]  /*e6760*/  PRMT R0, R25, 0x7632, R0 ;  /* 0x0000763219007816 */ /* 0x000fc40000000000 */
[----:B------:R-:W-:Y:S01]  /*e6770*/  ISETP.LT.AND P2, PT, R28, UR4, !P1 ;  /* 0x000000041c007c0c */ /* 0x000fe2000cf41270 */
[----:B------:R-:W-:Y:S01]  /*e6780*/  @P3 STG.E.U16 desc[UR76][R12.64], R20 ;  /* 0x000000140c003986 */ /* 0x000fe2000c10154c */
[----:B------:R-:W-:Y:S02]  /*e6790*/  ISETP.LT.AND P3, PT, R29, UR4, !P1 ;  /* 0x000000041d007c0c */ /* 0x000fe4000cf61270 */
[----:B------:R-:W-:Y:S01]  /*e67a0*/  ISETP.GE.AND P1, PT, R6, UR6, PT ;  /* 0x0000000606007c0c */ /* 0x000fe2000bf26270 */
[----:B------:R1:W-:Y:S01]  /*e67b0*/  @P6 STG.E.U16 desc[UR76][R18.64], R25 ;  /* 0x0000001912006986 */ /* 0x0003e2000c10154c */
[----:B0-----:R-:W-:-:S03]  /*e67c0*/  IMAD.WIDE R2, R26, 0x2, R16 ;  /* 0x000000021a027825 */ /* 0x001fc600078e0210 */
[----:B------:R0:W-:Y:S01]  /*e67d0*/  @P5 STG.E.U16 desc[UR76][R4.64], R0 ;  /* 0x0000000004005986 */ /* 0x0001e2000c10154c */
[----:B------:R-:W-:-:S03]  /*e67e0*/  IMAD.WIDE R6, R26, 0x2, R14 ;  /* 0x000000021a067825 */ /* 0x000fc600078e020e */
[----:B-1----:R-:W2:Y:S04]  /*e67f0*/  LDL.LU R25, [R1+0x146c] ;  /* 0x00146c0001197983 */ /* 0x002ea80000300800 */
[----:B------:R-:W2:Y:S04]  /*e6800*/  LDL.LU R22, [R1+0x1488] ;  /* 0x0014880001167983 */ /* 0x000ea80000300800 */
[----:B------:R-:W2:Y:S04]  /*e6810*/  LDL.LU R26, [R1+0x5cc] ;  /* 0x0005cc00011a7983 */ /* 0x000ea80000300800 */
[----:B0-----:R-:W2:Y:S01]  /*e6820*/  LDL.LU R5, [R1+0x5c4] ;  /* 0x0005c40001057983 */ /* 0x001ea20000300800 */
[----:B------:R-:W-:Y:S01]  /*e6830*/  ISETP.LT.AND P6, PT, R29, UR4, !P0 ;  /* 0x000000041d007c0c */ /* 0x000fe2000c7c1270 */
[----:B------:R-:W-:Y:S01]  /*e6840*/  VIADD R18, R10, 0x1fc ;  /* 0x000001fc0a127836 */ /* 0x000fe20000000000 */
[----:B------:R-:W-:Y:S01]  /*e6850*/  PRMT R19, R8, 0x7632, R19 ;  /* 0x0000763208137816 */ /* 0x000fe20000000013 */
[----:B------:R-:W-:-:S03]  /*e6860*/  VIADD R0, R10, 0x1ff ;  /* 0x000001ff0a007836 */ /* 0x000fc60000000000 */
[----:B------:R-:W-:Y:S01]  /*e6870*/  ISETP.GE.AND P5, PT, R18, UR6, PT ;  /* 0x0000000612007c0c */ /* 0x000fe2000bfa6270 */
[----:B------:R-:W-:Y:S02]  /*e6880*/  VIADD R18, R10, 0x1fd ;  /* 0x000001fd0a127836 */ /* 0x000fe40000000000 */
[----:B------:R-:W4:Y:S01]  /*e6890*/  LDL.LU R10, [R1+0x2ad0] ;  /* 0x002ad000010a7983 */ /* 0x000f220000300800 */
[----:B------:R-:W-:-:S03]  /*e68a0*/  IMAD.WIDE R12, R11, 0x2, R16 ;  /* 0x000000020b0c7825 */ /* 0x000fc600078e0210 */
[----:B------:R-:W-:Y:S04]  /*e68b0*/  @P3 STG.E.U16 desc[UR76][R2.64], R8 ;  /* 0x0000000802003986 */ /* 0x000fe8000c10154c */
[----:B------:R-:W-:Y:S01]  /*e68c0*/  @P2 STG.E.U16 desc[UR76][R6.64], R19 ;  /* 0x0000001306002986 */ /* 0x000fe2000c10154c */
[C---:B------:R-:W-:Y:S02]  /*e68d0*/  ISETP.LT.AND P0, PT, R28.reuse, UR4, !P0 ;  /* 0x000000041c007c0c */ /* 0x040fe4000c701270 */
[----:B------:R-:W-:Y:S02]  /*e68e0*/  ISETP.LT.AND P3, PT, R29, UR4, !P1 ;  /* 0x000000041d007c0c */ /* 0x000fe4000cf61270 */
[----:B------:R-:W-:Y:S01]  /*e68f0*/  ISETP.LT.AND P2, PT, R28, UR4, !P1 ;  /* 0x000000041c007c0c */ /* 0x000fe2000cf41270 */
[----:B--2---:R0:W-:Y:S01]  /*e6900*/  @P6 STG.E.U16 desc[UR76][R12.64], R5 ;  /* 0x000000050c006986 */ /* 0x0041e2000c10154c */
[----:B------:R-:W-:Y:S01]  /*e6910*/  PRMT R20, R5, 0x7632, R20 ;  /* 0x0000763205147816 */ /* 0x000fe20000000014 */
[----:B0-----:R-:W-:-:S02]  /*e6920*/  IMAD.WIDE R4, R11, 0x2, R14 ;  /* 0x000000020b047825 */ /* 0x001fc400078e020e */
[----:B------:R-:W2:Y:S01]  /*e6930*/  LDL.LU R11, [R1+0x2acc] ;  /* 0x002acc00010b7983 */ /* 0x000ea20000300800 */
[----:B------:R-:W-:Y:S01]  /*e6940*/  ISETP.LT.AND P6, PT, R29, UR4, !P5 ;  /* 0x000000041d007c0c */ /* 0x000fe2000efc1270 */
[----:B---3--:R-:W-:Y:S01]  /*e6950*/  IMAD.WIDE R2, R21, 0x2, R16 ;  /* 0x0000000215027825 */ /* 0x008fe200078e0210 */
[----:B------:R-:W-:-:S03]  /*e6960*/  PRMT R8, R9, 0x7632, R8 ;  /* 0x0000763209087816 */ /* 0x000fc60000000008 */
[----:B------:R-:W-:Y:S01]  /*e6970*/  IMAD.WIDE R6, R21, 0x2, R14 ;  /* 0x0000000215067825 */ /* 0x000fe200078e020e */
[----:B------:R-:W-:Y:S01]  /*e6980*/  ISETP.GE.AND P1, PT, R18, UR6, PT ;  /* 0x0000000612007c0c */ /* 0x000fe2000bf26270 */
[----:B------:R-:W-:Y:S02]  /*e6990*/  @P0 STG.E.U16 desc[UR76][R4.64], R20 ;  /* 0x0000001404000986 */ /* 0x000fe4000c10154c */
[----:B----4-:R-:W-:Y:S02]  /*e69a0*/  IMAD.WIDE R12, R24, 0x2, R16 ;  /* 0x00000002180c7825 */ /* 0x010fe400078e0210 */
[----:B------:R-:W-:Y:S01]  /*e69b0*/  @P3 STG.E.U16 desc[UR76][R2.64], R9 ;  /* 0x0000000902003986 */ /* 0x000fe2000c10154c */
[----:B------:R-:W-:-:S03]  /*e69c0*/  ISETP.LT.AND P5, PT, R28, UR4, !P5 ;  /* 0x000000041c007c0c */ /* 0x000fc6000efa1270 */
[----:B------:R-:W-:Y:S01]  /*e69d0*/  @P2 STG.E.U16 desc[UR76][R6.64], R8 ;  /* 0x0000000806002986 */ /* 0x000fe2000c10154c */
[----:B------:R-:W-:-:S03]  /*e69e0*/  ISETP.GE.AND P0, PT, R0, UR6, PT ;  /* 0x0000000600007c0c */ /* 0x000fc6000bf06270 */
[----:B------:R0:W-:Y:S01]  /*e69f0*/  @P6 STG.E.U16 desc[UR76][R12.64], R23 ;  /* 0x000000170c006986 */ /* 0x0001e2000c10154c */
[C---:B------:R-:W-:Y:S02]  /*e6a00*/  ISETP.LT.AND P6, PT, R29.reuse, UR4, !P1 ;  /* 0x000000041d007c0c */ /* 0x040fe4000cfc1270 */
[C---:B------:R-:W-:Y:S02]  /*e6a10*/  ISETP.LT.AND P1, PT, R28.reuse, UR4, !P1 ;  /* 0x000000041c007c0c */ /* 0x040fe4000cf21270 */
[C---:B------:R-:W-:Y:S02]  /*e6a20*/  ISETP.LT.AND P3, PT, R29.reuse, UR4, !P4 ;  /* 0x000000041d007c0c */ /* 0x040fe4000e761270 */
[C---:B------:R-:W-:Y:S02]  /*e6a30*/  ISETP.LT.AND P4, PT, R28.reuse, UR4, !P4 ;  /* 0x000000041c007c0c */ /* 0x040fe4000e781270 */
[----:B------:R-:W-:Y:S02]  /*e6a40*/  ISETP.LT.AND P2, PT, R29, UR4, !P0 ;  /* 0x000000041d007c0c */ /* 0x000fe4000c741270 */
[----:B------:R-:W-:Y:S01]  /*e6a50*/  ISETP.LT.AND P0, PT, R28, UR4, !P0 ;  /* 0x000000041c007c0c */ /* 0x000fe2000c701270 */
[----:B------:R-:W-:Y:S01]  /*e6a60*/  IMAD.WIDE R18, R24, 0x2, R14 ;  /* 0x0000000218127825 */ /* 0x000fe200078e020e */
[----:B------:R-:W-:-:S02]  /*e6a70*/  PRMT R0, R23, 0x7632, R0 ;  /* 0x0000763217007816 */ /* 0x000fc40000000000 */
[----:B0-----:R-:W-:Y:S01]  /*e6a80*/  PRMT R12, R10, 0x7632, R12 ;  /* 0x000076320a0c7816 */ /* 0x001fe2000000000c */
[----:B-----5:R-:W-:Y:S01]  /*e6a90*/  IMAD.WIDE R4, R27, 0x2, R16 ;  /* 0x000000021b047825 */ /* 0x020fe200078e0210 */
[----:B------:R-:W-:-:S03]  /*e6aa0*/  PRMT R13, R26, 0x7632, R13 ;  /* 0x000076321a0d7816 */ /* 0x000fc6000000000d */
[----:B------:R-:W-:Y:S01]  /*e6ab0*/  IMAD.WIDE R2, R27, 0x2, R14 ;  /* 0x000000021b027825 */ /* 0x000fe200078e020e */
[----:B------:R0:W-:Y:S03]  /*e6ac0*/  @P5 STG.E.U16 desc[UR76][R18.64], R0 ;  /* 0x0000000012005986 */ /* 0x0001e6000c10154c */
[C---:B------:R-:W-:Y:S01]  /*e6ad0*/  IMAD.WIDE R6, R25.reuse, 0x2, R16 ;  /* 0x0000000219067825 */ /* 0x040fe200078e0210 */
[----:B------:R0:W-:Y:S03]  /*e6ae0*/  @P6 STG.E.U16 desc[UR76][R4.64], R10 ;  /* 0x0000000a04006986 */ /* 0x0001e6000c10154c */
[----:B------:R-:W-:Y:S01]  /*e6af0*/  IMAD.WIDE R8, R25, 0x2, R14 ;  /* 0x0000000219087825 */ /* 0x000fe200078e020e */
[----:B------:R0:W-:Y:S03]  /*e6b00*/  @P1 STG.E.U16 desc[UR76][R2.64], R12 ;  /* 0x0000000c02001986 */ /* 0x0001e6000c10154c */
[C---:B------:R-:W-:Y:S01]  /*e6b10*/  IMAD.WIDE R16, R22.reuse, 0x2, R16 ;  /* 0x0000000216107825 */ /* 0x040fe200078e0210 */
[----:B------:R0:W-:Y:S04]  /*e6b20*/  @P3 STG.E.U16 desc[UR76][R6.64], R26 ;  /* 0x0000001a06003986 */ /* 0x0001e8000c10154c */
[----:B------:R0:W-:Y:S01]  /*e6b30*/  @P4 STG.E.U16 desc[UR76][R8.64], R13 ;  /* 0x0000000d08004986 */ /* 0x0001e2000c10154c */
[----:B------:R-:W-:-:S03]  /*e6b40*/  IMAD.WIDE R14, R22, 0x2, R14 ;  /* 0x00000002160e7825 */ /* 0x000fc600078e020e */
[----:B--2---:R0:W-:Y:S01]  /*e6b50*/  @P2 STG.E.U16 desc[UR76][R16.64], R11 ;  /* 0x0000000b10002986 */ /* 0x0041e2000c10154c */
[----:B------:R-:W-:Y:S05]  /*e6b60*/  @!P0 EXIT ;  /* 0x000000000000894d */ /* 0x000fea0003800000 */
[----:B0-----:R-:W-:-:S05]  /*e6b70*/  PRMT R7, R11, 0x7632, R7 ;  /* 0x000076320b077816 */ /* 0x001fca0000000007 */
[----:B------:R-:W-:Y:S01]  /*e6b80*/  STG.E.U16 desc[UR76][R14.64], R7 ;  /* 0x000000070e007986 */ /* 0x000fe2000c10154c */
[----:B------:R-:W-:Y:S05]  /*e6b90*/  EXIT ;  /* 0x000000000000794d */ /* 0x000fea0003800000 */
.L_x_3:
[----:B------:R-:W-:-:S00]  /*e6ba0*/  BRA `(.L_x_3) ;  /* 0xfffffffc00fc7947 */ /* 0x000fc0000383ffff */
[----:B------:R-:W-:-:S00]  /*e6bb0*/  NOP ;  /* 0x0000000000007918 */ /* 0x000fc00000000000 */
        /* <DEDUP_REMOVED lines=12> */
.L_x_4:


//--------------------- .nv.shared.matmul_kernel  --------------------------
	.section	.nv.shared.matmul_kernel,"aw",@nobits
	.sectionflags	@""
	.align	16
	.zero		1024


//--------------------- .nv.shared.reserved.0     --------------------------
	.section	.nv.shared.reserved.0,"aw",@nobits
	.weak		__nv_reservedSMEM_offset_0_alias
	.size		__nv_reservedSMEM_offset_0_alias, 0, 64
	.other		__nv_reservedSMEM_offset_0_alias,@"STO_CUDA_RESERVED_SHARED STV_DEFAULT"
__nv_reservedSMEM_offset_0_alias:
	.zero		0
	.zero		64


//--------------------- .nv.constant0.matmul_kernel --------------------------
	.section	.nv.constant0.matmul_kernel,"a",@progbits
	.sectionflags	@""
	.align	4
.nv.constant0.matmul_kernel:
	.zero		976


//--------------------- SYMBOLS --------------------------

	.type		.nv.reservedSmem.offset0,@object
	.size		.nv.reservedSmem.offset0,0x4
	.type		.nv.reservedSmem.cap,@object
	.size		.nv.reservedSmem.cap,0x4
